//
// Generated by NVIDIA NVVM Compiler
//
// Compiler Build ID: CL-36424714
// Cuda compilation tools, release 13.0, V13.0.88
// Based on NVVM 20.0.0
//

.version 9.0
.target sm_100
.address_size 64

	// .globl	_ZN3cub18CUB_300001_SM_10006detail11EmptyKernelIvEEvv
// _ZZN9langlands9geometric14flatConnectionEPKfS2_PfS3_iiE16local_connection has been demoted
// _ZZN9langlands9geometric13perverseSheafEPKfS2_PfPiiiE10ic_complex has been demoted
// _ZZN9langlands9geometric22spectralCorrespondenceEPKfPKNS0_7ComplexEPfPS3_iiE11oper_coeffs has been demoted
.global .align 1 .b8 _ZN34_INTERNAL_6b61e5b6_4_k_cu_6fdc80394cuda3std3__45__cpo5beginE[1];
.global .align 1 .b8 _ZN34_INTERNAL_6b61e5b6_4_k_cu_6fdc80394cuda3std3__45__cpo3endE[1];
.global .align 1 .b8 _ZN34_INTERNAL_6b61e5b6_4_k_cu_6fdc80394cuda3std3__45__cpo6cbeginE[1];
.global .align 1 .b8 _ZN34_INTERNAL_6b61e5b6_4_k_cu_6fdc80394cuda3std3__45__cpo4cendE[1];
.global .align 1 .b8 _ZN34_INTERNAL_6b61e5b6_4_k_cu_6fdc80394cuda3std3__45__cpo6rbeginE[1];
.global .align 1 .b8 _ZN34_INTERNAL_6b61e5b6_4_k_cu_6fdc80394cuda3std3__45__cpo4rendE[1];
.global .align 1 .b8 _ZN34_INTERNAL_6b61e5b6_4_k_cu_6fdc80394cuda3std3__45__cpo7crbeginE[1];
.global .align 1 .b8 _ZN34_INTERNAL_6b61e5b6_4_k_cu_6fdc80394cuda3std3__45__cpo5crendE[1];
.global .align 1 .b8 _ZN34_INTERNAL_6b61e5b6_4_k_cu_6fdc80394cuda3std3__436_GLOBAL__N__6b61e5b6_4_k_cu_6fdc80396ignoreE[1];
.global .align 1 .b8 _ZN34_INTERNAL_6b61e5b6_4_k_cu_6fdc80394cuda3std3__419piecewise_constructE[1];
.global .align 1 .b8 _ZN34_INTERNAL_6b61e5b6_4_k_cu_6fdc80394cuda3std3__48in_placeE[1];
.global .align 1 .b8 _ZN34_INTERNAL_6b61e5b6_4_k_cu_6fdc80394cuda3std3__420unreachable_sentinelE[1];
.global .align 1 .b8 _ZN34_INTERNAL_6b61e5b6_4_k_cu_6fdc80394cuda3std3__47nulloptE[1];
.global .align 1 .b8 _ZN34_INTERNAL_6b61e5b6_4_k_cu_6fdc80394cuda3std3__48unexpectE[1];
.global .align 1 .b8 _ZN34_INTERNAL_6b61e5b6_4_k_cu_6fdc80394cuda3std6ranges3__45__cpo4swapE[1];
.global .align 1 .b8 _ZN34_INTERNAL_6b61e5b6_4_k_cu_6fdc80394cuda3std6ranges3__45__cpo9iter_moveE[1];
.global .align 1 .b8 _ZN34_INTERNAL_6b61e5b6_4_k_cu_6fdc80394cuda3std6ranges3__45__cpo5beginE[1];
.global .align 1 .b8 _ZN34_INTERNAL_6b61e5b6_4_k_cu_6fdc80394cuda3std6ranges3__45__cpo3endE[1];
.global .align 1 .b8 _ZN34_INTERNAL_6b61e5b6_4_k_cu_6fdc80394cuda3std6ranges3__45__cpo6cbeginE[1];
.global .align 1 .b8 _ZN34_INTERNAL_6b61e5b6_4_k_cu_6fdc80394cuda3std6ranges3__45__cpo4cendE[1];
.global .align 1 .b8 _ZN34_INTERNAL_6b61e5b6_4_k_cu_6fdc80394cuda3std6ranges3__45__cpo7advanceE[1];
.global .align 1 .b8 _ZN34_INTERNAL_6b61e5b6_4_k_cu_6fdc80394cuda3std6ranges3__45__cpo9iter_swapE[1];
.global .align 1 .b8 _ZN34_INTERNAL_6b61e5b6_4_k_cu_6fdc80394cuda3std6ranges3__45__cpo4nextE[1];
.global .align 1 .b8 _ZN34_INTERNAL_6b61e5b6_4_k_cu_6fdc80394cuda3std6ranges3__45__cpo4prevE[1];
.global .align 1 .b8 _ZN34_INTERNAL_6b61e5b6_4_k_cu_6fdc80394cuda3std6ranges3__45__cpo4dataE[1];
.global .align 1 .b8 _ZN34_INTERNAL_6b61e5b6_4_k_cu_6fdc80394cuda3std6ranges3__45__cpo5cdataE[1];
.global .align 1 .b8 _ZN34_INTERNAL_6b61e5b6_4_k_cu_6fdc80394cuda3std6ranges3__45__cpo4sizeE[1];
.global .align 1 .b8 _ZN34_INTERNAL_6b61e5b6_4_k_cu_6fdc80394cuda3std6ranges3__45__cpo5ssizeE[1];
.global .align 1 .b8 _ZN34_INTERNAL_6b61e5b6_4_k_cu_6fdc80394cuda3std6ranges3__45__cpo8distanceE[1];
.global .align 1 .b8 _ZN34_INTERNAL_6b61e5b6_4_k_cu_6fdc80396thrust24THRUST_300001_SM_1000_NS8cuda_cub3parE[1];
.global .align 1 .b8 _ZN34_INTERNAL_6b61e5b6_4_k_cu_6fdc80396thrust24THRUST_300001_SM_1000_NS8cuda_cub10par_nosyncE[1];
.global .align 1 .b8 _ZN34_INTERNAL_6b61e5b6_4_k_cu_6fdc80396thrust24THRUST_300001_SM_1000_NS6system6detail10sequential3seqE[1];
.global .align 1 .b8 _ZN34_INTERNAL_6b61e5b6_4_k_cu_6fdc80396thrust24THRUST_300001_SM_1000_NS12placeholders2_1E[1];
.global .align 1 .b8 _ZN34_INTERNAL_6b61e5b6_4_k_cu_6fdc80396thrust24THRUST_300001_SM_1000_NS12placeholders2_2E[1];
.global .align 1 .b8 _ZN34_INTERNAL_6b61e5b6_4_k_cu_6fdc80396thrust24THRUST_300001_SM_1000_NS12placeholders2_3E[1];
.global .align 1 .b8 _ZN34_INTERNAL_6b61e5b6_4_k_cu_6fdc80396thrust24THRUST_300001_SM_1000_NS12placeholders2_4E[1];
.global .align 1 .b8 _ZN34_INTERNAL_6b61e5b6_4_k_cu_6fdc80396thrust24THRUST_300001_SM_1000_NS12placeholders2_5E[1];
.global .align 1 .b8 _ZN34_INTERNAL_6b61e5b6_4_k_cu_6fdc80396thrust24THRUST_300001_SM_1000_NS12placeholders2_6E[1];
.global .align 1 .b8 _ZN34_INTERNAL_6b61e5b6_4_k_cu_6fdc80396thrust24THRUST_300001_SM_1000_NS12placeholders2_7E[1];
.global .align 1 .b8 _ZN34_INTERNAL_6b61e5b6_4_k_cu_6fdc80396thrust24THRUST_300001_SM_1000_NS12placeholders2_8E[1];
.global .align 1 .b8 _ZN34_INTERNAL_6b61e5b6_4_k_cu_6fdc80396thrust24THRUST_300001_SM_1000_NS12placeholders2_9E[1];
.global .align 1 .b8 _ZN34_INTERNAL_6b61e5b6_4_k_cu_6fdc80396thrust24THRUST_300001_SM_1000_NS12placeholders3_10E[1];
.global .align 1 .b8 _ZN34_INTERNAL_6b61e5b6_4_k_cu_6fdc80396thrust24THRUST_300001_SM_1000_NS3seqE[1];
.extern .shared .align 16 .b8 _ZN9langlands9geometric11shared_dataE[];
.extern .shared .align 16 .b8 _ZN9langlands9geometric9cone_dataE[];
.extern .shared .align 16 .b8 _ZN9langlands9geometric13shared_eigvecE[];
.global .align 4 .b8 __cudart_i2opi_f[24] = {65, 144, 67, 60, 153, 149, 98, 219, 192, 221, 52, 245, 209, 87, 39, 252, 41, 21, 68, 78, 110, 131, 249, 162};

.visible .entry _ZN3cub18CUB_300001_SM_10006detail11EmptyKernelIvEEvv()
{


	ret;

}
	// .globl	_ZN9langlands9geometric14cechCohomologyEPKNS0_5SheafEPfPiii
.visible .entry _ZN9langlands9geometric14cechCohomologyEPKNS0_5SheafEPfPiii(
	.param .u64 .ptr .align 1 _ZN9langlands9geometric14cechCohomologyEPKNS0_5SheafEPfPiii_param_0,
	.param .u64 .ptr .align 1 _ZN9langlands9geometric14cechCohomologyEPKNS0_5SheafEPfPiii_param_1,
	.param .u64 .ptr .align 1 _ZN9langlands9geometric14cechCohomologyEPKNS0_5SheafEPfPiii_param_2,
	.param .u32 _ZN9langlands9geometric14cechCohomologyEPKNS0_5SheafEPfPiii_param_3,
	.param .u32 _ZN9langlands9geometric14cechCohomologyEPKNS0_5SheafEPfPiii_param_4
)
{
	.reg .pred 	%p<42>;
	.reg .b32 	%r<106>;
	.reg .b32 	%f<110>;
	.reg .b64 	%rd<77>;

	ld.param.u64 	%rd7, [_ZN9langlands9geometric14cechCohomologyEPKNS0_5SheafEPfPiii_param_0];
	ld.param.u32 	%r43, [_ZN9langlands9geometric14cechCohomologyEPKNS0_5SheafEPfPiii_param_3];
	ld.param.u32 	%r44, [_ZN9langlands9geometric14cechCohomologyEPKNS0_5SheafEPfPiii_param_4];
	cvta.to.global.u64 	%rd1, %rd7;
	mov.u32 	%r1, %tid.x;
	mov.u32 	%r2, %ctaid.x;
	setp.ge.s32 	%p1, %r2, %r44;
	@%p1 bra 	$L__BB1_45;
	bar.sync 	0;
	ld.global.nc.u32 	%r3, [%rd1+16];
	setp.ge.s32 	%p2, %r1, %r3;
	@%p2 bra 	$L__BB1_43;
	ld.global.nc.u64 	%rd2, [%rd1+8];
	mul.lo.s32 	%r4, %r44, %r2;
	and.b32  	%r5, %r44, 7;
	setp.lt.u32 	%p3, %r44, 8;
	mov.f32 	%f89, 0f00000000;
	mov.b32 	%r104, 0;
	@%p3 bra 	$L__BB1_21;
	and.b32  	%r47, %r44, 2147483640;
	neg.s32 	%r102, %r47;
	mad.lo.s32 	%r101, %r3, 7, %r1;
	mad.lo.s32 	%r99, %r3, 6, %r1;
	mad.lo.s32 	%r98, %r3, 5, %r1;
	shl.b32 	%r48, %r3, 2;
	add.s32 	%r97, %r1, %r48;
	mad.lo.s32 	%r96, %r3, 3, %r1;
	shl.b32 	%r49, %r3, 1;
	add.s32 	%r95, %r1, %r49;
	add.s32 	%r93, %r1, %r3;
	mov.f32 	%f89, 0f00000000;
	mov.b32 	%r100, 3;
	mov.u32 	%r92, %r4;
	mov.u32 	%r94, %r1;
$L__BB1_4:
	.pragma "nounroll";
	mul.wide.u32 	%rd8, %r92, 4;
	add.s64 	%rd3, %rd2, %rd8;
	ld.u32 	%r50, [%rd3];
	setp.eq.s32 	%p4, %r50, 0;
	@%p4 bra 	$L__BB1_6;
	ld.global.nc.u64 	%rd9, [%rd1];
	mul.wide.s32 	%rd10, %r94, 4;
	add.s64 	%rd11, %rd9, %rd10;
	ld.f32 	%f41, [%rd11];
	add.s32 	%r51, %r100, -3;
	setp.lt.u32 	%p5, %r2, %r51;
	neg.f32 	%f42, %f41;
	selp.f32 	%f43, %f41, %f42, %p5;
	add.f32 	%f89, %f89, %f43;
$L__BB1_6:
	ld.u32 	%r52, [%rd3+4];
	setp.eq.s32 	%p6, %r52, 0;
	@%p6 bra 	$L__BB1_8;
	ld.global.nc.u64 	%rd12, [%rd1];
	mul.wide.s32 	%rd13, %r93, 4;
	add.s64 	%rd14, %rd12, %rd13;
	ld.f32 	%f44, [%rd14];
	add.s32 	%r53, %r100, -3;
	setp.gt.u32 	%p7, %r2, %r53;
	neg.f32 	%f45, %f44;
	selp.f32 	%f46, %f45, %f44, %p7;
	add.f32 	%f89, %f89, %f46;
$L__BB1_8:
	ld.u32 	%r54, [%rd3+8];
	setp.eq.s32 	%p8, %r54, 0;
	@%p8 bra 	$L__BB1_10;
	add.s32 	%r55, %r100, -1;
	ld.global.nc.u64 	%rd15, [%rd1];
	mul.wide.s32 	%rd16, %r95, 4;
	add.s64 	%rd17, %rd15, %rd16;
	ld.f32 	%f47, [%rd17];
	setp.lt.u32 	%p9, %r2, %r55;
	neg.f32 	%f48, %f47;
	selp.f32 	%f49, %f47, %f48, %p9;
	add.f32 	%f89, %f89, %f49;
$L__BB1_10:
	ld.u32 	%r56, [%rd3+12];
	setp.eq.s32 	%p10, %r56, 0;
	@%p10 bra 	$L__BB1_12;
	ld.global.nc.u64 	%rd18, [%rd1];
	mul.wide.s32 	%rd19, %r96, 4;
	add.s64 	%rd20, %rd18, %rd19;
	ld.f32 	%f50, [%rd20];
	setp.lt.u32 	%p11, %r2, %r100;
	neg.f32 	%f51, %f50;
	selp.f32 	%f52, %f50, %f51, %p11;
	add.f32 	%f89, %f89, %f52;
$L__BB1_12:
	ld.u32 	%r57, [%rd3+16];
	setp.eq.s32 	%p12, %r57, 0;
	@%p12 bra 	$L__BB1_14;
	add.s32 	%r58, %r100, 1;
	ld.global.nc.u64 	%rd21, [%rd1];
	mul.wide.s32 	%rd22, %r97, 4;
	add.s64 	%rd23, %rd21, %rd22;
	ld.f32 	%f53, [%rd23];
	setp.lt.u32 	%p13, %r2, %r58;
	neg.f32 	%f54, %f53;
	selp.f32 	%f55, %f53, %f54, %p13;
	add.f32 	%f89, %f89, %f55;
$L__BB1_14:
	ld.u32 	%r59, [%rd3+20];
	setp.eq.s32 	%p14, %r59, 0;
	@%p14 bra 	$L__BB1_16;
	add.s32 	%r60, %r100, 2;
	ld.global.nc.u64 	%rd24, [%rd1];
	mul.wide.s32 	%rd25, %r98, 4;
	add.s64 	%rd26, %rd24, %rd25;
	ld.f32 	%f56, [%rd26];
	setp.lt.u32 	%p15, %r2, %r60;
	neg.f32 	%f57, %f56;
	selp.f32 	%f58, %f56, %f57, %p15;
	add.f32 	%f89, %f89, %f58;
$L__BB1_16:
	ld.u32 	%r61, [%rd3+24];
	setp.eq.s32 	%p16, %r61, 0;
	@%p16 bra 	$L__BB1_18;
	add.s32 	%r62, %r100, 3;
	ld.global.nc.u64 	%rd27, [%rd1];
	mul.wide.s32 	%rd28, %r99, 4;
	add.s64 	%rd29, %rd27, %rd28;
	ld.f32 	%f59, [%rd29];
	setp.lt.u32 	%p17, %r2, %r62;
	neg.f32 	%f60, %f59;
	selp.f32 	%f61, %f59, %f60, %p17;
	add.f32 	%f89, %f89, %f61;
$L__BB1_18:
	ld.u32 	%r63, [%rd3+28];
	setp.eq.s32 	%p18, %r63, 0;
	@%p18 bra 	$L__BB1_20;
	add.s32 	%r64, %r100, 4;
	ld.global.nc.u64 	%rd30, [%rd1];
	mul.wide.s32 	%rd31, %r101, 4;
	add.s64 	%rd32, %rd30, %rd31;
	ld.f32 	%f62, [%rd32];
	setp.lt.u32 	%p19, %r2, %r64;
	neg.f32 	%f63, %f62;
	selp.f32 	%f64, %f62, %f63, %p19;
	add.f32 	%f89, %f89, %f64;
$L__BB1_20:
	and.b32  	%r104, %r44, 2147483640;
	add.s32 	%r102, %r102, 8;
	shl.b32 	%r65, %r3, 3;
	add.s32 	%r101, %r101, %r65;
	add.s32 	%r100, %r100, 8;
	add.s32 	%r99, %r99, %r65;
	add.s32 	%r98, %r98, %r65;
	add.s32 	%r97, %r97, %r65;
	add.s32 	%r96, %r96, %r65;
	add.s32 	%r95, %r95, %r65;
	add.s32 	%r94, %r94, %r65;
	add.s32 	%r93, %r93, %r65;
	add.s32 	%r92, %r92, 8;
	setp.ne.s32 	%p20, %r102, 0;
	@%p20 bra 	$L__BB1_4;
$L__BB1_21:
	setp.eq.s32 	%p21, %r5, 0;
	@%p21 bra 	$L__BB1_42;
	and.b32  	%r38, %r44, 3;
	setp.lt.u32 	%p22, %r5, 4;
	@%p22 bra 	$L__BB1_32;
	add.s32 	%r66, %r104, %r4;
	mul.wide.u32 	%rd33, %r66, 4;
	add.s64 	%rd34, %rd2, %rd33;
	ld.u32 	%r67, [%rd34];
	setp.eq.s32 	%p23, %r67, 0;
	@%p23 bra 	$L__BB1_25;
	ld.global.nc.u64 	%rd35, [%rd1];
	mad.lo.s32 	%r68, %r3, %r104, %r1;
	mul.wide.s32 	%rd36, %r68, 4;
	add.s64 	%rd37, %rd35, %rd36;
	ld.f32 	%f66, [%rd37];
	setp.lt.u32 	%p24, %r2, %r104;
	neg.f32 	%f67, %f66;
	selp.f32 	%f68, %f66, %f67, %p24;
	add.f32 	%f89, %f89, %f68;
$L__BB1_25:
	cvt.u64.u32 	%rd38, %r4;
	cvt.u64.u32 	%rd39, %r104;
	add.s64 	%rd40, %rd39, %rd38;
	shl.b64 	%rd41, %rd40, 2;
	add.s64 	%rd4, %rd2, %rd41;
	ld.u32 	%r69, [%rd4+4];
	setp.eq.s32 	%p25, %r69, 0;
	@%p25 bra 	$L__BB1_27;
	ld.global.nc.u64 	%rd42, [%rd1];
	mad.lo.s32 	%r70, %r3, %r104, %r3;
	add.s32 	%r71, %r70, %r1;
	mul.wide.s32 	%rd43, %r71, 4;
	add.s64 	%rd44, %rd42, %rd43;
	ld.f32 	%f69, [%rd44];
	setp.gt.u32 	%p26, %r2, %r104;
	neg.f32 	%f70, %f69;
	selp.f32 	%f71, %f70, %f69, %p26;
	add.f32 	%f89, %f89, %f71;
$L__BB1_27:
	ld.u32 	%r72, [%rd4+8];
	setp.eq.s32 	%p27, %r72, 0;
	@%p27 bra 	$L__BB1_29;
	add.s32 	%r73, %r104, 2;
	ld.global.nc.u64 	%rd45, [%rd1];
	mad.lo.s32 	%r74, %r3, %r73, %r1;
	mul.wide.s32 	%rd46, %r74, 4;
	add.s64 	%rd47, %rd45, %rd46;
	ld.f32 	%f72, [%rd47];
	setp.lt.u32 	%p28, %r2, %r73;
	neg.f32 	%f73, %f72;
	selp.f32 	%f74, %f72, %f73, %p28;
	add.f32 	%f89, %f89, %f74;
$L__BB1_29:
	ld.u32 	%r75, [%rd4+12];
	setp.eq.s32 	%p29, %r75, 0;
	@%p29 bra 	$L__BB1_31;
	add.s32 	%r76, %r104, 3;
	ld.global.nc.u64 	%rd48, [%rd1];
	mad.lo.s32 	%r77, %r3, %r76, %r1;
	mul.wide.s32 	%rd49, %r77, 4;
	add.s64 	%rd50, %rd48, %rd49;
	ld.f32 	%f75, [%rd50];
	setp.lt.u32 	%p30, %r2, %r76;
	neg.f32 	%f76, %f75;
	selp.f32 	%f77, %f75, %f76, %p30;
	add.f32 	%f89, %f89, %f77;
$L__BB1_31:
	add.s32 	%r104, %r104, 4;
$L__BB1_32:
	setp.eq.s32 	%p31, %r38, 0;
	@%p31 bra 	$L__BB1_42;
	setp.eq.s32 	%p32, %r38, 1;
	@%p32 bra 	$L__BB1_39;
	add.s32 	%r78, %r104, %r4;
	mul.wide.u32 	%rd51, %r78, 4;
	add.s64 	%rd52, %rd2, %rd51;
	ld.u32 	%r79, [%rd52];
	setp.eq.s32 	%p33, %r79, 0;
	@%p33 bra 	$L__BB1_36;
	ld.global.nc.u64 	%rd53, [%rd1];
	mad.lo.s32 	%r80, %r3, %r104, %r1;
	mul.wide.s32 	%rd54, %r80, 4;
	add.s64 	%rd55, %rd53, %rd54;
	ld.f32 	%f79, [%rd55];
	setp.lt.u32 	%p34, %r2, %r104;
	neg.f32 	%f80, %f79;
	selp.f32 	%f81, %f79, %f80, %p34;
	add.f32 	%f89, %f89, %f81;
$L__BB1_36:
	cvt.u64.u32 	%rd56, %r4;
	cvt.u64.u32 	%rd57, %r104;
	add.s64 	%rd58, %rd57, %rd56;
	shl.b64 	%rd59, %rd58, 2;
	add.s64 	%rd60, %rd2, %rd59;
	ld.u32 	%r81, [%rd60+4];
	setp.eq.s32 	%p35, %r81, 0;
	@%p35 bra 	$L__BB1_38;
	ld.global.nc.u64 	%rd61, [%rd1];
	mad.lo.s32 	%r82, %r3, %r104, %r3;
	add.s32 	%r83, %r82, %r1;
	mul.wide.s32 	%rd62, %r83, 4;
	add.s64 	%rd63, %rd61, %rd62;
	ld.f32 	%f82, [%rd63];
	setp.gt.u32 	%p36, %r2, %r104;
	neg.f32 	%f83, %f82;
	selp.f32 	%f84, %f83, %f82, %p36;
	add.f32 	%f89, %f89, %f84;
$L__BB1_38:
	add.s32 	%r104, %r104, 2;
$L__BB1_39:
	and.b32  	%r84, %r44, 1;
	setp.eq.b32 	%p37, %r84, 1;
	not.pred 	%p38, %p37;
	@%p38 bra 	$L__BB1_42;
	add.s32 	%r85, %r104, %r4;
	mul.wide.u32 	%rd64, %r85, 4;
	add.s64 	%rd65, %rd2, %rd64;
	ld.u32 	%r86, [%rd65];
	setp.eq.s32 	%p39, %r86, 0;
	@%p39 bra 	$L__BB1_42;
	ld.global.nc.u64 	%rd66, [%rd1];
	mad.lo.s32 	%r87, %r3, %r104, %r1;
	mul.wide.s32 	%rd67, %r87, 4;
	add.s64 	%rd68, %rd66, %rd67;
	ld.f32 	%f85, [%rd68];
	setp.lt.u32 	%p40, %r2, %r104;
	neg.f32 	%f86, %f85;
	selp.f32 	%f87, %f85, %f86, %p40;
	add.f32 	%f89, %f89, %f87;
$L__BB1_42:
	ld.param.u64 	%rd75, [_ZN9langlands9geometric14cechCohomologyEPKNS0_5SheafEPfPiii_param_1];
	mad.lo.s32 	%r88, %r44, %r43, %r2;
	mad.lo.s32 	%r89, %r88, %r3, %r1;
	cvta.to.global.u64 	%rd69, %rd75;
	mul.wide.s32 	%rd70, %r89, 4;
	add.s64 	%rd71, %rd69, %rd70;
	st.global.f32 	[%rd71], %f89;
$L__BB1_43:
	or.b32  	%r90, %r1, %r2;
	setp.ne.s32 	%p41, %r90, 0;
	@%p41 bra 	$L__BB1_45;
	ld.param.u64 	%rd76, [_ZN9langlands9geometric14cechCohomologyEPKNS0_5SheafEPfPiii_param_2];
	cvta.to.global.u64 	%rd72, %rd76;
	mul.wide.s32 	%rd73, %r43, 4;
	add.s64 	%rd74, %rd72, %rd73;
	atom.global.add.u32 	%r91, [%rd74], 1;
$L__BB1_45:
	ret;

}
	// .globl	_ZN9langlands9geometric16hitchinFibrationEPKNS0_7ComplexEPfS4_ii
.visible .entry _ZN9langlands9geometric16hitchinFibrationEPKNS0_7ComplexEPfS4_ii(
	.param .u64 .ptr .align 1 _ZN9langlands9geometric16hitchinFibrationEPKNS0_7ComplexEPfS4_ii_param_0,
	.param .u64 .ptr .align 1 _ZN9langlands9geometric16hitchinFibrationEPKNS0_7ComplexEPfS4_ii_param_1,
	.param .u64 .ptr .align 1 _ZN9langlands9geometric16hitchinFibrationEPKNS0_7ComplexEPfS4_ii_param_2,
	.param .u32 _ZN9langlands9geometric16hitchinFibrationEPKNS0_7ComplexEPfS4_ii_param_3,
	.param .u32 _ZN9langlands9geometric16hitchinFibrationEPKNS0_7ComplexEPfS4_ii_param_4
)
{
	.reg .pred 	%p<19>;
	.reg .b32 	%r<65>;
	.reg .b32 	%f<375>;
	.reg .b64 	%rd<32>;

	ld.param.u64 	%rd7, [_ZN9langlands9geometric16hitchinFibrationEPKNS0_7ComplexEPfS4_ii_param_0];
	ld.param.u64 	%rd8, [_ZN9langlands9geometric16hitchinFibrationEPKNS0_7ComplexEPfS4_ii_param_1];
	ld.param.u64 	%rd6, [_ZN9langlands9geometric16hitchinFibrationEPKNS0_7ComplexEPfS4_ii_param_2];
	ld.param.u32 	%r36, [_ZN9langlands9geometric16hitchinFibrationEPKNS0_7ComplexEPfS4_ii_param_3];
	ld.param.u32 	%r35, [_ZN9langlands9geometric16hitchinFibrationEPKNS0_7ComplexEPfS4_ii_param_4];
	cvta.to.global.u64 	%rd1, %rd7;
	cvta.to.global.u64 	%rd2, %rd8;
	mov.u32 	%r37, %ctaid.x;
	mov.u32 	%r38, %ntid.x;
	mov.u32 	%r39, %tid.x;
	mad.lo.s32 	%r1, %r37, %r38, %r39;
	mul.lo.s32 	%r40, %r35, %r36;
	setp.ge.s32 	%p1, %r1, %r40;
	@%p1 bra 	$L__BB2_27;
	setp.lt.s32 	%p2, %r35, 1;
	@%p2 bra 	$L__BB2_25;
	mul.lo.s32 	%r2, %r35, %r1;
	and.b32  	%r3, %r35, 7;
	setp.lt.u32 	%p3, %r35, 8;
	mov.f32 	%f364, 0f3F800000;
	mov.f32 	%f365, 0f00000000;
	mov.b32 	%r56, 0;
	@%p3 bra 	$L__BB2_5;
	and.b32  	%r56, %r35, 2147483640;
	neg.s32 	%r54, %r56;
	add.s64 	%rd3, %rd1, 32;
	mov.f32 	%f364, 0f3F800000;
	mov.f32 	%f365, 0f00000000;
	mov.u32 	%r53, %r2;
$L__BB2_4:
	.pragma "nounroll";
	mul.wide.s32 	%rd11, %r53, 8;
	add.s64 	%rd12, %rd3, %rd11;
	ld.global.nc.f32 	%f44, [%rd12+-32];
	ld.global.nc.f32 	%f45, [%rd12+-28];
	neg.f32 	%f46, %f44;
	mul.f32 	%f47, %f365, %f45;
	mul.f32 	%f48, %f364, %f44;
	sub.f32 	%f49, %f47, %f48;
	mul.f32 	%f50, %f365, %f46;
	mul.f32 	%f51, %f364, %f45;
	sub.f32 	%f52, %f50, %f51;
	ld.global.nc.f32 	%f53, [%rd12+-24];
	ld.global.nc.f32 	%f54, [%rd12+-20];
	neg.f32 	%f55, %f53;
	mul.f32 	%f56, %f52, %f54;
	mul.f32 	%f57, %f49, %f53;
	sub.f32 	%f58, %f56, %f57;
	mul.f32 	%f59, %f52, %f55;
	mul.f32 	%f60, %f49, %f54;
	sub.f32 	%f61, %f59, %f60;
	ld.global.nc.f32 	%f62, [%rd12+-16];
	ld.global.nc.f32 	%f63, [%rd12+-12];
	neg.f32 	%f64, %f62;
	mul.f32 	%f65, %f61, %f63;
	mul.f32 	%f66, %f58, %f62;
	sub.f32 	%f67, %f65, %f66;
	mul.f32 	%f68, %f61, %f64;
	mul.f32 	%f69, %f58, %f63;
	sub.f32 	%f70, %f68, %f69;
	ld.global.nc.f32 	%f71, [%rd12+-8];
	ld.global.nc.f32 	%f72, [%rd12+-4];
	neg.f32 	%f73, %f71;
	mul.f32 	%f74, %f70, %f72;
	mul.f32 	%f75, %f67, %f71;
	sub.f32 	%f76, %f74, %f75;
	mul.f32 	%f77, %f70, %f73;
	mul.f32 	%f78, %f67, %f72;
	sub.f32 	%f79, %f77, %f78;
	ld.global.nc.f32 	%f80, [%rd12];
	ld.global.nc.f32 	%f81, [%rd12+4];
	neg.f32 	%f82, %f80;
	mul.f32 	%f83, %f79, %f81;
	mul.f32 	%f84, %f76, %f80;
	sub.f32 	%f85, %f83, %f84;
	mul.f32 	%f86, %f79, %f82;
	mul.f32 	%f87, %f76, %f81;
	sub.f32 	%f88, %f86, %f87;
	ld.global.nc.f32 	%f89, [%rd12+8];
	ld.global.nc.f32 	%f90, [%rd12+12];
	neg.f32 	%f91, %f89;
	mul.f32 	%f92, %f88, %f90;
	mul.f32 	%f93, %f85, %f89;
	sub.f32 	%f94, %f92, %f93;
	mul.f32 	%f95, %f88, %f91;
	mul.f32 	%f96, %f85, %f90;
	sub.f32 	%f97, %f95, %f96;
	ld.global.nc.f32 	%f98, [%rd12+16];
	ld.global.nc.f32 	%f99, [%rd12+20];
	neg.f32 	%f100, %f98;
	mul.f32 	%f101, %f97, %f99;
	mul.f32 	%f102, %f94, %f98;
	sub.f32 	%f103, %f101, %f102;
	mul.f32 	%f104, %f97, %f100;
	mul.f32 	%f105, %f94, %f99;
	sub.f32 	%f106, %f104, %f105;
	ld.global.nc.f32 	%f107, [%rd12+24];
	ld.global.nc.f32 	%f108, [%rd12+28];
	neg.f32 	%f109, %f107;
	mul.f32 	%f110, %f106, %f108;
	mul.f32 	%f111, %f103, %f107;
	sub.f32 	%f364, %f110, %f111;
	mul.f32 	%f112, %f106, %f109;
	mul.f32 	%f113, %f103, %f108;
	sub.f32 	%f365, %f112, %f113;
	add.s32 	%r54, %r54, 8;
	add.s32 	%r53, %r53, 8;
	setp.ne.s32 	%p4, %r54, 0;
	@%p4 bra 	$L__BB2_4;
$L__BB2_5:
	setp.eq.s32 	%p5, %r3, 0;
	@%p5 bra 	$L__BB2_13;
	and.b32  	%r11, %r35, 3;
	setp.lt.u32 	%p6, %r3, 4;
	@%p6 bra 	$L__BB2_8;
	add.s32 	%r45, %r56, %r2;
	mul.wide.s32 	%rd13, %r45, 8;
	add.s64 	%rd14, %rd1, %rd13;
	ld.global.nc.f32 	%f115, [%rd14];
	ld.global.nc.f32 	%f116, [%rd14+4];
	neg.f32 	%f117, %f115;
	mul.f32 	%f118, %f365, %f116;
	mul.f32 	%f119, %f364, %f115;
	sub.f32 	%f120, %f118, %f119;
	mul.f32 	%f121, %f365, %f117;
	mul.f32 	%f122, %f364, %f116;
	sub.f32 	%f123, %f121, %f122;
	ld.global.nc.f32 	%f124, [%rd14+8];
	ld.global.nc.f32 	%f125, [%rd14+12];
	neg.f32 	%f126, %f124;
	mul.f32 	%f127, %f123, %f125;
	mul.f32 	%f128, %f120, %f124;
	sub.f32 	%f129, %f127, %f128;
	mul.f32 	%f130, %f123, %f126;
	mul.f32 	%f131, %f120, %f125;
	sub.f32 	%f132, %f130, %f131;
	ld.global.nc.f32 	%f133, [%rd14+16];
	ld.global.nc.f32 	%f134, [%rd14+20];
	neg.f32 	%f135, %f133;
	mul.f32 	%f136, %f132, %f134;
	mul.f32 	%f137, %f129, %f133;
	sub.f32 	%f138, %f136, %f137;
	mul.f32 	%f139, %f132, %f135;
	mul.f32 	%f140, %f129, %f134;
	sub.f32 	%f141, %f139, %f140;
	ld.global.nc.f32 	%f142, [%rd14+24];
	ld.global.nc.f32 	%f143, [%rd14+28];
	neg.f32 	%f144, %f142;
	mul.f32 	%f145, %f141, %f143;
	mul.f32 	%f146, %f138, %f142;
	sub.f32 	%f364, %f145, %f146;
	mul.f32 	%f147, %f141, %f144;
	mul.f32 	%f148, %f138, %f143;
	sub.f32 	%f365, %f147, %f148;
	add.s32 	%r56, %r56, 4;
$L__BB2_8:
	setp.eq.s32 	%p7, %r11, 0;
	@%p7 bra 	$L__BB2_13;
	setp.eq.s32 	%p8, %r11, 1;
	@%p8 bra 	$L__BB2_11;
	add.s32 	%r46, %r56, %r2;
	mul.wide.s32 	%rd15, %r46, 8;
	add.s64 	%rd16, %rd1, %rd15;
	ld.global.nc.f32 	%f150, [%rd16];
	ld.global.nc.f32 	%f151, [%rd16+4];
	neg.f32 	%f152, %f150;
	mul.f32 	%f153, %f365, %f151;
	mul.f32 	%f154, %f364, %f150;
	sub.f32 	%f155, %f153, %f154;
	mul.f32 	%f156, %f365, %f152;
	mul.f32 	%f157, %f364, %f151;
	sub.f32 	%f158, %f156, %f157;
	ld.global.nc.f32 	%f159, [%rd16+8];
	ld.global.nc.f32 	%f160, [%rd16+12];
	neg.f32 	%f161, %f159;
	mul.f32 	%f162, %f158, %f160;
	mul.f32 	%f163, %f155, %f159;
	sub.f32 	%f364, %f162, %f163;
	mul.f32 	%f164, %f158, %f161;
	mul.f32 	%f165, %f155, %f160;
	sub.f32 	%f365, %f164, %f165;
	add.s32 	%r56, %r56, 2;
$L__BB2_11:
	and.b32  	%r47, %r35, 1;
	setp.eq.b32 	%p9, %r47, 1;
	not.pred 	%p10, %p9;
	@%p10 bra 	$L__BB2_13;
	add.s32 	%r48, %r56, %r2;
	mul.wide.s32 	%rd17, %r48, 8;
	add.s64 	%rd18, %rd1, %rd17;
	ld.global.nc.f32 	%f166, [%rd18];
	ld.global.nc.f32 	%f167, [%rd18+4];
	neg.f32 	%f168, %f166;
	mul.f32 	%f169, %f365, %f167;
	mul.f32 	%f170, %f364, %f166;
	sub.f32 	%f21, %f169, %f170;
	mul.f32 	%f171, %f365, %f168;
	mul.f32 	%f172, %f364, %f167;
	sub.f32 	%f365, %f171, %f172;
	mov.f32 	%f364, %f21;
$L__BB2_13:
	shl.b32 	%r50, %r1, 1;
	mul.wide.s32 	%rd19, %r50, 4;
	add.s64 	%rd20, %rd2, %rd19;
	st.global.f32 	[%rd20], %f364;
	st.global.f32 	[%rd20+4], %f365;
	and.b32  	%r16, %r35, 15;
	setp.lt.u32 	%p11, %r35, 16;
	mov.f32 	%f374, 0f00000000;
	mov.b32 	%r61, 0;
	@%p11 bra 	$L__BB2_16;
	and.b32  	%r61, %r35, 2147483632;
	neg.s32 	%r59, %r61;
	add.s64 	%rd4, %rd1, 64;
	mov.f32 	%f374, 0f00000000;
	mov.u32 	%r58, %r2;
$L__BB2_15:
	.pragma "nounroll";
	mul.wide.s32 	%rd21, %r58, 8;
	add.s64 	%rd22, %rd4, %rd21;
	ld.global.nc.f32 	%f176, [%rd22+-64];
	ld.global.nc.f32 	%f177, [%rd22+-60];
	mul.f32 	%f178, %f177, %f177;
	fma.rn.f32 	%f179, %f176, %f176, %f178;
	sqrt.rn.f32 	%f180, %f179;
	add.f32 	%f181, %f374, %f180;
	ld.global.nc.f32 	%f182, [%rd22+-56];
	ld.global.nc.f32 	%f183, [%rd22+-52];
	mul.f32 	%f184, %f183, %f183;
	fma.rn.f32 	%f185, %f182, %f182, %f184;
	sqrt.rn.f32 	%f186, %f185;
	add.f32 	%f187, %f181, %f186;
	ld.global.nc.f32 	%f188, [%rd22+-48];
	ld.global.nc.f32 	%f189, [%rd22+-44];
	mul.f32 	%f190, %f189, %f189;
	fma.rn.f32 	%f191, %f188, %f188, %f190;
	sqrt.rn.f32 	%f192, %f191;
	add.f32 	%f193, %f187, %f192;
	ld.global.nc.f32 	%f194, [%rd22+-40];
	ld.global.nc.f32 	%f195, [%rd22+-36];
	mul.f32 	%f196, %f195, %f195;
	fma.rn.f32 	%f197, %f194, %f194, %f196;
	sqrt.rn.f32 	%f198, %f197;
	add.f32 	%f199, %f193, %f198;
	ld.global.nc.f32 	%f200, [%rd22+-32];
	ld.global.nc.f32 	%f201, [%rd22+-28];
	mul.f32 	%f202, %f201, %f201;
	fma.rn.f32 	%f203, %f200, %f200, %f202;
	sqrt.rn.f32 	%f204, %f203;
	add.f32 	%f205, %f199, %f204;
	ld.global.nc.f32 	%f206, [%rd22+-24];
	ld.global.nc.f32 	%f207, [%rd22+-20];
	mul.f32 	%f208, %f207, %f207;
	fma.rn.f32 	%f209, %f206, %f206, %f208;
	sqrt.rn.f32 	%f210, %f209;
	add.f32 	%f211, %f205, %f210;
	ld.global.nc.f32 	%f212, [%rd22+-16];
	ld.global.nc.f32 	%f213, [%rd22+-12];
	mul.f32 	%f214, %f213, %f213;
	fma.rn.f32 	%f215, %f212, %f212, %f214;
	sqrt.rn.f32 	%f216, %f215;
	add.f32 	%f217, %f211, %f216;
	ld.global.nc.f32 	%f218, [%rd22+-8];
	ld.global.nc.f32 	%f219, [%rd22+-4];
	mul.f32 	%f220, %f219, %f219;
	fma.rn.f32 	%f221, %f218, %f218, %f220;
	sqrt.rn.f32 	%f222, %f221;
	add.f32 	%f223, %f217, %f222;
	ld.global.nc.f32 	%f224, [%rd22];
	ld.global.nc.f32 	%f225, [%rd22+4];
	mul.f32 	%f226, %f225, %f225;
	fma.rn.f32 	%f227, %f224, %f224, %f226;
	sqrt.rn.f32 	%f228, %f227;
	add.f32 	%f229, %f223, %f228;
	ld.global.nc.f32 	%f230, [%rd22+8];
	ld.global.nc.f32 	%f231, [%rd22+12];
	mul.f32 	%f232, %f231, %f231;
	fma.rn.f32 	%f233, %f230, %f230, %f232;
	sqrt.rn.f32 	%f234, %f233;
	add.f32 	%f235, %f229, %f234;
	ld.global.nc.f32 	%f236, [%rd22+16];
	ld.global.nc.f32 	%f237, [%rd22+20];
	mul.f32 	%f238, %f237, %f237;
	fma.rn.f32 	%f239, %f236, %f236, %f238;
	sqrt.rn.f32 	%f240, %f239;
	add.f32 	%f241, %f235, %f240;
	ld.global.nc.f32 	%f242, [%rd22+24];
	ld.global.nc.f32 	%f243, [%rd22+28];
	mul.f32 	%f244, %f243, %f243;
	fma.rn.f32 	%f245, %f242, %f242, %f244;
	sqrt.rn.f32 	%f246, %f245;
	add.f32 	%f247, %f241, %f246;
	ld.global.nc.f32 	%f248, [%rd22+32];
	ld.global.nc.f32 	%f249, [%rd22+36];
	mul.f32 	%f250, %f249, %f249;
	fma.rn.f32 	%f251, %f248, %f248, %f250;
	sqrt.rn.f32 	%f252, %f251;
	add.f32 	%f253, %f247, %f252;
	ld.global.nc.f32 	%f254, [%rd22+40];
	ld.global.nc.f32 	%f255, [%rd22+44];
	mul.f32 	%f256, %f255, %f255;
	fma.rn.f32 	%f257, %f254, %f254, %f256;
	sqrt.rn.f32 	%f258, %f257;
	add.f32 	%f259, %f253, %f258;
	ld.global.nc.f32 	%f260, [%rd22+48];
	ld.global.nc.f32 	%f261, [%rd22+52];
	mul.f32 	%f262, %f261, %f261;
	fma.rn.f32 	%f263, %f260, %f260, %f262;
	sqrt.rn.f32 	%f264, %f263;
	add.f32 	%f265, %f259, %f264;
	ld.global.nc.f32 	%f266, [%rd22+56];
	ld.global.nc.f32 	%f267, [%rd22+60];
	mul.f32 	%f268, %f267, %f267;
	fma.rn.f32 	%f269, %f266, %f266, %f268;
	sqrt.rn.f32 	%f270, %f269;
	add.f32 	%f374, %f265, %f270;
	add.s32 	%r59, %r59, 16;
	add.s32 	%r58, %r58, 16;
	setp.ne.s32 	%p12, %r59, 0;
	@%p12 bra 	$L__BB2_15;
$L__BB2_16:
	setp.eq.s32 	%p13, %r16, 0;
	@%p13 bra 	$L__BB2_26;
	setp.lt.u32 	%p14, %r16, 8;
	@%p14 bra 	$L__BB2_19;
	add.s32 	%r51, %r61, %r2;
	mul.wide.s32 	%rd23, %r51, 8;
	add.s64 	%rd24, %rd1, %rd23;
	ld.global.nc.f32 	%f272, [%rd24];
	ld.global.nc.f32 	%f273, [%rd24+4];
	mul.f32 	%f274, %f273, %f273;
	fma.rn.f32 	%f275, %f272, %f272, %f274;
	sqrt.rn.f32 	%f276, %f275;
	add.f32 	%f277, %f374, %f276;
	ld.global.nc.f32 	%f278, [%rd24+8];
	ld.global.nc.f32 	%f279, [%rd24+12];
	mul.f32 	%f280, %f279, %f279;
	fma.rn.f32 	%f281, %f278, %f278, %f280;
	sqrt.rn.f32 	%f282, %f281;
	add.f32 	%f283, %f277, %f282;
	ld.global.nc.f32 	%f284, [%rd24+16];
	ld.global.nc.f32 	%f285, [%rd24+20];
	mul.f32 	%f286, %f285, %f285;
	fma.rn.f32 	%f287, %f284, %f284, %f286;
	sqrt.rn.f32 	%f288, %f287;
	add.f32 	%f289, %f283, %f288;
	ld.global.nc.f32 	%f290, [%rd24+24];
	ld.global.nc.f32 	%f291, [%rd24+28];
	mul.f32 	%f292, %f291, %f291;
	fma.rn.f32 	%f293, %f290, %f290, %f292;
	sqrt.rn.f32 	%f294, %f293;
	add.f32 	%f295, %f289, %f294;
	ld.global.nc.f32 	%f296, [%rd24+32];
	ld.global.nc.f32 	%f297, [%rd24+36];
	mul.f32 	%f298, %f297, %f297;
	fma.rn.f32 	%f299, %f296, %f296, %f298;
	sqrt.rn.f32 	%f300, %f299;
	add.f32 	%f301, %f295, %f300;
	ld.global.nc.f32 	%f302, [%rd24+40];
	ld.global.nc.f32 	%f303, [%rd24+44];
	mul.f32 	%f304, %f303, %f303;
	fma.rn.f32 	%f305, %f302, %f302, %f304;
	sqrt.rn.f32 	%f306, %f305;
	add.f32 	%f307, %f301, %f306;
	ld.global.nc.f32 	%f308, [%rd24+48];
	ld.global.nc.f32 	%f309, [%rd24+52];
	mul.f32 	%f310, %f309, %f309;
	fma.rn.f32 	%f311, %f308, %f308, %f310;
	sqrt.rn.f32 	%f312, %f311;
	add.f32 	%f313, %f307, %f312;
	ld.global.nc.f32 	%f314, [%rd24+56];
	ld.global.nc.f32 	%f315, [%rd24+60];
	mul.f32 	%f316, %f315, %f315;
	fma.rn.f32 	%f317, %f314, %f314, %f316;
	sqrt.rn.f32 	%f318, %f317;
	add.f32 	%f374, %f313, %f318;
	add.s32 	%r61, %r61, 8;
$L__BB2_19:
	setp.eq.s32 	%p15, %r3, 0;
	@%p15 bra 	$L__BB2_26;
	and.b32  	%r26, %r35, 3;
	setp.lt.u32 	%p16, %r3, 4;
	@%p16 bra 	$L__BB2_22;
	add.s32 	%r52, %r61, %r2;
	mul.wide.s32 	%rd25, %r52, 8;
	add.s64 	%rd26, %rd1, %rd25;
	ld.global.nc.f32 	%f320, [%rd26];
	ld.global.nc.f32 	%f321, [%rd26+4];
	mul.f32 	%f322, %f321, %f321;
	fma.rn.f32 	%f323, %f320, %f320, %f322;
	sqrt.rn.f32 	%f324, %f323;
	add.f32 	%f325, %f374, %f324;
	ld.global.nc.f32 	%f326, [%rd26+8];
	ld.global.nc.f32 	%f327, [%rd26+12];
	mul.f32 	%f328, %f327, %f327;
	fma.rn.f32 	%f329, %f326, %f326, %f328;
	sqrt.rn.f32 	%f330, %f329;
	add.f32 	%f331, %f325, %f330;
	ld.global.nc.f32 	%f332, [%rd26+16];
	ld.global.nc.f32 	%f333, [%rd26+20];
	mul.f32 	%f334, %f333, %f333;
	fma.rn.f32 	%f335, %f332, %f332, %f334;
	sqrt.rn.f32 	%f336, %f335;
	add.f32 	%f337, %f331, %f336;
	ld.global.nc.f32 	%f338, [%rd26+24];
	ld.global.nc.f32 	%f339, [%rd26+28];
	mul.f32 	%f340, %f339, %f339;
	fma.rn.f32 	%f341, %f338, %f338, %f340;
	sqrt.rn.f32 	%f342, %f341;
	add.f32 	%f374, %f337, %f342;
	add.s32 	%r61, %r61, 4;
$L__BB2_22:
	setp.eq.s32 	%p17, %r26, 0;
	@%p17 bra 	$L__BB2_26;
	add.s64 	%rd5, %rd1, 4;
	add.s32 	%r64, %r61, %r2;
	neg.s32 	%r63, %r26;
$L__BB2_24:
	.pragma "nounroll";
	mul.wide.s32 	%rd27, %r64, 8;
	add.s64 	%rd28, %rd5, %rd27;
	ld.global.nc.f32 	%f343, [%rd28+-4];
	ld.global.nc.f32 	%f344, [%rd28];
	mul.f32 	%f345, %f344, %f344;
	fma.rn.f32 	%f346, %f343, %f343, %f345;
	sqrt.rn.f32 	%f347, %f346;
	add.f32 	%f374, %f374, %f347;
	add.s32 	%r64, %r64, 1;
	add.s32 	%r63, %r63, 1;
	setp.eq.s32 	%p18, %r63, 0;
	@%p18 bra 	$L__BB2_26;
	bra.uni 	$L__BB2_24;
$L__BB2_25:
	shl.b32 	%r41, %r1, 1;
	mul.wide.s32 	%rd9, %r41, 4;
	add.s64 	%rd10, %rd2, %rd9;
	mov.b32 	%r42, 1065353216;
	st.global.u32 	[%rd10], %r42;
	mov.b32 	%r43, 0;
	st.global.u32 	[%rd10+4], %r43;
	mov.f32 	%f374, 0f00000000;
$L__BB2_26:
	cvt.rn.f32.s32 	%f348, %r35;
	div.rn.f32 	%f349, %f374, %f348;
	cvta.to.global.u64 	%rd29, %rd6;
	mul.wide.s32 	%rd30, %r1, 4;
	add.s64 	%rd31, %rd29, %rd30;
	st.global.f32 	[%rd31], %f349;
$L__BB2_27:
	ret;

}
	// .globl	_ZN9langlands9geometric14flatConnectionEPKfS2_PfS3_ii
.visible .entry _ZN9langlands9geometric14flatConnectionEPKfS2_PfS3_ii(
	.param .u64 .ptr .align 1 _ZN9langlands9geometric14flatConnectionEPKfS2_PfS3_ii_param_0,
	.param .u64 .ptr .align 1 _ZN9langlands9geometric14flatConnectionEPKfS2_PfS3_ii_param_1,
	.param .u64 .ptr .align 1 _ZN9langlands9geometric14flatConnectionEPKfS2_PfS3_ii_param_2,
	.param .u64 .ptr .align 1 _ZN9langlands9geometric14flatConnectionEPKfS2_PfS3_ii_param_3,
	.param .u32 _ZN9langlands9geometric14flatConnectionEPKfS2_PfS3_ii_param_4,
	.param .u32 _ZN9langlands9geometric14flatConnectionEPKfS2_PfS3_ii_param_5
)
{
	.reg .pred 	%p<23>;
	.reg .b32 	%r<82>;
	.reg .b32 	%f<168>;
	.reg .b64 	%rd<54>;
	// demoted variable
	.shared .align 4 .b8 _ZZN9langlands9geometric14flatConnectionEPKfS2_PfS3_iiE16local_connection[16384];
	ld.param.u64 	%rd16, [_ZN9langlands9geometric14flatConnectionEPKfS2_PfS3_ii_param_0];
	ld.param.u64 	%rd18, [_ZN9langlands9geometric14flatConnectionEPKfS2_PfS3_ii_param_1];
	ld.param.u64 	%rd19, [_ZN9langlands9geometric14flatConnectionEPKfS2_PfS3_ii_param_2];
	ld.param.u64 	%rd17, [_ZN9langlands9geometric14flatConnectionEPKfS2_PfS3_ii_param_3];
	ld.param.u32 	%r44, [_ZN9langlands9geometric14flatConnectionEPKfS2_PfS3_ii_param_4];
	ld.param.u32 	%r45, [_ZN9langlands9geometric14flatConnectionEPKfS2_PfS3_ii_param_5];
	cvta.to.global.u64 	%rd1, %rd19;
	cvta.to.global.u64 	%rd2, %rd18;
	mov.u32 	%r1, %ctaid.x;
	mov.u32 	%r2, %tid.x;
	setp.ge.s32 	%p1, %r1, %r45;
	@%p1 bra 	$L__BB3_34;
	mul.lo.s32 	%r3, %r44, %r44;
	setp.ge.u32 	%p2, %r2, %r3;
	@%p2 bra 	$L__BB3_4;
	mov.u32 	%r4, %ntid.x;
	cvta.to.global.u64 	%rd3, %rd16;
	mov.u32 	%r47, _ZZN9langlands9geometric14flatConnectionEPKfS2_PfS3_iiE16local_connection;
	mov.u32 	%r70, %r2;
$L__BB3_3:
	mul.wide.s32 	%rd20, %r70, 4;
	add.s64 	%rd21, %rd3, %rd20;
	ld.global.nc.f32 	%f29, [%rd21];
	shl.b32 	%r46, %r70, 2;
	add.s32 	%r48, %r47, %r46;
	st.shared.f32 	[%r48], %f29;
	add.s32 	%r70, %r70, %r4;
	setp.lt.s32 	%p3, %r70, %r3;
	@%p3 bra 	$L__BB3_3;
$L__BB3_4:
	bar.sync 	0;
	setp.ge.s32 	%p4, %r2, %r44;
	@%p4 bra 	$L__BB3_19;
	mad.lo.s32 	%r7, %r44, %r1, %r2;
	mul.wide.u32 	%rd22, %r7, 4;
	add.s64 	%rd23, %rd2, %rd22;
	ld.global.nc.f32 	%f150, [%rd23];
	mul.lo.s32 	%r8, %r44, %r2;
	add.s32 	%r9, %r44, -1;
	and.b32  	%r10, %r44, 7;
	add.s32 	%r11, %r10, -1;
	and.b32  	%r12, %r44, 3;
	and.b32  	%r13, %r44, -8;
	and.b32  	%r14, %r44, 1;
	neg.s32 	%r15, %r13;
	shl.b32 	%r50, %r8, 2;
	mov.u32 	%r51, _ZZN9langlands9geometric14flatConnectionEPKfS2_PfS3_iiE16local_connection;
	add.s32 	%r52, %r50, %r51;
	add.s32 	%r16, %r52, 16;
	mov.b32 	%r71, 0;
$L__BB3_6:
	setp.lt.u32 	%p5, %r9, 7;
	mov.f32 	%f158, 0f00000000;
	mov.b32 	%r75, 0;
	@%p5 bra 	$L__BB3_9;
	mov.f32 	%f158, 0f00000000;
	mov.u32 	%r72, %r16;
	mov.u32 	%r73, %r15;
$L__BB3_8:
	.pragma "nounroll";
	ld.shared.f32 	%f33, [%r72+-16];
	fma.rn.f32 	%f34, %f150, %f33, %f158;
	ld.shared.f32 	%f35, [%r72+-12];
	fma.rn.f32 	%f36, %f150, %f35, %f34;
	ld.shared.f32 	%f37, [%r72+-8];
	fma.rn.f32 	%f38, %f150, %f37, %f36;
	ld.shared.f32 	%f39, [%r72+-4];
	fma.rn.f32 	%f40, %f150, %f39, %f38;
	ld.shared.f32 	%f41, [%r72];
	fma.rn.f32 	%f42, %f150, %f41, %f40;
	ld.shared.f32 	%f43, [%r72+4];
	fma.rn.f32 	%f44, %f150, %f43, %f42;
	ld.shared.f32 	%f45, [%r72+8];
	fma.rn.f32 	%f46, %f150, %f45, %f44;
	ld.shared.f32 	%f47, [%r72+12];
	fma.rn.f32 	%f158, %f150, %f47, %f46;
	add.s32 	%r73, %r73, 8;
	add.s32 	%r72, %r72, 32;
	setp.ne.s32 	%p6, %r73, 0;
	mov.u32 	%r75, %r13;
	@%p6 bra 	$L__BB3_8;
$L__BB3_9:
	setp.eq.s32 	%p7, %r10, 0;
	@%p7 bra 	$L__BB3_17;
	setp.lt.u32 	%p8, %r11, 3;
	@%p8 bra 	$L__BB3_12;
	add.s32 	%r54, %r75, %r8;
	shl.b32 	%r55, %r54, 2;
	add.s32 	%r57, %r51, %r55;
	ld.shared.f32 	%f49, [%r57];
	fma.rn.f32 	%f50, %f150, %f49, %f158;
	ld.shared.f32 	%f51, [%r57+4];
	fma.rn.f32 	%f52, %f150, %f51, %f50;
	ld.shared.f32 	%f53, [%r57+8];
	fma.rn.f32 	%f54, %f150, %f53, %f52;
	ld.shared.f32 	%f55, [%r57+12];
	fma.rn.f32 	%f158, %f150, %f55, %f54;
	add.s32 	%r75, %r75, 4;
$L__BB3_12:
	setp.eq.s32 	%p9, %r12, 0;
	@%p9 bra 	$L__BB3_17;
	setp.eq.s32 	%p10, %r12, 1;
	@%p10 bra 	$L__BB3_15;
	add.s32 	%r58, %r75, %r8;
	shl.b32 	%r59, %r58, 2;
	add.s32 	%r61, %r51, %r59;
	ld.shared.f32 	%f57, [%r61];
	fma.rn.f32 	%f58, %f150, %f57, %f158;
	ld.shared.f32 	%f59, [%r61+4];
	fma.rn.f32 	%f158, %f150, %f59, %f58;
	add.s32 	%r75, %r75, 2;
$L__BB3_15:
	setp.eq.s32 	%p11, %r14, 0;
	@%p11 bra 	$L__BB3_17;
	add.s32 	%r62, %r75, %r8;
	shl.b32 	%r63, %r62, 2;
	add.s32 	%r65, %r51, %r63;
	ld.shared.f32 	%f60, [%r65];
	fma.rn.f32 	%f158, %f150, %f60, %f158;
$L__BB3_17:
	fma.rn.f32 	%f150, %f158, 0fBC23D70A, %f150;
	add.s32 	%r71, %r71, 1;
	setp.ne.s32 	%p12, %r71, 100;
	@%p12 bra 	$L__BB3_6;
	add.s64 	%rd25, %rd1, %rd22;
	st.global.f32 	[%rd25], %f150;
$L__BB3_19:
	bar.sync 	0;
	setp.ne.s32 	%p13, %r2, 0;
	@%p13 bra 	$L__BB3_34;
	setp.lt.s32 	%p14, %r44, 1;
	mov.f32 	%f167, 0f00000000;
	@%p14 bra 	$L__BB3_33;
	mul.lo.s32 	%r28, %r44, %r1;
	and.b32  	%r29, %r44, 15;
	setp.lt.u32 	%p15, %r44, 16;
	mov.f32 	%f167, 0f00000000;
	mov.b32 	%r79, 0;
	@%p15 bra 	$L__BB3_24;
	and.b32  	%r79, %r44, 2147483632;
	neg.s32 	%r77, %r79;
	mul.wide.u32 	%rd26, %r28, 4;
	add.s64 	%rd27, %rd26, 32;
	add.s64 	%rd51, %rd2, %rd27;
	add.s64 	%rd50, %rd1, %rd27;
	mov.f32 	%f167, 0f00000000;
$L__BB3_23:
	.pragma "nounroll";
	ld.global.f32 	%f65, [%rd50+-32];
	ld.global.nc.f32 	%f66, [%rd51+-32];
	fma.rn.f32 	%f67, %f65, %f66, %f167;
	ld.global.f32 	%f68, [%rd50+-28];
	ld.global.nc.f32 	%f69, [%rd51+-28];
	fma.rn.f32 	%f70, %f68, %f69, %f67;
	ld.global.f32 	%f71, [%rd50+-24];
	ld.global.nc.f32 	%f72, [%rd51+-24];
	fma.rn.f32 	%f73, %f71, %f72, %f70;
	ld.global.f32 	%f74, [%rd50+-20];
	ld.global.nc.f32 	%f75, [%rd51+-20];
	fma.rn.f32 	%f76, %f74, %f75, %f73;
	ld.global.f32 	%f77, [%rd50+-16];
	ld.global.nc.f32 	%f78, [%rd51+-16];
	fma.rn.f32 	%f79, %f77, %f78, %f76;
	ld.global.f32 	%f80, [%rd50+-12];
	ld.global.nc.f32 	%f81, [%rd51+-12];
	fma.rn.f32 	%f82, %f80, %f81, %f79;
	ld.global.f32 	%f83, [%rd50+-8];
	ld.global.nc.f32 	%f84, [%rd51+-8];
	fma.rn.f32 	%f85, %f83, %f84, %f82;
	ld.global.f32 	%f86, [%rd50+-4];
	ld.global.nc.f32 	%f87, [%rd51+-4];
	fma.rn.f32 	%f88, %f86, %f87, %f85;
	ld.global.f32 	%f89, [%rd50];
	ld.global.nc.f32 	%f90, [%rd51];
	fma.rn.f32 	%f91, %f89, %f90, %f88;
	ld.global.f32 	%f92, [%rd50+4];
	ld.global.nc.f32 	%f93, [%rd51+4];
	fma.rn.f32 	%f94, %f92, %f93, %f91;
	ld.global.f32 	%f95, [%rd50+8];
	ld.global.nc.f32 	%f96, [%rd51+8];
	fma.rn.f32 	%f97, %f95, %f96, %f94;
	ld.global.f32 	%f98, [%rd50+12];
	ld.global.nc.f32 	%f99, [%rd51+12];
	fma.rn.f32 	%f100, %f98, %f99, %f97;
	ld.global.f32 	%f101, [%rd50+16];
	ld.global.nc.f32 	%f102, [%rd51+16];
	fma.rn.f32 	%f103, %f101, %f102, %f100;
	ld.global.f32 	%f104, [%rd50+20];
	ld.global.nc.f32 	%f105, [%rd51+20];
	fma.rn.f32 	%f106, %f104, %f105, %f103;
	ld.global.f32 	%f107, [%rd50+24];
	ld.global.nc.f32 	%f108, [%rd51+24];
	fma.rn.f32 	%f109, %f107, %f108, %f106;
	ld.global.f32 	%f110, [%rd50+28];
	ld.global.nc.f32 	%f111, [%rd51+28];
	fma.rn.f32 	%f167, %f110, %f111, %f109;
	add.s32 	%r77, %r77, 16;
	add.s64 	%rd51, %rd51, 64;
	add.s64 	%rd50, %rd50, 64;
	setp.ne.s32 	%p16, %r77, 0;
	@%p16 bra 	$L__BB3_23;
$L__BB3_24:
	setp.eq.s32 	%p17, %r29, 0;
	@%p17 bra 	$L__BB3_33;
	and.b32  	%r35, %r44, 7;
	setp.lt.u32 	%p18, %r29, 8;
	@%p18 bra 	$L__BB3_27;
	add.s32 	%r67, %r79, %r28;
	mul.wide.u32 	%rd28, %r67, 4;
	add.s64 	%rd29, %rd1, %rd28;
	ld.global.f32 	%f113, [%rd29];
	add.s64 	%rd30, %rd2, %rd28;
	ld.global.nc.f32 	%f114, [%rd30];
	fma.rn.f32 	%f115, %f113, %f114, %f167;
	cvt.u64.u32 	%rd31, %r28;
	cvt.u64.u32 	%rd32, %r79;
	add.s64 	%rd33, %rd32, %rd31;
	shl.b64 	%rd34, %rd33, 2;
	add.s64 	%rd35, %rd1, %rd34;
	ld.global.f32 	%f116, [%rd35+4];
	add.s64 	%rd36, %rd2, %rd34;
	ld.global.nc.f32 	%f117, [%rd36+4];
	fma.rn.f32 	%f118, %f116, %f117, %f115;
	ld.global.f32 	%f119, [%rd35+8];
	ld.global.nc.f32 	%f120, [%rd36+8];
	fma.rn.f32 	%f121, %f119, %f120, %f118;
	ld.global.f32 	%f122, [%rd35+12];
	ld.global.nc.f32 	%f123, [%rd36+12];
	fma.rn.f32 	%f124, %f122, %f123, %f121;
	ld.global.f32 	%f125, [%rd35+16];
	ld.global.nc.f32 	%f126, [%rd36+16];
	fma.rn.f32 	%f127, %f125, %f126, %f124;
	ld.global.f32 	%f128, [%rd35+20];
	ld.global.nc.f32 	%f129, [%rd36+20];
	fma.rn.f32 	%f130, %f128, %f129, %f127;
	ld.global.f32 	%f131, [%rd35+24];
	ld.global.nc.f32 	%f132, [%rd36+24];
	fma.rn.f32 	%f133, %f131, %f132, %f130;
	ld.global.f32 	%f134, [%rd35+28];
	ld.global.nc.f32 	%f135, [%rd36+28];
	fma.rn.f32 	%f167, %f134, %f135, %f133;
	add.s32 	%r79, %r79, 8;
$L__BB3_27:
	setp.eq.s32 	%p19, %r35, 0;
	@%p19 bra 	$L__BB3_33;
	and.b32  	%r38, %r44, 3;
	setp.lt.u32 	%p20, %r35, 4;
	@%p20 bra 	$L__BB3_30;
	add.s32 	%r68, %r79, %r28;
	mul.wide.u32 	%rd37, %r68, 4;
	add.s64 	%rd38, %rd1, %rd37;
	ld.global.f32 	%f137, [%rd38];
	add.s64 	%rd39, %rd2, %rd37;
	ld.global.nc.f32 	%f138, [%rd39];
	fma.rn.f32 	%f139, %f137, %f138, %f167;
	cvt.u64.u32 	%rd40, %r28;
	cvt.u64.u32 	%rd41, %r79;
	add.s64 	%rd42, %rd41, %rd40;
	shl.b64 	%rd43, %rd42, 2;
	add.s64 	%rd44, %rd1, %rd43;
	ld.global.f32 	%f140, [%rd44+4];
	add.s64 	%rd45, %rd2, %rd43;
	ld.global.nc.f32 	%f141, [%rd45+4];
	fma.rn.f32 	%f142, %f140, %f141, %f139;
	ld.global.f32 	%f143, [%rd44+8];
	ld.global.nc.f32 	%f144, [%rd45+8];
	fma.rn.f32 	%f145, %f143, %f144, %f142;
	ld.global.f32 	%f146, [%rd44+12];
	ld.global.nc.f32 	%f147, [%rd45+12];
	fma.rn.f32 	%f167, %f146, %f147, %f145;
	add.s32 	%r79, %r79, 4;
$L__BB3_30:
	setp.eq.s32 	%p21, %r38, 0;
	@%p21 bra 	$L__BB3_33;
	add.s32 	%r69, %r79, %r28;
	mul.wide.u32 	%rd46, %r69, 4;
	add.s64 	%rd53, %rd2, %rd46;
	add.s64 	%rd52, %rd1, %rd46;
	neg.s32 	%r81, %r38;
$L__BB3_32:
	.pragma "nounroll";
	ld.global.f32 	%f148, [%rd52];
	ld.global.nc.f32 	%f149, [%rd53];
	fma.rn.f32 	%f167, %f148, %f149, %f167;
	add.s64 	%rd53, %rd53, 4;
	add.s64 	%rd52, %rd52, 4;
	add.s32 	%r81, %r81, 1;
	setp.ne.s32 	%p22, %r81, 0;
	@%p22 bra 	$L__BB3_32;
$L__BB3_33:
	cvta.to.global.u64 	%rd47, %rd17;
	mul.wide.u32 	%rd48, %r1, 4;
	add.s64 	%rd49, %rd47, %rd48;
	st.global.f32 	[%rd49], %f167;
$L__BB3_34:
	ret;

}
	// .globl	_ZN9langlands9geometric15heckeEigensheafEPKfS2_PfS3_iii
.visible .entry _ZN9langlands9geometric15heckeEigensheafEPKfS2_PfS3_iii(
	.param .u64 .ptr .align 1 _ZN9langlands9geometric15heckeEigensheafEPKfS2_PfS3_iii_param_0,
	.param .u64 .ptr .align 1 _ZN9langlands9geometric15heckeEigensheafEPKfS2_PfS3_iii_param_1,
	.param .u64 .ptr .align 1 _ZN9langlands9geometric15heckeEigensheafEPKfS2_PfS3_iii_param_2,
	.param .u64 .ptr .align 1 _ZN9langlands9geometric15heckeEigensheafEPKfS2_PfS3_iii_param_3,
	.param .u32 _ZN9langlands9geometric15heckeEigensheafEPKfS2_PfS3_iii_param_4,
	.param .u32 _ZN9langlands9geometric15heckeEigensheafEPKfS2_PfS3_iii_param_5,
	.param .u32 _ZN9langlands9geometric15heckeEigensheafEPKfS2_PfS3_iii_param_6
)
{
	.reg .pred 	%p<72>;
	.reg .b32 	%r<344>;
	.reg .b32 	%f<331>;
	.reg .b64 	%rd<81>;

	ld.param.u64 	%rd8, [_ZN9langlands9geometric15heckeEigensheafEPKfS2_PfS3_iii_param_0];
	ld.param.u64 	%rd9, [_ZN9langlands9geometric15heckeEigensheafEPKfS2_PfS3_iii_param_1];
	ld.param.u64 	%rd7, [_ZN9langlands9geometric15heckeEigensheafEPKfS2_PfS3_iii_param_2];
	ld.param.u64 	%rd10, [_ZN9langlands9geometric15heckeEigensheafEPKfS2_PfS3_iii_param_3];
	ld.param.u32 	%r112, [_ZN9langlands9geometric15heckeEigensheafEPKfS2_PfS3_iii_param_4];
	ld.param.u32 	%r113, [_ZN9langlands9geometric15heckeEigensheafEPKfS2_PfS3_iii_param_5];
	ld.param.u32 	%r114, [_ZN9langlands9geometric15heckeEigensheafEPKfS2_PfS3_iii_param_6];
	cvta.to.global.u64 	%rd1, %rd8;
	cvta.to.global.u64 	%rd2, %rd9;
	cvta.to.global.u64 	%rd3, %rd10;
	mov.u32 	%r1, %tid.x;
	mov.u32 	%r2, %ctaid.x;
	mul.lo.s32 	%r115, %r112, %r1;
	shl.b32 	%r116, %r115, 2;
	mov.u32 	%r117, _ZN9langlands9geometric11shared_dataE;
	add.s32 	%r3, %r117, %r116;
	setp.lt.s32 	%p1, %r112, 1;
	mov.f32 	%f330, 0f00000000;
	@%p1 bra 	$L__BB4_92;
	mul.lo.s32 	%r4, %r112, %r2;
	add.s32 	%r5, %r112, -1;
	and.b32  	%r6, %r112, 15;
	setp.lt.u32 	%p2, %r5, 15;
	mov.b32 	%r304, 0;
	@%p2 bra 	$L__BB4_4;
	and.b32  	%r304, %r112, 2147483632;
	mov.b32 	%r338, 0;
$L__BB4_3:
	.pragma "nounroll";
	add.s32 	%r120, %r338, %r4;
	mul.wide.u32 	%rd11, %r120, 4;
	add.s64 	%rd12, %rd1, %rd11;
	ld.global.nc.f32 	%f40, [%rd12];
	shl.b32 	%r121, %r338, 2;
	add.s32 	%r122, %r3, %r121;
	st.shared.f32 	[%r122], %f40;
	ld.global.nc.f32 	%f41, [%rd12+4];
	st.shared.f32 	[%r122+4], %f41;
	ld.global.nc.f32 	%f42, [%rd12+8];
	st.shared.f32 	[%r122+8], %f42;
	ld.global.nc.f32 	%f43, [%rd12+12];
	st.shared.f32 	[%r122+12], %f43;
	ld.global.nc.f32 	%f44, [%rd12+16];
	st.shared.f32 	[%r122+16], %f44;
	ld.global.nc.f32 	%f45, [%rd12+20];
	st.shared.f32 	[%r122+20], %f45;
	ld.global.nc.f32 	%f46, [%rd12+24];
	st.shared.f32 	[%r122+24], %f46;
	ld.global.nc.f32 	%f47, [%rd12+28];
	st.shared.f32 	[%r122+28], %f47;
	ld.global.nc.f32 	%f48, [%rd12+32];
	st.shared.f32 	[%r122+32], %f48;
	ld.global.nc.f32 	%f49, [%rd12+36];
	st.shared.f32 	[%r122+36], %f49;
	ld.global.nc.f32 	%f50, [%rd12+40];
	st.shared.f32 	[%r122+40], %f50;
	ld.global.nc.f32 	%f51, [%rd12+44];
	st.shared.f32 	[%r122+44], %f51;
	ld.global.nc.f32 	%f52, [%rd12+48];
	st.shared.f32 	[%r122+48], %f52;
	ld.global.nc.f32 	%f53, [%rd12+52];
	st.shared.f32 	[%r122+52], %f53;
	ld.global.nc.f32 	%f54, [%rd12+56];
	st.shared.f32 	[%r122+56], %f54;
	ld.global.nc.f32 	%f55, [%rd12+60];
	st.shared.f32 	[%r122+60], %f55;
	add.s32 	%r338, %r338, 16;
	setp.eq.s32 	%p3, %r338, %r304;
	@%p3 bra 	$L__BB4_4;
	bra.uni 	$L__BB4_3;
$L__BB4_4:
	setp.eq.s32 	%p4, %r6, 0;
	@%p4 bra 	$L__BB4_13;
	and.b32  	%r9, %r112, 7;
	setp.lt.u32 	%p5, %r6, 8;
	@%p5 bra 	$L__BB4_7;
	add.s32 	%r123, %r304, %r4;
	mul.wide.u32 	%rd13, %r123, 4;
	add.s64 	%rd14, %rd1, %rd13;
	ld.global.nc.f32 	%f56, [%rd14];
	shl.b32 	%r124, %r304, 2;
	add.s32 	%r125, %r3, %r124;
	st.shared.f32 	[%r125], %f56;
	cvt.u64.u32 	%rd15, %r4;
	cvt.u64.u32 	%rd16, %r304;
	add.s64 	%rd17, %rd16, %rd15;
	shl.b64 	%rd18, %rd17, 2;
	add.s64 	%rd19, %rd1, %rd18;
	ld.global.nc.f32 	%f57, [%rd19+4];
	st.shared.f32 	[%r125+4], %f57;
	ld.global.nc.f32 	%f58, [%rd19+8];
	st.shared.f32 	[%r125+8], %f58;
	ld.global.nc.f32 	%f59, [%rd19+12];
	st.shared.f32 	[%r125+12], %f59;
	ld.global.nc.f32 	%f60, [%rd19+16];
	st.shared.f32 	[%r125+16], %f60;
	ld.global.nc.f32 	%f61, [%rd19+20];
	st.shared.f32 	[%r125+20], %f61;
	ld.global.nc.f32 	%f62, [%rd19+24];
	st.shared.f32 	[%r125+24], %f62;
	ld.global.nc.f32 	%f63, [%rd19+28];
	st.shared.f32 	[%r125+28], %f63;
	add.s32 	%r304, %r304, 8;
$L__BB4_7:
	setp.eq.s32 	%p6, %r9, 0;
	@%p6 bra 	$L__BB4_13;
	and.b32  	%r12, %r112, 3;
	setp.lt.u32 	%p7, %r9, 4;
	@%p7 bra 	$L__BB4_10;
	add.s32 	%r126, %r304, %r4;
	mul.wide.u32 	%rd20, %r126, 4;
	add.s64 	%rd21, %rd1, %rd20;
	ld.global.nc.f32 	%f64, [%rd21];
	shl.b32 	%r127, %r304, 2;
	add.s32 	%r128, %r3, %r127;
	st.shared.f32 	[%r128], %f64;
	cvt.u64.u32 	%rd22, %r4;
	cvt.u64.u32 	%rd23, %r304;
	add.s64 	%rd24, %rd23, %rd22;
	shl.b64 	%rd25, %rd24, 2;
	add.s64 	%rd26, %rd1, %rd25;
	ld.global.nc.f32 	%f65, [%rd26+4];
	st.shared.f32 	[%r128+4], %f65;
	ld.global.nc.f32 	%f66, [%rd26+8];
	st.shared.f32 	[%r128+8], %f66;
	ld.global.nc.f32 	%f67, [%rd26+12];
	st.shared.f32 	[%r128+12], %f67;
	add.s32 	%r304, %r304, 4;
$L__BB4_10:
	setp.eq.s32 	%p8, %r12, 0;
	@%p8 bra 	$L__BB4_13;
	mov.b32 	%r308, 0;
$L__BB4_12:
	.pragma "nounroll";
	add.s32 	%r130, %r304, %r4;
	mul.wide.u32 	%rd27, %r130, 4;
	add.s64 	%rd28, %rd1, %rd27;
	ld.global.nc.f32 	%f68, [%rd28];
	shl.b32 	%r131, %r304, 2;
	add.s32 	%r132, %r3, %r131;
	st.shared.f32 	[%r132], %f68;
	add.s32 	%r304, %r304, 1;
	add.s32 	%r308, %r308, 1;
	setp.ne.s32 	%p9, %r308, %r12;
	@%p9 bra 	$L__BB4_12;
$L__BB4_13:
	mov.u32 	%r133, %ntid.x;
	mul.lo.s32 	%r134, %r112, %r133;
	shl.b32 	%r135, %r134, 2;
	add.s32 	%r19, %r3, %r135;
	setp.lt.s32 	%p10, %r113, 1;
	@%p10 bra 	$L__BB4_53;
	and.b32  	%r20, %r112, 7;
	and.b32  	%r21, %r112, 3;
	add.s32 	%r22, %r113, -1;
	and.b32  	%r23, %r113, 7;
	and.b32  	%r24, %r113, 3;
	and.b32  	%r25, %r113, 2147483640;
	and.b32  	%r26, %r113, 1;
	and.b32  	%r27, %r112, 2147483632;
	and.b32  	%r28, %r112, 2147483640;
	and.b32  	%r29, %r112, 1;
	neg.s32 	%r30, %r25;
	mov.b32 	%r309, 0;
$L__BB4_15:
	mov.b32 	%r318, 0;
$L__BB4_16:
	setp.lt.u32 	%p37, %r22, 7;
	shl.b32 	%r178, %r318, 2;
	add.s32 	%r50, %r19, %r178;
	mov.b32 	%r323, 0;
	st.shared.u32 	[%r50], %r323;
	mul.lo.s32 	%r51, %r318, %r114;
	mov.f32 	%f319, 0f00000000;
	@%p37 bra 	$L__BB4_19;
	mov.f32 	%f319, 0f00000000;
	mov.b32 	%r320, 3;
	mov.u32 	%r319, %r51;
	mov.u32 	%r321, %r30;
$L__BB4_18:
	.pragma "nounroll";
	add.s32 	%r180, %r320, -3;
	rem.s32 	%r181, %r319, %r113;
	mul.wide.s32 	%rd29, %r181, 4;
	add.s64 	%rd30, %rd2, %rd29;
	ld.global.nc.f32 	%f162, [%rd30];
	rem.u32 	%r182, %r180, %r112;
	shl.b32 	%r183, %r182, 2;
	add.s32 	%r184, %r3, %r183;
	ld.shared.f32 	%f163, [%r184];
	fma.rn.f32 	%f164, %f162, %f163, %f319;
	st.shared.f32 	[%r50], %f164;
	add.s32 	%r185, %r320, -2;
	add.s32 	%r186, %r319, 1;
	rem.s32 	%r187, %r186, %r113;
	mul.wide.s32 	%rd31, %r187, 4;
	add.s64 	%rd32, %rd2, %rd31;
	ld.global.nc.f32 	%f165, [%rd32];
	rem.u32 	%r188, %r185, %r112;
	shl.b32 	%r189, %r188, 2;
	add.s32 	%r190, %r3, %r189;
	ld.shared.f32 	%f166, [%r190];
	fma.rn.f32 	%f167, %f165, %f166, %f164;
	st.shared.f32 	[%r50], %f167;
	add.s32 	%r191, %r320, -1;
	add.s32 	%r192, %r319, 2;
	rem.s32 	%r193, %r192, %r113;
	mul.wide.s32 	%rd33, %r193, 4;
	add.s64 	%rd34, %rd2, %rd33;
	ld.global.nc.f32 	%f168, [%rd34];
	rem.u32 	%r194, %r191, %r112;
	shl.b32 	%r195, %r194, 2;
	add.s32 	%r196, %r3, %r195;
	ld.shared.f32 	%f169, [%r196];
	fma.rn.f32 	%f170, %f168, %f169, %f167;
	st.shared.f32 	[%r50], %f170;
	add.s32 	%r197, %r320, 4;
	add.s32 	%r198, %r319, 3;
	rem.s32 	%r199, %r198, %r113;
	mul.wide.s32 	%rd35, %r199, 4;
	add.s64 	%rd36, %rd2, %rd35;
	ld.global.nc.f32 	%f171, [%rd36];
	rem.u32 	%r200, %r320, %r112;
	shl.b32 	%r201, %r200, 2;
	add.s32 	%r202, %r3, %r201;
	ld.shared.f32 	%f172, [%r202];
	fma.rn.f32 	%f173, %f171, %f172, %f170;
	st.shared.f32 	[%r50], %f173;
	add.s32 	%r203, %r320, 1;
	add.s32 	%r204, %r319, 4;
	rem.s32 	%r205, %r204, %r113;
	mul.wide.s32 	%rd37, %r205, 4;
	add.s64 	%rd38, %rd2, %rd37;
	ld.global.nc.f32 	%f174, [%rd38];
	rem.u32 	%r206, %r203, %r112;
	shl.b32 	%r207, %r206, 2;
	add.s32 	%r208, %r3, %r207;
	ld.shared.f32 	%f175, [%r208];
	fma.rn.f32 	%f176, %f174, %f175, %f173;
	st.shared.f32 	[%r50], %f176;
	add.s32 	%r209, %r320, 2;
	add.s32 	%r210, %r319, 5;
	rem.s32 	%r211, %r210, %r113;
	mul.wide.s32 	%rd39, %r211, 4;
	add.s64 	%rd40, %rd2, %rd39;
	ld.global.nc.f32 	%f177, [%rd40];
	rem.u32 	%r212, %r209, %r112;
	shl.b32 	%r213, %r212, 2;
	add.s32 	%r214, %r3, %r213;
	ld.shared.f32 	%f178, [%r214];
	fma.rn.f32 	%f179, %f177, %f178, %f176;
	st.shared.f32 	[%r50], %f179;
	add.s32 	%r215, %r320, 3;
	add.s32 	%r216, %r319, 6;
	rem.s32 	%r217, %r216, %r113;
	mul.wide.s32 	%rd41, %r217, 4;
	add.s64 	%rd42, %rd2, %rd41;
	ld.global.nc.f32 	%f180, [%rd42];
	rem.u32 	%r218, %r215, %r112;
	shl.b32 	%r219, %r218, 2;
	add.s32 	%r220, %r3, %r219;
	ld.shared.f32 	%f181, [%r220];
	fma.rn.f32 	%f182, %f180, %f181, %f179;
	st.shared.f32 	[%r50], %f182;
	add.s32 	%r221, %r319, 7;
	rem.s32 	%r222, %r221, %r113;
	mul.wide.s32 	%rd43, %r222, 4;
	add.s64 	%rd44, %rd2, %rd43;
	ld.global.nc.f32 	%f183, [%rd44];
	rem.u32 	%r223, %r197, %r112;
	shl.b32 	%r224, %r223, 2;
	add.s32 	%r225, %r3, %r224;
	ld.shared.f32 	%f184, [%r225];
	fma.rn.f32 	%f319, %f183, %f184, %f182;
	st.shared.f32 	[%r50], %f319;
	add.s32 	%r321, %r321, 8;
	add.s32 	%r320, %r320, 8;
	add.s32 	%r319, %r319, 8;
	setp.ne.s32 	%p38, %r321, 0;
	mov.u32 	%r323, %r25;
	@%p38 bra 	$L__BB4_18;
$L__BB4_19:
	setp.eq.s32 	%p39, %r23, 0;
	@%p39 bra 	$L__BB4_27;
	add.s32 	%r226, %r23, -1;
	setp.lt.u32 	%p40, %r226, 3;
	@%p40 bra 	$L__BB4_22;
	add.s32 	%r227, %r323, %r51;
	rem.s32 	%r228, %r227, %r113;
	mul.wide.s32 	%rd45, %r228, 4;
	add.s64 	%rd46, %rd2, %rd45;
	ld.global.nc.f32 	%f185, [%rd46];
	rem.u32 	%r229, %r323, %r112;
	shl.b32 	%r230, %r229, 2;
	add.s32 	%r231, %r3, %r230;
	ld.shared.f32 	%f186, [%r231];
	fma.rn.f32 	%f187, %f185, %f186, %f319;
	st.shared.f32 	[%r50], %f187;
	add.s32 	%r232, %r323, 1;
	add.s32 	%r233, %r227, 1;
	rem.s32 	%r234, %r233, %r113;
	mul.wide.s32 	%rd47, %r234, 4;
	add.s64 	%rd48, %rd2, %rd47;
	ld.global.nc.f32 	%f188, [%rd48];
	rem.u32 	%r235, %r232, %r112;
	shl.b32 	%r236, %r235, 2;
	add.s32 	%r237, %r3, %r236;
	ld.shared.f32 	%f189, [%r237];
	fma.rn.f32 	%f190, %f188, %f189, %f187;
	st.shared.f32 	[%r50], %f190;
	add.s32 	%r238, %r323, 2;
	add.s32 	%r239, %r227, 2;
	rem.s32 	%r240, %r239, %r113;
	mul.wide.s32 	%rd49, %r240, 4;
	add.s64 	%rd50, %rd2, %rd49;
	ld.global.nc.f32 	%f191, [%rd50];
	rem.u32 	%r241, %r238, %r112;
	shl.b32 	%r242, %r241, 2;
	add.s32 	%r243, %r3, %r242;
	ld.shared.f32 	%f192, [%r243];
	fma.rn.f32 	%f193, %f191, %f192, %f190;
	st.shared.f32 	[%r50], %f193;
	add.s32 	%r244, %r323, 3;
	add.s32 	%r245, %r227, 3;
	rem.s32 	%r246, %r245, %r113;
	mul.wide.s32 	%rd51, %r246, 4;
	add.s64 	%rd52, %rd2, %rd51;
	ld.global.nc.f32 	%f194, [%rd52];
	rem.u32 	%r247, %r244, %r112;
	shl.b32 	%r248, %r247, 2;
	add.s32 	%r249, %r3, %r248;
	ld.shared.f32 	%f195, [%r249];
	fma.rn.f32 	%f319, %f194, %f195, %f193;
	st.shared.f32 	[%r50], %f319;
	add.s32 	%r323, %r323, 4;
$L__BB4_22:
	setp.eq.s32 	%p41, %r24, 0;
	@%p41 bra 	$L__BB4_27;
	setp.eq.s32 	%p42, %r24, 1;
	@%p42 bra 	$L__BB4_25;
	add.s32 	%r250, %r323, %r51;
	rem.s32 	%r251, %r250, %r113;
	mul.wide.s32 	%rd53, %r251, 4;
	add.s64 	%rd54, %rd2, %rd53;
	ld.global.nc.f32 	%f196, [%rd54];
	rem.u32 	%r252, %r323, %r112;
	shl.b32 	%r253, %r252, 2;
	add.s32 	%r254, %r3, %r253;
	ld.shared.f32 	%f197, [%r254];
	fma.rn.f32 	%f198, %f196, %f197, %f319;
	st.shared.f32 	[%r50], %f198;
	add.s32 	%r255, %r323, 1;
	add.s32 	%r256, %r250, 1;
	rem.s32 	%r257, %r256, %r113;
	mul.wide.s32 	%rd55, %r257, 4;
	add.s64 	%rd56, %rd2, %rd55;
	ld.global.nc.f32 	%f199, [%rd56];
	rem.u32 	%r258, %r255, %r112;
	shl.b32 	%r259, %r258, 2;
	add.s32 	%r260, %r3, %r259;
	ld.shared.f32 	%f200, [%r260];
	fma.rn.f32 	%f319, %f199, %f200, %f198;
	st.shared.f32 	[%r50], %f319;
	add.s32 	%r323, %r323, 2;
$L__BB4_25:
	setp.eq.s32 	%p43, %r26, 0;
	@%p43 bra 	$L__BB4_27;
	add.s32 	%r261, %r323, %r51;
	rem.s32 	%r262, %r261, %r113;
	mul.wide.s32 	%rd57, %r262, 4;
	add.s64 	%rd58, %rd2, %rd57;
	ld.global.nc.f32 	%f201, [%rd58];
	rem.u32 	%r263, %r323, %r112;
	shl.b32 	%r264, %r263, 2;
	add.s32 	%r265, %r3, %r264;
	ld.shared.f32 	%f202, [%r265];
	fma.rn.f32 	%f203, %f201, %f202, %f319;
	st.shared.f32 	[%r50], %f203;
$L__BB4_27:
	add.s32 	%r318, %r318, 1;
	setp.ne.s32 	%p44, %r318, %r112;
	@%p44 bra 	$L__BB4_16;
	setp.lt.u32 	%p45, %r5, 15;
	mov.f32 	%f311, 0f00000000;
	mov.b32 	%r316, 0;
	@%p45 bra 	$L__BB4_31;
	mov.f32 	%f311, 0f00000000;
	mov.b32 	%r310, 0;
$L__BB4_30:
	.pragma "nounroll";
	shl.b32 	%r268, %r310, 2;
	add.s32 	%r269, %r19, %r268;
	ld.shared.f32 	%f207, [%r269];
	fma.rn.f32 	%f208, %f207, %f207, %f311;
	ld.shared.f32 	%f209, [%r269+4];
	fma.rn.f32 	%f210, %f209, %f209, %f208;
	ld.shared.f32 	%f211, [%r269+8];
	fma.rn.f32 	%f212, %f211, %f211, %f210;
	ld.shared.f32 	%f213, [%r269+12];
	fma.rn.f32 	%f214, %f213, %f213, %f212;
	ld.shared.f32 	%f215, [%r269+16];
	fma.rn.f32 	%f216, %f215, %f215, %f214;
	ld.shared.f32 	%f217, [%r269+20];
	fma.rn.f32 	%f218, %f217, %f217, %f216;
	ld.shared.f32 	%f219, [%r269+24];
	fma.rn.f32 	%f220, %f219, %f219, %f218;
	ld.shared.f32 	%f221, [%r269+28];
	fma.rn.f32 	%f222, %f221, %f221, %f220;
	ld.shared.f32 	%f223, [%r269+32];
	fma.rn.f32 	%f224, %f223, %f223, %f222;
	ld.shared.f32 	%f225, [%r269+36];
	fma.rn.f32 	%f226, %f225, %f225, %f224;
	ld.shared.f32 	%f227, [%r269+40];
	fma.rn.f32 	%f228, %f227, %f227, %f226;
	ld.shared.f32 	%f229, [%r269+44];
	fma.rn.f32 	%f230, %f229, %f229, %f228;
	ld.shared.f32 	%f231, [%r269+48];
	fma.rn.f32 	%f232, %f231, %f231, %f230;
	ld.shared.f32 	%f233, [%r269+52];
	fma.rn.f32 	%f234, %f233, %f233, %f232;
	ld.shared.f32 	%f235, [%r269+56];
	fma.rn.f32 	%f236, %f235, %f235, %f234;
	ld.shared.f32 	%f237, [%r269+60];
	fma.rn.f32 	%f311, %f237, %f237, %f236;
	add.s32 	%r310, %r310, 16;
	setp.eq.s32 	%p46, %r310, %r27;
	mov.u32 	%r316, %r27;
	@%p46 bra 	$L__BB4_31;
	bra.uni 	$L__BB4_30;
$L__BB4_31:
	add.s32 	%r43, %r20, -1;
	setp.eq.s32 	%p47, %r6, 0;
	@%p47 bra 	$L__BB4_32;
	bra.uni 	$L__BB4_44;
$L__BB4_32:
	setp.lt.u32 	%p54, %r5, 7;
	sqrt.rn.f32 	%f330, %f311;
	mov.b32 	%r313, 0;
	@%p54 bra 	$L__BB4_35;
	mov.b32 	%r311, 0;
$L__BB4_34:
	.pragma "nounroll";
	shl.b32 	%r278, %r311, 2;
	add.s32 	%r279, %r19, %r278;
	ld.shared.f32 	%f265, [%r279];
	div.rn.f32 	%f266, %f265, %f330;
	add.s32 	%r280, %r3, %r278;
	st.shared.f32 	[%r280], %f266;
	ld.shared.f32 	%f267, [%r279+4];
	div.rn.f32 	%f268, %f267, %f330;
	st.shared.f32 	[%r280+4], %f268;
	ld.shared.f32 	%f269, [%r279+8];
	div.rn.f32 	%f270, %f269, %f330;
	st.shared.f32 	[%r280+8], %f270;
	ld.shared.f32 	%f271, [%r279+12];
	div.rn.f32 	%f272, %f271, %f330;
	st.shared.f32 	[%r280+12], %f272;
	ld.shared.f32 	%f273, [%r279+16];
	div.rn.f32 	%f274, %f273, %f330;
	st.shared.f32 	[%r280+16], %f274;
	ld.shared.f32 	%f275, [%r279+20];
	div.rn.f32 	%f276, %f275, %f330;
	st.shared.f32 	[%r280+20], %f276;
	ld.shared.f32 	%f277, [%r279+24];
	div.rn.f32 	%f278, %f277, %f330;
	st.shared.f32 	[%r280+24], %f278;
	ld.shared.f32 	%f279, [%r279+28];
	div.rn.f32 	%f280, %f279, %f330;
	st.shared.f32 	[%r280+28], %f280;
	add.s32 	%r311, %r311, 8;
	setp.eq.s32 	%p55, %r311, %r28;
	mov.u32 	%r313, %r28;
	@%p55 bra 	$L__BB4_35;
	bra.uni 	$L__BB4_34;
$L__BB4_35:
	setp.eq.s32 	%p56, %r20, 0;
	@%p56 bra 	$L__BB4_43;
	setp.lt.u32 	%p57, %r43, 3;
	@%p57 bra 	$L__BB4_38;
	shl.b32 	%r281, %r313, 2;
	add.s32 	%r282, %r19, %r281;
	ld.shared.f32 	%f281, [%r282];
	div.rn.f32 	%f282, %f281, %f330;
	add.s32 	%r283, %r3, %r281;
	st.shared.f32 	[%r283], %f282;
	ld.shared.f32 	%f283, [%r282+4];
	div.rn.f32 	%f284, %f283, %f330;
	st.shared.f32 	[%r283+4], %f284;
	ld.shared.f32 	%f285, [%r282+8];
	div.rn.f32 	%f286, %f285, %f330;
	st.shared.f32 	[%r283+8], %f286;
	ld.shared.f32 	%f287, [%r282+12];
	div.rn.f32 	%f288, %f287, %f330;
	st.shared.f32 	[%r283+12], %f288;
	add.s32 	%r313, %r313, 4;
$L__BB4_38:
	setp.eq.s32 	%p58, %r21, 0;
	@%p58 bra 	$L__BB4_43;
	setp.eq.s32 	%p59, %r21, 1;
	@%p59 bra 	$L__BB4_41;
	shl.b32 	%r284, %r313, 2;
	add.s32 	%r285, %r19, %r284;
	ld.shared.f32 	%f289, [%r285];
	div.rn.f32 	%f290, %f289, %f330;
	add.s32 	%r286, %r3, %r284;
	st.shared.f32 	[%r286], %f290;
	ld.shared.f32 	%f291, [%r285+4];
	div.rn.f32 	%f292, %f291, %f330;
	st.shared.f32 	[%r286+4], %f292;
	add.s32 	%r313, %r313, 2;
$L__BB4_41:
	setp.eq.s32 	%p60, %r29, 0;
	@%p60 bra 	$L__BB4_43;
	shl.b32 	%r287, %r313, 2;
	add.s32 	%r288, %r19, %r287;
	ld.shared.f32 	%f293, [%r288];
	div.rn.f32 	%f294, %f293, %f330;
	add.s32 	%r289, %r3, %r287;
	st.shared.f32 	[%r289], %f294;
$L__BB4_43:
	add.s32 	%r309, %r309, 1;
	setp.eq.s32 	%p61, %r309, 20;
	@%p61 bra 	$L__BB4_92;
	bra.uni 	$L__BB4_15;
$L__BB4_44:
	add.s32 	%r270, %r6, -1;
	setp.lt.u32 	%p48, %r270, 7;
	@%p48 bra 	$L__BB4_46;
	shl.b32 	%r271, %r316, 2;
	add.s32 	%r272, %r19, %r271;
	ld.shared.f32 	%f239, [%r272];
	fma.rn.f32 	%f240, %f239, %f239, %f311;
	ld.shared.f32 	%f241, [%r272+4];
	fma.rn.f32 	%f242, %f241, %f241, %f240;
	ld.shared.f32 	%f243, [%r272+8];
	fma.rn.f32 	%f244, %f243, %f243, %f242;
	ld.shared.f32 	%f245, [%r272+12];
	fma.rn.f32 	%f246, %f245, %f245, %f244;
	ld.shared.f32 	%f247, [%r272+16];
	fma.rn.f32 	%f248, %f247, %f247, %f246;
	ld.shared.f32 	%f249, [%r272+20];
	fma.rn.f32 	%f250, %f249, %f249, %f248;
	ld.shared.f32 	%f251, [%r272+24];
	fma.rn.f32 	%f252, %f251, %f251, %f250;
	ld.shared.f32 	%f253, [%r272+28];
	fma.rn.f32 	%f311, %f253, %f253, %f252;
	add.s32 	%r316, %r316, 8;
$L__BB4_46:
	setp.eq.s32 	%p49, %r20, 0;
	@%p49 bra 	$L__BB4_32;
	setp.lt.u32 	%p50, %r43, 3;
	@%p50 bra 	$L__BB4_49;
	shl.b32 	%r273, %r316, 2;
	add.s32 	%r274, %r19, %r273;
	ld.shared.f32 	%f255, [%r274];
	fma.rn.f32 	%f256, %f255, %f255, %f311;
	ld.shared.f32 	%f257, [%r274+4];
	fma.rn.f32 	%f258, %f257, %f257, %f256;
	ld.shared.f32 	%f259, [%r274+8];
	fma.rn.f32 	%f260, %f259, %f259, %f258;
	ld.shared.f32 	%f261, [%r274+12];
	fma.rn.f32 	%f311, %f261, %f261, %f260;
	add.s32 	%r316, %r316, 4;
$L__BB4_49:
	setp.eq.s32 	%p51, %r21, 0;
	@%p51 bra 	$L__BB4_32;
	setp.eq.s32 	%p52, %r21, 1;
	shl.b32 	%r275, %r316, 2;
	add.s32 	%r48, %r19, %r275;
	ld.shared.f32 	%f262, [%r48];
	fma.rn.f32 	%f311, %f262, %f262, %f311;
	@%p52 bra 	$L__BB4_32;
	setp.eq.s32 	%p53, %r21, 2;
	ld.shared.f32 	%f263, [%r48+4];
	fma.rn.f32 	%f311, %f263, %f263, %f311;
	@%p53 bra 	$L__BB4_32;
	ld.shared.f32 	%f264, [%r48+8];
	fma.rn.f32 	%f311, %f264, %f264, %f311;
	bra.uni 	$L__BB4_32;
$L__BB4_53:
	add.s32 	%r64, %r6, -1;
	and.b32  	%r65, %r112, 7;
	add.s32 	%r66, %r65, -1;
	and.b32  	%r67, %r112, 3;
	and.b32  	%r68, %r112, 2147483632;
	and.b32  	%r69, %r112, 2147483640;
	and.b32  	%r70, %r112, 1;
	mov.b32 	%r325, 0;
$L__BB4_54:
	setp.lt.u32 	%p11, %r5, 15;
	mov.b32 	%r336, 0;
	@%p11 bra 	$L__BB4_57;
	mov.b32 	%r326, 0;
$L__BB4_56:
	.pragma "nounroll";
	shl.b32 	%r139, %r326, 2;
	add.s32 	%r140, %r19, %r139;
	mov.b32 	%r141, 0;
	st.shared.u32 	[%r140], %r141;
	st.shared.u32 	[%r140+4], %r141;
	st.shared.u32 	[%r140+8], %r141;
	st.shared.u32 	[%r140+12], %r141;
	st.shared.u32 	[%r140+16], %r141;
	st.shared.u32 	[%r140+20], %r141;
	st.shared.u32 	[%r140+24], %r141;
	st.shared.u32 	[%r140+28], %r141;
	st.shared.u32 	[%r140+32], %r141;
	st.shared.u32 	[%r140+36], %r141;
	st.shared.u32 	[%r140+40], %r141;
	st.shared.u32 	[%r140+44], %r141;
	st.shared.u32 	[%r140+48], %r141;
	st.shared.u32 	[%r140+52], %r141;
	st.shared.u32 	[%r140+56], %r141;
	st.shared.u32 	[%r140+60], %r141;
	add.s32 	%r326, %r326, 16;
	setp.eq.s32 	%p12, %r326, %r68;
	mov.u32 	%r336, %r68;
	@%p12 bra 	$L__BB4_57;
	bra.uni 	$L__BB4_56;
$L__BB4_57:
	setp.eq.s32 	%p13, %r6, 0;
	@%p13 bra 	$L__BB4_67;
	setp.lt.u32 	%p14, %r64, 7;
	@%p14 bra 	$L__BB4_60;
	shl.b32 	%r142, %r336, 2;
	add.s32 	%r143, %r19, %r142;
	mov.b32 	%r144, 0;
	st.shared.u32 	[%r143], %r144;
	st.shared.u32 	[%r143+4], %r144;
	st.shared.u32 	[%r143+8], %r144;
	st.shared.u32 	[%r143+12], %r144;
	st.shared.u32 	[%r143+16], %r144;
	st.shared.u32 	[%r143+20], %r144;
	st.shared.u32 	[%r143+24], %r144;
	st.shared.u32 	[%r143+28], %r144;
	add.s32 	%r336, %r336, 8;
$L__BB4_60:
	setp.eq.s32 	%p15, %r65, 0;
	@%p15 bra 	$L__BB4_67;
	setp.lt.u32 	%p16, %r66, 3;
	@%p16 bra 	$L__BB4_63;
	shl.b32 	%r145, %r336, 2;
	add.s32 	%r146, %r19, %r145;
	mov.b32 	%r147, 0;
	st.shared.u32 	[%r146], %r147;
	st.shared.u32 	[%r146+4], %r147;
	st.shared.u32 	[%r146+8], %r147;
	st.shared.u32 	[%r146+12], %r147;
	add.s32 	%r336, %r336, 4;
$L__BB4_63:
	setp.eq.s32 	%p17, %r67, 0;
	@%p17 bra 	$L__BB4_67;
	setp.eq.s32 	%p18, %r67, 1;
	shl.b32 	%r148, %r336, 2;
	add.s32 	%r95, %r19, %r148;
	mov.b32 	%r149, 0;
	st.shared.u32 	[%r95], %r149;
	@%p18 bra 	$L__BB4_67;
	setp.eq.s32 	%p19, %r67, 2;
	mov.b32 	%r150, 0;
	st.shared.u32 	[%r95+4], %r150;
	@%p19 bra 	$L__BB4_67;
	mov.b32 	%r151, 0;
	st.shared.u32 	[%r95+8], %r151;
$L__BB4_67:
	setp.lt.u32 	%p20, %r5, 15;
	mov.f32 	%f329, 0f00000000;
	mov.b32 	%r333, 0;
	@%p20 bra 	$L__BB4_70;
	mov.f32 	%f329, 0f00000000;
	mov.b32 	%r327, 0;
$L__BB4_69:
	.pragma "nounroll";
	shl.b32 	%r154, %r327, 2;
	add.s32 	%r155, %r19, %r154;
	ld.shared.f32 	%f72, [%r155];
	fma.rn.f32 	%f73, %f72, %f72, %f329;
	ld.shared.f32 	%f74, [%r155+4];
	fma.rn.f32 	%f75, %f74, %f74, %f73;
	ld.shared.f32 	%f76, [%r155+8];
	fma.rn.f32 	%f77, %f76, %f76, %f75;
	ld.shared.f32 	%f78, [%r155+12];
	fma.rn.f32 	%f79, %f78, %f78, %f77;
	ld.shared.f32 	%f80, [%r155+16];
	fma.rn.f32 	%f81, %f80, %f80, %f79;
	ld.shared.f32 	%f82, [%r155+20];
	fma.rn.f32 	%f83, %f82, %f82, %f81;
	ld.shared.f32 	%f84, [%r155+24];
	fma.rn.f32 	%f85, %f84, %f84, %f83;
	ld.shared.f32 	%f86, [%r155+28];
	fma.rn.f32 	%f87, %f86, %f86, %f85;
	ld.shared.f32 	%f88, [%r155+32];
	fma.rn.f32 	%f89, %f88, %f88, %f87;
	ld.shared.f32 	%f90, [%r155+36];
	fma.rn.f32 	%f91, %f90, %f90, %f89;
	ld.shared.f32 	%f92, [%r155+40];
	fma.rn.f32 	%f93, %f92, %f92, %f91;
	ld.shared.f32 	%f94, [%r155+44];
	fma.rn.f32 	%f95, %f94, %f94, %f93;
	ld.shared.f32 	%f96, [%r155+48];
	fma.rn.f32 	%f97, %f96, %f96, %f95;
	ld.shared.f32 	%f98, [%r155+52];
	fma.rn.f32 	%f99, %f98, %f98, %f97;
	ld.shared.f32 	%f100, [%r155+56];
	fma.rn.f32 	%f101, %f100, %f100, %f99;
	ld.shared.f32 	%f102, [%r155+60];
	fma.rn.f32 	%f329, %f102, %f102, %f101;
	add.s32 	%r327, %r327, 16;
	setp.eq.s32 	%p21, %r327, %r68;
	mov.u32 	%r333, %r68;
	@%p21 bra 	$L__BB4_70;
	bra.uni 	$L__BB4_69;
$L__BB4_70:
	setp.eq.s32 	%p22, %r6, 0;
	@%p22 bra 	$L__BB4_80;
	setp.lt.u32 	%p23, %r64, 7;
	@%p23 bra 	$L__BB4_73;
	shl.b32 	%r156, %r333, 2;
	add.s32 	%r157, %r19, %r156;
	ld.shared.f32 	%f104, [%r157];
	fma.rn.f32 	%f105, %f104, %f104, %f329;
	ld.shared.f32 	%f106, [%r157+4];
	fma.rn.f32 	%f107, %f106, %f106, %f105;
	ld.shared.f32 	%f108, [%r157+8];
	fma.rn.f32 	%f109, %f108, %f108, %f107;
	ld.shared.f32 	%f110, [%r157+12];
	fma.rn.f32 	%f111, %f110, %f110, %f109;
	ld.shared.f32 	%f112, [%r157+16];
	fma.rn.f32 	%f113, %f112, %f112, %f111;
	ld.shared.f32 	%f114, [%r157+20];
	fma.rn.f32 	%f115, %f114, %f114, %f113;
	ld.shared.f32 	%f116, [%r157+24];
	fma.rn.f32 	%f117, %f116, %f116, %f115;
	ld.shared.f32 	%f118, [%r157+28];
	fma.rn.f32 	%f329, %f118, %f118, %f117;
	add.s32 	%r333, %r333, 8;
$L__BB4_73:
	setp.eq.s32 	%p24, %r65, 0;
	@%p24 bra 	$L__BB4_80;
	setp.lt.u32 	%p25, %r66, 3;
	@%p25 bra 	$L__BB4_76;
	shl.b32 	%r158, %r333, 2;
	add.s32 	%r159, %r19, %r158;
	ld.shared.f32 	%f120, [%r159];
	fma.rn.f32 	%f121, %f120, %f120, %f329;
	ld.shared.f32 	%f122, [%r159+4];
	fma.rn.f32 	%f123, %f122, %f122, %f121;
	ld.shared.f32 	%f124, [%r159+8];
	fma.rn.f32 	%f125, %f124, %f124, %f123;
	ld.shared.f32 	%f126, [%r159+12];
	fma.rn.f32 	%f329, %f126, %f126, %f125;
	add.s32 	%r333, %r333, 4;
$L__BB4_76:
	setp.eq.s32 	%p26, %r67, 0;
	@%p26 bra 	$L__BB4_80;
	setp.eq.s32 	%p27, %r67, 1;
	shl.b32 	%r160, %r333, 2;
	add.s32 	%r89, %r19, %r160;
	ld.shared.f32 	%f127, [%r89];
	fma.rn.f32 	%f329, %f127, %f127, %f329;
	@%p27 bra 	$L__BB4_80;
	setp.eq.s32 	%p28, %r67, 2;
	ld.shared.f32 	%f128, [%r89+4];
	fma.rn.f32 	%f329, %f128, %f128, %f329;
	@%p28 bra 	$L__BB4_80;
	ld.shared.f32 	%f129, [%r89+8];
	fma.rn.f32 	%f329, %f129, %f129, %f329;
$L__BB4_80:
	setp.lt.u32 	%p29, %r5, 7;
	sqrt.rn.f32 	%f330, %f329;
	mov.b32 	%r330, 0;
	@%p29 bra 	$L__BB4_83;
	mov.b32 	%r328, 0;
$L__BB4_82:
	.pragma "nounroll";
	shl.b32 	%r163, %r328, 2;
	add.s32 	%r164, %r19, %r163;
	ld.shared.f32 	%f130, [%r164];
	div.rn.f32 	%f131, %f130, %f330;
	add.s32 	%r165, %r3, %r163;
	st.shared.f32 	[%r165], %f131;
	ld.shared.f32 	%f132, [%r164+4];
	div.rn.f32 	%f133, %f132, %f330;
	st.shared.f32 	[%r165+4], %f133;
	ld.shared.f32 	%f134, [%r164+8];
	div.rn.f32 	%f135, %f134, %f330;
	st.shared.f32 	[%r165+8], %f135;
	ld.shared.f32 	%f136, [%r164+12];
	div.rn.f32 	%f137, %f136, %f330;
	st.shared.f32 	[%r165+12], %f137;
	ld.shared.f32 	%f138, [%r164+16];
	div.rn.f32 	%f139, %f138, %f330;
	st.shared.f32 	[%r165+16], %f139;
	ld.shared.f32 	%f140, [%r164+20];
	div.rn.f32 	%f141, %f140, %f330;
	st.shared.f32 	[%r165+20], %f141;
	ld.shared.f32 	%f142, [%r164+24];
	div.rn.f32 	%f143, %f142, %f330;
	st.shared.f32 	[%r165+24], %f143;
	ld.shared.f32 	%f144, [%r164+28];
	div.rn.f32 	%f145, %f144, %f330;
	st.shared.f32 	[%r165+28], %f145;
	add.s32 	%r328, %r328, 8;
	setp.ne.s32 	%p30, %r328, %r69;
	mov.u32 	%r330, %r69;
	@%p30 bra 	$L__BB4_82;
$L__BB4_83:
	setp.eq.s32 	%p31, %r65, 0;
	@%p31 bra 	$L__BB4_91;
	setp.lt.u32 	%p32, %r66, 3;
	@%p32 bra 	$L__BB4_86;
	shl.b32 	%r166, %r330, 2;
	add.s32 	%r167, %r19, %r166;
	ld.shared.f32 	%f146, [%r167];
	div.rn.f32 	%f147, %f146, %f330;
	add.s32 	%r168, %r3, %r166;
	st.shared.f32 	[%r168], %f147;
	ld.shared.f32 	%f148, [%r167+4];
	div.rn.f32 	%f149, %f148, %f330;
	st.shared.f32 	[%r168+4], %f149;
	ld.shared.f32 	%f150, [%r167+8];
	div.rn.f32 	%f151, %f150, %f330;
	st.shared.f32 	[%r168+8], %f151;
	ld.shared.f32 	%f152, [%r167+12];
	div.rn.f32 	%f153, %f152, %f330;
	st.shared.f32 	[%r168+12], %f153;
	add.s32 	%r330, %r330, 4;
$L__BB4_86:
	setp.eq.s32 	%p33, %r67, 0;
	@%p33 bra 	$L__BB4_91;
	setp.eq.s32 	%p34, %r67, 1;
	@%p34 bra 	$L__BB4_89;
	shl.b32 	%r169, %r330, 2;
	add.s32 	%r170, %r19, %r169;
	ld.shared.f32 	%f154, [%r170];
	div.rn.f32 	%f155, %f154, %f330;
	add.s32 	%r171, %r3, %r169;
	st.shared.f32 	[%r171], %f155;
	ld.shared.f32 	%f156, [%r170+4];
	div.rn.f32 	%f157, %f156, %f330;
	st.shared.f32 	[%r171+4], %f157;
	add.s32 	%r330, %r330, 2;
$L__BB4_89:
	setp.eq.s32 	%p35, %r70, 0;
	@%p35 bra 	$L__BB4_91;
	shl.b32 	%r172, %r330, 2;
	add.s32 	%r173, %r19, %r172;
	ld.shared.f32 	%f158, [%r173];
	div.rn.f32 	%f159, %f158, %f330;
	add.s32 	%r174, %r3, %r172;
	st.shared.f32 	[%r174], %f159;
$L__BB4_91:
	add.s32 	%r325, %r325, 1;
	setp.eq.s32 	%p36, %r325, 20;
	@%p36 bra 	$L__BB4_92;
	bra.uni 	$L__BB4_54;
$L__BB4_92:
	setp.ne.s32 	%p62, %r1, 0;
	@%p62 bra 	$L__BB4_105;
	setp.lt.s32 	%p63, %r112, 1;
	cvta.to.global.u64 	%rd59, %rd7;
	mul.wide.u32 	%rd60, %r2, 4;
	add.s64 	%rd61, %rd59, %rd60;
	st.global.f32 	[%rd61], %f330;
	@%p63 bra 	$L__BB4_105;
	mul.lo.s32 	%r98, %r112, %r2;
	add.s32 	%r291, %r112, -1;
	and.b32  	%r99, %r112, 7;
	setp.lt.u32 	%p64, %r291, 7;
	mov.b32 	%r342, 0;
	@%p64 bra 	$L__BB4_97;
	and.b32  	%r342, %r112, 2147483640;
	neg.s32 	%r340, %r342;
	mul.wide.u32 	%rd62, %r98, 4;
	add.s64 	%rd63, %rd62, %rd3;
	add.s64 	%rd80, %rd63, 16;
	mov.u32 	%r293, _ZN9langlands9geometric11shared_dataE;
	add.s32 	%r339, %r293, 16;
$L__BB4_96:
	.pragma "nounroll";
	ld.shared.f32 	%f295, [%r339+-16];
	st.global.f32 	[%rd80+-16], %f295;
	ld.shared.f32 	%f296, [%r339+-12];
	st.global.f32 	[%rd80+-12], %f296;
	ld.shared.f32 	%f297, [%r339+-8];
	st.global.f32 	[%rd80+-8], %f297;
	ld.shared.f32 	%f298, [%r339+-4];
	st.global.f32 	[%rd80+-4], %f298;
	ld.shared.f32 	%f299, [%r339];
	st.global.f32 	[%rd80], %f299;
	ld.shared.f32 	%f300, [%r339+4];
	st.global.f32 	[%rd80+4], %f300;
	ld.shared.f32 	%f301, [%r339+8];
	st.global.f32 	[%rd80+8], %f301;
	ld.shared.f32 	%f302, [%r339+12];
	st.global.f32 	[%rd80+12], %f302;
	add.s32 	%r340, %r340, 8;
	add.s32 	%r339, %r339, 32;
	add.s64 	%rd80, %rd80, 32;
	setp.ne.s32 	%p65, %r340, 0;
	@%p65 bra 	$L__BB4_96;
$L__BB4_97:
	setp.eq.s32 	%p66, %r99, 0;
	@%p66 bra 	$L__BB4_105;
	and.b32  	%r107, %r112, 3;
	setp.lt.u32 	%p67, %r99, 4;
	@%p67 bra 	$L__BB4_100;
	shl.b32 	%r294, %r342, 2;
	add.s32 	%r295, %r3, %r294;
	ld.shared.f32 	%f303, [%r295];
	add.s32 	%r296, %r342, %r98;
	mul.wide.u32 	%rd64, %r296, 4;
	add.s64 	%rd65, %rd3, %rd64;
	st.global.f32 	[%rd65], %f303;
	ld.shared.f32 	%f304, [%r295+4];
	cvt.u64.u32 	%rd66, %r98;
	cvt.u64.u32 	%rd67, %r342;
	add.s64 	%rd68, %rd67, %rd66;
	shl.b64 	%rd69, %rd68, 2;
	add.s64 	%rd70, %rd3, %rd69;
	st.global.f32 	[%rd70+4], %f304;
	ld.shared.f32 	%f305, [%r295+8];
	st.global.f32 	[%rd70+8], %f305;
	ld.shared.f32 	%f306, [%r295+12];
	st.global.f32 	[%rd70+12], %f306;
	add.s32 	%r342, %r342, 4;
$L__BB4_100:
	setp.eq.s32 	%p68, %r107, 0;
	@%p68 bra 	$L__BB4_105;
	setp.eq.s32 	%p69, %r107, 1;
	@%p69 bra 	$L__BB4_103;
	shl.b32 	%r297, %r342, 2;
	add.s32 	%r298, %r3, %r297;
	ld.shared.f32 	%f307, [%r298];
	add.s32 	%r299, %r342, %r98;
	mul.wide.u32 	%rd71, %r299, 4;
	add.s64 	%rd72, %rd3, %rd71;
	st.global.f32 	[%rd72], %f307;
	ld.shared.f32 	%f308, [%r298+4];
	cvt.u64.u32 	%rd73, %r98;
	cvt.u64.u32 	%rd74, %r342;
	add.s64 	%rd75, %rd74, %rd73;
	shl.b64 	%rd76, %rd75, 2;
	add.s64 	%rd77, %rd3, %rd76;
	st.global.f32 	[%rd77+4], %f308;
	add.s32 	%r342, %r342, 2;
$L__BB4_103:
	and.b32  	%r300, %r112, 1;
	setp.eq.b32 	%p70, %r300, 1;
	not.pred 	%p71, %p70;
	@%p71 bra 	$L__BB4_105;
	shl.b32 	%r301, %r342, 2;
	add.s32 	%r302, %r3, %r301;
	ld.shared.f32 	%f309, [%r302];
	add.s32 	%r303, %r342, %r98;
	mul.wide.u32 	%rd78, %r303, 4;
	add.s64 	%rd79, %rd3, %rd78;
	st.global.f32 	[%rd79], %f309;
$L__BB4_105:
	ret;

}
	// .globl	_ZN9langlands9geometric13perverseSheafEPKfS2_PfPiii
.visible .entry _ZN9langlands9geometric13perverseSheafEPKfS2_PfPiii(
	.param .u64 .ptr .align 1 _ZN9langlands9geometric13perverseSheafEPKfS2_PfPiii_param_0,
	.param .u64 .ptr .align 1 _ZN9langlands9geometric13perverseSheafEPKfS2_PfPiii_param_1,
	.param .u64 .ptr .align 1 _ZN9langlands9geometric13perverseSheafEPKfS2_PfPiii_param_2,
	.param .u64 .ptr .align 1 _ZN9langlands9geometric13perverseSheafEPKfS2_PfPiii_param_3,
	.param .u32 _ZN9langlands9geometric13perverseSheafEPKfS2_PfPiii_param_4,
	.param .u32 _ZN9langlands9geometric13perverseSheafEPKfS2_PfPiii_param_5
)
{
	.reg .pred 	%p<14>;
	.reg .b32 	%r<134>;
	.reg .b32 	%f<90>;
	.reg .b64 	%rd<73>;
	// demoted variable
	.shared .align 4 .b8 _ZZN9langlands9geometric13perverseSheafEPKfS2_PfPiiiE10ic_complex[2048];
	ld.param.u64 	%rd2, [_ZN9langlands9geometric13perverseSheafEPKfS2_PfPiii_param_0];
	ld.param.u64 	%rd5, [_ZN9langlands9geometric13perverseSheafEPKfS2_PfPiii_param_1];
	ld.param.u64 	%rd3, [_ZN9langlands9geometric13perverseSheafEPKfS2_PfPiii_param_2];
	ld.param.u64 	%rd4, [_ZN9langlands9geometric13perverseSheafEPKfS2_PfPiii_param_3];
	ld.param.u32 	%r29, [_ZN9langlands9geometric13perverseSheafEPKfS2_PfPiii_param_4];
	ld.param.u32 	%r28, [_ZN9langlands9geometric13perverseSheafEPKfS2_PfPiii_param_5];
	cvta.to.global.u64 	%rd1, %rd5;
	mov.u32 	%r1, %ctaid.x;
	mov.u32 	%r2, %tid.x;
	setp.ge.s32 	%p1, %r1, %r29;
	@%p1 bra 	$L__BB5_20;
	cvta.to.global.u64 	%rd6, %rd2;
	shr.u32 	%r30, %r28, 31;
	add.s32 	%r31, %r28, %r30;
	shr.s32 	%r32, %r31, 1;
	cvt.rn.f32.s32 	%f14, %r32;
	mul.wide.u32 	%rd7, %r1, 4;
	add.s64 	%rd8, %rd6, %rd7;
	ld.global.nc.f32 	%f15, [%rd8];
	sub.f32 	%f16, %f14, %f15;
	cvt.rzi.s32.f32 	%r3, %f16;
	setp.ne.s32 	%p2, %r2, 0;
	@%p2 bra 	$L__BB5_3;
	cvta.to.global.u64 	%rd9, %rd4;
	add.s64 	%rd11, %rd9, %rd7;
	st.global.u32 	[%rd11], %r3;
$L__BB5_3:
	setp.ge.s32 	%p3, %r2, %r28;
	shl.b32 	%r33, %r2, 2;
	mov.u32 	%r34, _ZZN9langlands9geometric13perverseSheafEPKfS2_PfPiiiE10ic_complex;
	add.s32 	%r4, %r34, %r33;
	@%p3 bra 	$L__BB5_18;
	setp.lt.s32 	%p4, %r3, 0;
	mov.f32 	%f89, 0f00000000;
	@%p4 bra 	$L__BB5_17;
	mul.lo.s32 	%r5, %r28, %r1;
	add.s32 	%r6, %r3, 1;
	and.b32  	%r7, %r6, 15;
	setp.lt.u32 	%p5, %r3, 15;
	mov.f32 	%f89, 0f00000000;
	mov.b32 	%r130, 0;
	@%p5 bra 	$L__BB5_8;
	and.b32  	%r130, %r6, -16;
	neg.s32 	%r128, %r130;
	add.s32 	%r127, %r2, 7;
	mov.f32 	%f89, 0f00000000;
$L__BB5_7:
	.pragma "nounroll";
	add.s32 	%r36, %r127, -7;
	rem.s32 	%r37, %r36, %r28;
	add.s32 	%r38, %r37, %r5;
	mul.wide.s32 	%rd12, %r38, 4;
	add.s64 	%rd13, %rd1, %rd12;
	ld.global.nc.f32 	%f21, [%rd13];
	add.f32 	%f22, %f89, %f21;
	add.s32 	%r39, %r127, -6;
	rem.s32 	%r40, %r39, %r28;
	add.s32 	%r41, %r40, %r5;
	mul.wide.s32 	%rd14, %r41, 4;
	add.s64 	%rd15, %rd1, %rd14;
	ld.global.nc.f32 	%f23, [%rd15];
	add.f32 	%f24, %f22, %f23;
	add.s32 	%r42, %r127, -5;
	rem.s32 	%r43, %r42, %r28;
	add.s32 	%r44, %r43, %r5;
	mul.wide.s32 	%rd16, %r44, 4;
	add.s64 	%rd17, %rd1, %rd16;
	ld.global.nc.f32 	%f25, [%rd17];
	add.f32 	%f26, %f24, %f25;
	add.s32 	%r45, %r127, -4;
	rem.s32 	%r46, %r45, %r28;
	add.s32 	%r47, %r46, %r5;
	mul.wide.s32 	%rd18, %r47, 4;
	add.s64 	%rd19, %rd1, %rd18;
	ld.global.nc.f32 	%f27, [%rd19];
	add.f32 	%f28, %f26, %f27;
	add.s32 	%r48, %r127, -3;
	rem.s32 	%r49, %r48, %r28;
	add.s32 	%r50, %r49, %r5;
	mul.wide.s32 	%rd20, %r50, 4;
	add.s64 	%rd21, %rd1, %rd20;
	ld.global.nc.f32 	%f29, [%rd21];
	add.f32 	%f30, %f28, %f29;
	add.s32 	%r51, %r127, -2;
	rem.s32 	%r52, %r51, %r28;
	add.s32 	%r53, %r52, %r5;
	mul.wide.s32 	%rd22, %r53, 4;
	add.s64 	%rd23, %rd1, %rd22;
	ld.global.nc.f32 	%f31, [%rd23];
	add.f32 	%f32, %f30, %f31;
	add.s32 	%r54, %r127, -1;
	rem.s32 	%r55, %r54, %r28;
	add.s32 	%r56, %r55, %r5;
	mul.wide.s32 	%rd24, %r56, 4;
	add.s64 	%rd25, %rd1, %rd24;
	ld.global.nc.f32 	%f33, [%rd25];
	add.f32 	%f34, %f32, %f33;
	add.s32 	%r57, %r127, 8;
	rem.s32 	%r58, %r127, %r28;
	add.s32 	%r59, %r58, %r5;
	mul.wide.s32 	%rd26, %r59, 4;
	add.s64 	%rd27, %rd1, %rd26;
	ld.global.nc.f32 	%f35, [%rd27];
	add.f32 	%f36, %f34, %f35;
	add.s32 	%r60, %r127, 1;
	rem.s32 	%r61, %r60, %r28;
	add.s32 	%r62, %r61, %r5;
	mul.wide.s32 	%rd28, %r62, 4;
	add.s64 	%rd29, %rd1, %rd28;
	ld.global.nc.f32 	%f37, [%rd29];
	add.f32 	%f38, %f36, %f37;
	add.s32 	%r63, %r127, 2;
	rem.s32 	%r64, %r63, %r28;
	add.s32 	%r65, %r64, %r5;
	mul.wide.s32 	%rd30, %r65, 4;
	add.s64 	%rd31, %rd1, %rd30;
	ld.global.nc.f32 	%f39, [%rd31];
	add.f32 	%f40, %f38, %f39;
	add.s32 	%r66, %r127, 3;
	rem.s32 	%r67, %r66, %r28;
	add.s32 	%r68, %r67, %r5;
	mul.wide.s32 	%rd32, %r68, 4;
	add.s64 	%rd33, %rd1, %rd32;
	ld.global.nc.f32 	%f41, [%rd33];
	add.f32 	%f42, %f40, %f41;
	add.s32 	%r69, %r127, 4;
	rem.s32 	%r70, %r69, %r28;
	add.s32 	%r71, %r70, %r5;
	mul.wide.s32 	%rd34, %r71, 4;
	add.s64 	%rd35, %rd1, %rd34;
	ld.global.nc.f32 	%f43, [%rd35];
	add.f32 	%f44, %f42, %f43;
	add.s32 	%r72, %r127, 5;
	rem.s32 	%r73, %r72, %r28;
	add.s32 	%r74, %r73, %r5;
	mul.wide.s32 	%rd36, %r74, 4;
	add.s64 	%rd37, %rd1, %rd36;
	ld.global.nc.f32 	%f45, [%rd37];
	add.f32 	%f46, %f44, %f45;
	add.s32 	%r75, %r127, 6;
	rem.s32 	%r76, %r75, %r28;
	add.s32 	%r77, %r76, %r5;
	mul.wide.s32 	%rd38, %r77, 4;
	add.s64 	%rd39, %rd1, %rd38;
	ld.global.nc.f32 	%f47, [%rd39];
	add.f32 	%f48, %f46, %f47;
	add.s32 	%r78, %r127, 7;
	rem.s32 	%r79, %r78, %r28;
	add.s32 	%r80, %r79, %r5;
	mul.wide.s32 	%rd40, %r80, 4;
	add.s64 	%rd41, %rd1, %rd40;
	ld.global.nc.f32 	%f49, [%rd41];
	add.f32 	%f50, %f48, %f49;
	rem.s32 	%r81, %r57, %r28;
	add.s32 	%r82, %r81, %r5;
	mul.wide.s32 	%rd42, %r82, 4;
	add.s64 	%rd43, %rd1, %rd42;
	ld.global.nc.f32 	%f51, [%rd43];
	add.f32 	%f89, %f50, %f51;
	add.s32 	%r128, %r128, 16;
	add.s32 	%r127, %r127, 16;
	setp.ne.s32 	%p6, %r128, 0;
	@%p6 bra 	$L__BB5_7;
$L__BB5_8:
	setp.eq.s32 	%p7, %r7, 0;
	@%p7 bra 	$L__BB5_17;
	and.b32  	%r16, %r6, 7;
	setp.lt.u32 	%p8, %r7, 8;
	@%p8 bra 	$L__BB5_11;
	add.s32 	%r83, %r130, %r2;
	rem.s32 	%r84, %r83, %r28;
	add.s32 	%r85, %r84, %r5;
	mul.wide.s32 	%rd44, %r85, 4;
	add.s64 	%rd45, %rd1, %rd44;
	ld.global.nc.f32 	%f53, [%rd45];
	add.f32 	%f54, %f89, %f53;
	add.s32 	%r86, %r83, 1;
	rem.s32 	%r87, %r86, %r28;
	add.s32 	%r88, %r87, %r5;
	mul.wide.s32 	%rd46, %r88, 4;
	add.s64 	%rd47, %rd1, %rd46;
	ld.global.nc.f32 	%f55, [%rd47];
	add.f32 	%f56, %f54, %f55;
	add.s32 	%r89, %r83, 2;
	rem.s32 	%r90, %r89, %r28;
	add.s32 	%r91, %r90, %r5;
	mul.wide.s32 	%rd48, %r91, 4;
	add.s64 	%rd49, %rd1, %rd48;
	ld.global.nc.f32 	%f57, [%rd49];
	add.f32 	%f58, %f56, %f57;
	add.s32 	%r92, %r83, 3;
	rem.s32 	%r93, %r92, %r28;
	add.s32 	%r94, %r93, %r5;
	mul.wide.s32 	%rd50, %r94, 4;
	add.s64 	%rd51, %rd1, %rd50;
	ld.global.nc.f32 	%f59, [%rd51];
	add.f32 	%f60, %f58, %f59;
	add.s32 	%r95, %r83, 4;
	rem.s32 	%r96, %r95, %r28;
	add.s32 	%r97, %r96, %r5;
	mul.wide.s32 	%rd52, %r97, 4;
	add.s64 	%rd53, %rd1, %rd52;
	ld.global.nc.f32 	%f61, [%rd53];
	add.f32 	%f62, %f60, %f61;
	add.s32 	%r98, %r83, 5;
	rem.s32 	%r99, %r98, %r28;
	add.s32 	%r100, %r99, %r5;
	mul.wide.s32 	%rd54, %r100, 4;
	add.s64 	%rd55, %rd1, %rd54;
	ld.global.nc.f32 	%f63, [%rd55];
	add.f32 	%f64, %f62, %f63;
	add.s32 	%r101, %r83, 6;
	rem.s32 	%r102, %r101, %r28;
	add.s32 	%r103, %r102, %r5;
	mul.wide.s32 	%rd56, %r103, 4;
	add.s64 	%rd57, %rd1, %rd56;
	ld.global.nc.f32 	%f65, [%rd57];
	add.f32 	%f66, %f64, %f65;
	add.s32 	%r104, %r83, 7;
	rem.s32 	%r105, %r104, %r28;
	add.s32 	%r106, %r105, %r5;
	mul.wide.s32 	%rd58, %r106, 4;
	add.s64 	%rd59, %rd1, %rd58;
	ld.global.nc.f32 	%f67, [%rd59];
	add.f32 	%f89, %f66, %f67;
	add.s32 	%r130, %r130, 8;
$L__BB5_11:
	setp.eq.s32 	%p9, %r16, 0;
	@%p9 bra 	$L__BB5_17;
	and.b32  	%r19, %r6, 3;
	setp.lt.u32 	%p10, %r16, 4;
	@%p10 bra 	$L__BB5_14;
	add.s32 	%r107, %r130, %r2;
	rem.s32 	%r108, %r107, %r28;
	add.s32 	%r109, %r108, %r5;
	mul.wide.s32 	%rd60, %r109, 4;
	add.s64 	%rd61, %rd1, %rd60;
	ld.global.nc.f32 	%f69, [%rd61];
	add.f32 	%f70, %f89, %f69;
	add.s32 	%r110, %r107, 1;
	rem.s32 	%r111, %r110, %r28;
	add.s32 	%r112, %r111, %r5;
	mul.wide.s32 	%rd62, %r112, 4;
	add.s64 	%rd63, %rd1, %rd62;
	ld.global.nc.f32 	%f71, [%rd63];
	add.f32 	%f72, %f70, %f71;
	add.s32 	%r113, %r107, 2;
	rem.s32 	%r114, %r113, %r28;
	add.s32 	%r115, %r114, %r5;
	mul.wide.s32 	%rd64, %r115, 4;
	add.s64 	%rd65, %rd1, %rd64;
	ld.global.nc.f32 	%f73, [%rd65];
	add.f32 	%f74, %f72, %f73;
	add.s32 	%r116, %r107, 3;
	rem.s32 	%r117, %r116, %r28;
	add.s32 	%r118, %r117, %r5;
	mul.wide.s32 	%rd66, %r118, 4;
	add.s64 	%rd67, %rd1, %rd66;
	ld.global.nc.f32 	%f75, [%rd67];
	add.f32 	%f89, %f74, %f75;
	add.s32 	%r130, %r130, 4;
$L__BB5_14:
	setp.eq.s32 	%p11, %r19, 0;
	@%p11 bra 	$L__BB5_17;
	add.s32 	%r133, %r2, %r130;
	neg.s32 	%r132, %r19;
$L__BB5_16:
	.pragma "nounroll";
	rem.s32 	%r119, %r133, %r28;
	add.s32 	%r120, %r119, %r5;
	mul.wide.s32 	%rd68, %r120, 4;
	add.s64 	%rd69, %rd1, %rd68;
	ld.global.nc.f32 	%f76, [%rd69];
	add.f32 	%f89, %f89, %f76;
	add.s32 	%r133, %r133, 1;
	add.s32 	%r132, %r132, 1;
	setp.ne.s32 	%p12, %r132, 0;
	@%p12 bra 	$L__BB5_16;
$L__BB5_17:
	st.shared.f32 	[%r4], %f89;
$L__BB5_18:
	setp.ge.s32 	%p13, %r2, %r28;
	bar.sync 	0;
	@%p13 bra 	$L__BB5_20;
	not.b32 	%r121, %r2;
	add.s32 	%r122, %r28, %r121;
	shl.b32 	%r123, %r122, 2;
	add.s32 	%r125, %r34, %r123;
	ld.shared.f32 	%f77, [%r125];
	ld.shared.f32 	%f78, [%r4];
	add.f32 	%f79, %f77, %f78;
	mul.f32 	%f80, %f79, 0f3F000000;
	mad.lo.s32 	%r126, %r28, %r1, %r2;
	cvta.to.global.u64 	%rd70, %rd3;
	mul.wide.u32 	%rd71, %r126, 4;
	add.s64 	%rd72, %rd70, %rd71;
	st.global.f32 	[%rd72], %f80;
$L__BB5_20:
	ret;

}
	// .globl	_ZN9langlands9geometric17ramifiedLanglandsEPKfPKNS0_7ComplexEPfPS3_ii
.visible .entry _ZN9langlands9geometric17ramifiedLanglandsEPKfPKNS0_7ComplexEPfPS3_ii(
	.param .u64 .ptr .align 1 _ZN9langlands9geometric17ramifiedLanglandsEPKfPKNS0_7ComplexEPfPS3_ii_param_0,
	.param .u64 .ptr .align 1 _ZN9langlands9geometric17ramifiedLanglandsEPKfPKNS0_7ComplexEPfPS3_ii_param_1,
	.param .u64 .ptr .align 1 _ZN9langlands9geometric17ramifiedLanglandsEPKfPKNS0_7ComplexEPfPS3_ii_param_2,
	.param .u64 .ptr .align 1 _ZN9langlands9geometric17ramifiedLanglandsEPKfPKNS0_7ComplexEPfPS3_ii_param_3,
	.param .u32 _ZN9langlands9geometric17ramifiedLanglandsEPKfPKNS0_7ComplexEPfPS3_ii_param_4,
	.param .u32 _ZN9langlands9geometric17ramifiedLanglandsEPKfPKNS0_7ComplexEPfPS3_ii_param_5
)
{
	.local .align 4 .b8 	__local_depot6[28];
	.reg .b64 	%SP;
	.reg .b64 	%SPL;
	.reg .pred 	%p<64>;
	.reg .b32 	%r<128>;
	.reg .b32 	%f<240>;
	.reg .b64 	%rd<60>;
	.reg .b64 	%fd<9>;

	mov.u64 	%SPL, __local_depot6;
	ld.param.u64 	%rd18, [_ZN9langlands9geometric17ramifiedLanglandsEPKfPKNS0_7ComplexEPfPS3_ii_param_0];
	ld.param.u64 	%rd16, [_ZN9langlands9geometric17ramifiedLanglandsEPKfPKNS0_7ComplexEPfPS3_ii_param_2];
	ld.param.u32 	%r39, [_ZN9langlands9geometric17ramifiedLanglandsEPKfPKNS0_7ComplexEPfPS3_ii_param_4];
	ld.param.u32 	%r40, [_ZN9langlands9geometric17ramifiedLanglandsEPKfPKNS0_7ComplexEPfPS3_ii_param_5];
	cvta.to.global.u64 	%rd1, %rd18;
	add.u64 	%rd2, %SPL, 0;
	add.u64 	%rd3, %SPL, 0;
	mov.u32 	%r1, %ctaid.x;
	mov.u32 	%r2, %tid.x;
	setp.ge.s32 	%p2, %r1, %r39;
	setp.ge.s32 	%p3, %r2, %r40;
	or.pred  	%p4, %p2, %p3;
	@%p4 bra 	$L__BB6_42;
	mul.wide.u32 	%rd21, %r1, 4;
	add.s64 	%rd22, %rd1, %rd21;
	ld.global.nc.f32 	%f51, [%rd22];
	cvt.rzi.s32.f32 	%r3, %f51;
	setp.lt.s32 	%p5, %r3, 1;
	mov.f32 	%f230, 0f00000000;
	@%p5 bra 	$L__BB6_22;
	mad.lo.s32 	%r42, %r3, %r1, %r39;
	add.s32 	%r4, %r42, -1;
	cvt.rn.f32.u32 	%f54, %r2;
	cvt.rn.f32.u32 	%f55, %r40;
	div.rn.f32 	%f1, %f54, %f55;
	cvt.rn.f32.u32 	%f2, %r3;
	abs.f32 	%f56, %f1;
	setp.lt.f32 	%p6, %f56, 0f00800000;
	mul.f32 	%f57, %f56, 0f4B800000;
	selp.f32 	%f58, %f57, %f56, %p6;
	selp.f32 	%f59, 0fC1C00000, 0f00000000, %p6;
	mov.b32 	%r43, %f58;
	add.s32 	%r44, %r43, -1060439283;
	and.b32  	%r45, %r44, -8388608;
	sub.s32 	%r46, %r43, %r45;
	mov.b32 	%f60, %r46;
	cvt.rn.f32.s32 	%f61, %r45;
	fma.rn.f32 	%f62, %f61, 0f34000000, %f59;
	add.f32 	%f63, %f60, 0fBF800000;
	add.f32 	%f64, %f60, 0f3F800000;
	rcp.approx.ftz.f32 	%f65, %f64;
	add.f32 	%f66, %f63, %f63;
	mul.f32 	%f67, %f66, %f65;
	mul.f32 	%f68, %f67, %f67;
	sub.f32 	%f69, %f63, %f67;
	add.f32 	%f70, %f69, %f69;
	neg.f32 	%f71, %f67;
	fma.rn.f32 	%f72, %f71, %f63, %f70;
	mul.rn.f32 	%f73, %f65, %f72;
	fma.rn.f32 	%f74, %f68, 0f3A2C32E4, 0f3B52E7DB;
	fma.rn.f32 	%f75, %f74, %f68, 0f3C93BB73;
	fma.rn.f32 	%f76, %f75, %f68, 0f3DF6384F;
	mul.rn.f32 	%f77, %f76, %f68;
	fma.rn.f32 	%f78, %f67, 0f3FB8AA3B, %f62;
	sub.f32 	%f79, %f62, %f78;
	fma.rn.f32 	%f80, %f67, 0f3FB8AA3B, %f79;
	fma.rn.f32 	%f81, %f73, 0f3FB8AA3B, %f80;
	fma.rn.f32 	%f82, %f67, 0f32A55E34, %f81;
	mul.f32 	%f83, %f77, 0f40400000;
	fma.rn.f32 	%f84, %f83, %f73, %f82;
	fma.rn.f32 	%f85, %f77, %f67, %f84;
	add.rn.f32 	%f4, %f78, %f85;
	neg.f32 	%f86, %f78;
	add.rn.f32 	%f87, %f4, %f86;
	neg.f32 	%f88, %f87;
	add.rn.f32 	%f5, %f85, %f88;
	setp.eq.f32 	%p7, %f1, 0f00000000;
	setp.eq.f32 	%p8, %f56, 0f7F800000;
	or.pred  	%p1, %p7, %p8;
	add.f32 	%f6, %f1, %f1;
	setp.eq.s32 	%p9, %r3, 1;
	mov.f32 	%f230, 0f00000000;
	mov.b32 	%r118, 1;
	@%p9 bra 	$L__BB6_15;
	mov.f32 	%f230, 0f00000000;
	mov.b32 	%r118, 1;
	not.pred 	%p30, %p1;
$L__BB6_4:
	setp.eq.f32 	%p10, %f1, 0f3F800000;
	add.s32 	%r48, %r4, %r118;
	mul.wide.s32 	%rd23, %r48, 4;
	add.s64 	%rd4, %rd1, %rd23;
	ld.global.nc.f32 	%f8, [%rd4];
	cvt.rn.f32.u32 	%f91, %r118;
	div.rn.f32 	%f92, %f91, %f2;
	setp.eq.f32 	%p11, %f92, 0f00000000;
	or.pred  	%p12, %p10, %p11;
	mov.f32 	%f228, 0f3F800000;
	@%p12 bra 	$L__BB6_9;
	setp.num.f32 	%p13, %f56, %f56;
	abs.f32 	%f93, %f92;
	setp.num.f32 	%p14, %f93, %f93;
	and.pred  	%p15, %p13, %p14;
	@%p15 bra 	$L__BB6_7;
	add.rn.f32 	%f228, %f1, %f92;
	bra.uni 	$L__BB6_9;
$L__BB6_7:
	mul.rn.f32 	%f95, %f4, %f92;
	cvt.rni.f32.f32 	%f96, %f95;
	sub.f32 	%f97, %f95, %f96;
	neg.f32 	%f98, %f95;
	fma.rn.f32 	%f99, %f4, %f92, %f98;
	fma.rn.f32 	%f100, %f5, %f92, %f99;
	add.f32 	%f101, %f97, %f100;
	setp.gt.f32 	%p16, %f96, 0f00000000;
	selp.b32 	%r49, 0, -2097152000, %p16;
	setp.lt.f32 	%p17, %f95, 0f00000000;
	selp.f32 	%f102, 0f00000000, 0f7F800000, %p17;
	abs.f32 	%f103, %f95;
	setp.gt.f32 	%p18, %f103, 0f43180000;
	cvt.rzi.s32.f32 	%r50, %f96;
	shl.b32 	%r51, %r50, 23;
	sub.s32 	%r52, %r51, %r49;
	mov.b32 	%f104, %r52;
	add.s32 	%r53, %r49, 2130706432;
	mov.b32 	%f105, %r53;
	fma.rn.f32 	%f106, %f101, 0f391FCB8E, 0f3AAF85ED;
	fma.rn.f32 	%f107, %f106, %f101, 0f3C1D9856;
	fma.rn.f32 	%f108, %f107, %f101, 0f3D6357BB;
	fma.rn.f32 	%f109, %f108, %f101, 0f3E75FDEC;
	fma.rn.f32 	%f110, %f109, %f101, 0f3F317218;
	fma.rn.f32 	%f111, %f110, %f101, 0f3F800000;
	mul.f32 	%f112, %f111, %f105;
	mul.f32 	%f113, %f112, %f104;
	selp.f32 	%f228, %f102, %f113, %p18;
	@%p30 bra 	$L__BB6_9;
	mul.f32 	%f114, %f92, 0f3F000000;
	cvt.rzi.f32.f32 	%f115, %f114;
	add.f32 	%f116, %f115, %f115;
	sub.f32 	%f117, %f92, %f116;
	abs.f32 	%f118, %f117;
	setp.neu.f32 	%p20, %f118, 0f3F800000;
	mov.b32 	%r54, %f6;
	and.b32  	%r55, %r54, 2147483647;
	mov.b32 	%f119, %r55;
	selp.f32 	%f228, %f119, %f6, %p20;
$L__BB6_9:
	fma.rn.f32 	%f14, %f8, %f228, %f230;
	add.s32 	%r6, %r118, 1;
	ld.global.nc.f32 	%f15, [%rd4+4];
	cvt.rn.f32.u32 	%f121, %r6;
	div.rn.f32 	%f122, %f121, %f2;
	setp.eq.f32 	%p22, %f122, 0f00000000;
	or.pred  	%p23, %p10, %p22;
	mov.f32 	%f229, 0f3F800000;
	@%p23 bra 	$L__BB6_14;
	setp.nan.f32 	%p24, %f56, %f56;
	abs.f32 	%f123, %f122;
	setp.nan.f32 	%p25, %f123, %f123;
	or.pred  	%p26, %p24, %p25;
	@%p26 bra 	$L__BB6_13;
	mul.rn.f32 	%f125, %f4, %f122;
	cvt.rni.f32.f32 	%f126, %f125;
	sub.f32 	%f127, %f125, %f126;
	neg.f32 	%f128, %f125;
	fma.rn.f32 	%f129, %f4, %f122, %f128;
	fma.rn.f32 	%f130, %f5, %f122, %f129;
	add.f32 	%f131, %f127, %f130;
	setp.gt.f32 	%p27, %f126, 0f00000000;
	selp.b32 	%r56, 0, -2097152000, %p27;
	setp.lt.f32 	%p28, %f125, 0f00000000;
	selp.f32 	%f132, 0f00000000, 0f7F800000, %p28;
	abs.f32 	%f133, %f125;
	setp.gt.f32 	%p29, %f133, 0f43180000;
	cvt.rzi.s32.f32 	%r57, %f126;
	shl.b32 	%r58, %r57, 23;
	sub.s32 	%r59, %r58, %r56;
	mov.b32 	%f134, %r59;
	add.s32 	%r60, %r56, 2130706432;
	mov.b32 	%f135, %r60;
	fma.rn.f32 	%f136, %f131, 0f391FCB8E, 0f3AAF85ED;
	fma.rn.f32 	%f137, %f136, %f131, 0f3C1D9856;
	fma.rn.f32 	%f138, %f137, %f131, 0f3D6357BB;
	fma.rn.f32 	%f139, %f138, %f131, 0f3E75FDEC;
	fma.rn.f32 	%f140, %f139, %f131, 0f3F317218;
	fma.rn.f32 	%f141, %f140, %f131, 0f3F800000;
	mul.f32 	%f142, %f141, %f135;
	mul.f32 	%f143, %f142, %f134;
	selp.f32 	%f229, %f132, %f143, %p29;
	@%p30 bra 	$L__BB6_14;
	mul.f32 	%f144, %f122, 0f3F000000;
	cvt.rzi.f32.f32 	%f145, %f144;
	add.f32 	%f146, %f145, %f145;
	sub.f32 	%f147, %f122, %f146;
	abs.f32 	%f148, %f147;
	setp.neu.f32 	%p31, %f148, 0f3F800000;
	mov.b32 	%r61, %f6;
	and.b32  	%r62, %r61, 2147483647;
	mov.b32 	%f149, %r62;
	selp.f32 	%f229, %f149, %f6, %p31;
	bra.uni 	$L__BB6_14;
$L__BB6_13:
	add.rn.f32 	%f229, %f1, %f122;
$L__BB6_14:
	fma.rn.f32 	%f230, %f15, %f229, %f14;
	add.s32 	%r118, %r118, 2;
	and.b32  	%r63, %r3, 2147483646;
	setp.ne.s32 	%p32, %r6, %r63;
	@%p32 bra 	$L__BB6_4;
$L__BB6_15:
	and.b32  	%r64, %r3, 1;
	setp.eq.b32 	%p33, %r64, 1;
	not.pred 	%p34, %p33;
	@%p34 bra 	$L__BB6_22;
	setp.eq.f32 	%p35, %f1, 0f3F800000;
	add.s32 	%r65, %r4, %r118;
	mul.wide.s32 	%rd24, %r65, 4;
	add.s64 	%rd25, %rd1, %rd24;
	ld.global.nc.f32 	%f24, [%rd25];
	cvt.rn.f32.u32 	%f151, %r118;
	div.rn.f32 	%f152, %f151, %f2;
	setp.eq.f32 	%p36, %f152, 0f00000000;
	or.pred  	%p37, %p35, %p36;
	mov.f32 	%f232, 0f3F800000;
	@%p37 bra 	$L__BB6_21;
	setp.nan.f32 	%p38, %f56, %f56;
	abs.f32 	%f153, %f152;
	setp.nan.f32 	%p39, %f153, %f153;
	or.pred  	%p40, %p38, %p39;
	@%p40 bra 	$L__BB6_20;
	mul.rn.f32 	%f155, %f4, %f152;
	cvt.rni.f32.f32 	%f156, %f155;
	sub.f32 	%f157, %f155, %f156;
	neg.f32 	%f158, %f155;
	fma.rn.f32 	%f159, %f4, %f152, %f158;
	fma.rn.f32 	%f160, %f5, %f152, %f159;
	add.f32 	%f161, %f157, %f160;
	setp.gt.f32 	%p41, %f156, 0f00000000;
	selp.b32 	%r66, 0, -2097152000, %p41;
	setp.lt.f32 	%p42, %f155, 0f00000000;
	selp.f32 	%f162, 0f00000000, 0f7F800000, %p42;
	abs.f32 	%f163, %f155;
	setp.gt.f32 	%p43, %f163, 0f43180000;
	cvt.rzi.s32.f32 	%r67, %f156;
	shl.b32 	%r68, %r67, 23;
	sub.s32 	%r69, %r68, %r66;
	mov.b32 	%f164, %r69;
	add.s32 	%r70, %r66, 2130706432;
	mov.b32 	%f165, %r70;
	fma.rn.f32 	%f166, %f161, 0f391FCB8E, 0f3AAF85ED;
	fma.rn.f32 	%f167, %f166, %f161, 0f3C1D9856;
	fma.rn.f32 	%f168, %f167, %f161, 0f3D6357BB;
	fma.rn.f32 	%f169, %f168, %f161, 0f3E75FDEC;
	fma.rn.f32 	%f170, %f169, %f161, 0f3F317218;
	fma.rn.f32 	%f171, %f170, %f161, 0f3F800000;
	mul.f32 	%f172, %f171, %f165;
	mul.f32 	%f173, %f172, %f164;
	selp.f32 	%f232, %f162, %f173, %p43;
	not.pred 	%p44, %p1;
	@%p44 bra 	$L__BB6_21;
	mul.f32 	%f174, %f152, 0f3F000000;
	cvt.rzi.f32.f32 	%f175, %f174;
	add.f32 	%f176, %f175, %f175;
	sub.f32 	%f177, %f152, %f176;
	abs.f32 	%f178, %f177;
	setp.neu.f32 	%p45, %f178, 0f3F800000;
	mov.b32 	%r71, %f6;
	and.b32  	%r72, %r71, 2147483647;
	mov.b32 	%f179, %r72;
	selp.f32 	%f232, %f179, %f6, %p45;
	bra.uni 	$L__BB6_21;
$L__BB6_20:
	add.rn.f32 	%f232, %f1, %f152;
$L__BB6_21:
	fma.rn.f32 	%f230, %f24, %f232, %f230;
$L__BB6_22:
	mad.lo.s32 	%r9, %r40, %r1, %r2;
	cvta.to.global.u64 	%rd26, %rd16;
	mul.wide.u32 	%rd27, %r9, 4;
	add.s64 	%rd28, %rd26, %rd27;
	st.global.f32 	[%rd28], %f230;
	setp.lt.s32 	%p46, %r3, 1;
	mov.f32 	%f239, 0f00000000;
	mov.f32 	%f238, 0f3F800000;
	@%p46 bra 	$L__BB6_41;
	ld.param.u64 	%rd54, [_ZN9langlands9geometric17ramifiedLanglandsEPKfPKNS0_7ComplexEPfPS3_ii_param_1];
	cvt.rn.f64.u32 	%fd1, %r3;
	cvta.to.global.u64 	%rd29, %rd54;
	mul.wide.u32 	%rd30, %r9, 8;
	add.s64 	%rd31, %rd29, %rd30;
	ld.global.nc.f32 	%f32, [%rd31];
	ld.global.nc.f32 	%f33, [%rd31+4];
	mov.f32 	%f238, 0f3F800000;
	mov.f32 	%f239, 0f00000000;
	mov.b32 	%r119, 0;
	mov.u64 	%rd42, __cudart_i2opi_f;
$L__BB6_24:
	cvt.rn.f64.u32 	%fd2, %r119;
	mul.f64 	%fd3, %fd2, 0d401921FB54442D18;
	div.rn.f64 	%fd4, %fd3, %fd1;
	cvt.rn.f32.f64 	%f36, %fd4;
	mul.f32 	%f184, %f36, 0f3F22F983;
	cvt.rni.s32.f32 	%r127, %f184;
	cvt.rn.f32.s32 	%f185, %r127;
	fma.rn.f32 	%f186, %f185, 0fBFC90FDA, %f36;
	fma.rn.f32 	%f187, %f185, 0fB3A22168, %f186;
	fma.rn.f32 	%f237, %f185, 0fA7C234C5, %f187;
	abs.f32 	%f38, %f36;
	setp.ltu.f32 	%p47, %f38, 0f47CE4780;
	mov.u32 	%r123, %r127;
	mov.f32 	%f236, %f237;
	@%p47 bra 	$L__BB6_32;
	setp.neu.f32 	%p48, %f38, 0f7F800000;
	@%p48 bra 	$L__BB6_27;
	mov.f32 	%f190, 0f00000000;
	mul.rn.f32 	%f236, %f36, %f190;
	mov.b32 	%r123, 0;
	bra.uni 	$L__BB6_32;
$L__BB6_27:
	mov.b32 	%r12, %f36;
	shl.b32 	%r75, %r12, 8;
	or.b32  	%r13, %r75, -2147483648;
	mov.b64 	%rd58, 0;
	mov.b32 	%r120, 0;
	mov.u64 	%rd56, %rd42;
	mov.u64 	%rd57, %rd3;
$L__BB6_28:
	.pragma "nounroll";
	ld.global.nc.u32 	%r76, [%rd56];
	mad.wide.u32 	%rd34, %r76, %r13, %rd58;
	shr.u64 	%rd58, %rd34, 32;
	st.local.u32 	[%rd57], %rd34;
	add.s32 	%r120, %r120, 1;
	add.s64 	%rd57, %rd57, 4;
	add.s64 	%rd56, %rd56, 4;
	setp.ne.s32 	%p49, %r120, 6;
	@%p49 bra 	$L__BB6_28;
	shr.u32 	%r77, %r12, 23;
	st.local.u32 	[%rd3+24], %rd58;
	and.b32  	%r16, %r77, 31;
	and.b32  	%r78, %r77, 224;
	add.s32 	%r79, %r78, -128;
	shr.u32 	%r80, %r79, 5;
	mul.wide.u32 	%rd35, %r80, 4;
	sub.s64 	%rd11, %rd3, %rd35;
	ld.local.u32 	%r121, [%rd11+24];
	ld.local.u32 	%r122, [%rd11+20];
	setp.eq.s32 	%p50, %r16, 0;
	@%p50 bra 	$L__BB6_31;
	shf.l.wrap.b32 	%r121, %r122, %r121, %r16;
	ld.local.u32 	%r81, [%rd11+16];
	shf.l.wrap.b32 	%r122, %r81, %r122, %r16;
$L__BB6_31:
	shr.u32 	%r82, %r121, 30;
	shf.l.wrap.b32 	%r83, %r122, %r121, 2;
	shl.b32 	%r84, %r122, 2;
	shr.u32 	%r85, %r83, 31;
	add.s32 	%r86, %r85, %r82;
	neg.s32 	%r87, %r86;
	setp.lt.s32 	%p51, %r12, 0;
	selp.b32 	%r123, %r87, %r86, %p51;
	xor.b32  	%r88, %r83, %r12;
	shr.s32 	%r89, %r83, 31;
	xor.b32  	%r90, %r89, %r83;
	xor.b32  	%r91, %r89, %r84;
	cvt.u64.u32 	%rd36, %r90;
	shl.b64 	%rd37, %rd36, 32;
	cvt.u64.u32 	%rd38, %r91;
	or.b64  	%rd39, %rd37, %rd38;
	cvt.rn.f64.s64 	%fd5, %rd39;
	mul.f64 	%fd6, %fd5, 0d3BF921FB54442D19;
	cvt.rn.f32.f64 	%f188, %fd6;
	neg.f32 	%f189, %f188;
	setp.lt.s32 	%p52, %r88, 0;
	selp.f32 	%f236, %f189, %f188, %p52;
$L__BB6_32:
	setp.ltu.f32 	%p53, %f38, 0f47CE4780;
	add.s32 	%r93, %r123, 1;
	mul.rn.f32 	%f191, %f236, %f236;
	and.b32  	%r94, %r123, 1;
	setp.eq.b32 	%p54, %r94, 1;
	selp.f32 	%f192, %f236, 0f3F800000, %p54;
	fma.rn.f32 	%f193, %f191, %f192, 0f00000000;
	fma.rn.f32 	%f194, %f191, 0f37CBAC00, 0fBAB607ED;
	selp.f32 	%f195, 0fB94D4153, %f194, %p54;
	selp.f32 	%f196, 0f3C0885E4, 0f3D2AAABB, %p54;
	fma.rn.f32 	%f197, %f195, %f191, %f196;
	selp.f32 	%f198, 0fBE2AAAA8, 0fBEFFFFFF, %p54;
	fma.rn.f32 	%f199, %f197, %f191, %f198;
	fma.rn.f32 	%f200, %f199, %f193, %f192;
	and.b32  	%r95, %r93, 2;
	setp.eq.s32 	%p55, %r95, 0;
	mov.f32 	%f201, 0f00000000;
	sub.f32 	%f202, %f201, %f200;
	selp.f32 	%f42, %f200, %f202, %p55;
	@%p53 bra 	$L__BB6_40;
	setp.neu.f32 	%p56, %f38, 0f7F800000;
	@%p56 bra 	$L__BB6_35;
	mov.f32 	%f205, 0f00000000;
	mul.rn.f32 	%f237, %f36, %f205;
	mov.b32 	%r127, 0;
	bra.uni 	$L__BB6_40;
$L__BB6_35:
	mov.b32 	%r25, %f36;
	shl.b32 	%r97, %r25, 8;
	or.b32  	%r26, %r97, -2147483648;
	mov.b64 	%rd59, 0;
	mov.b32 	%r124, 0;
$L__BB6_36:
	.pragma "nounroll";
	mul.wide.u32 	%rd41, %r124, 4;
	add.s64 	%rd43, %rd42, %rd41;
	ld.global.nc.u32 	%r98, [%rd43];
	mad.wide.u32 	%rd44, %r98, %r26, %rd59;
	shr.u64 	%rd59, %rd44, 32;
	add.s64 	%rd45, %rd2, %rd41;
	st.local.u32 	[%rd45], %rd44;
	add.s32 	%r124, %r124, 1;
	setp.ne.s32 	%p57, %r124, 6;
	@%p57 bra 	$L__BB6_36;
	shr.u32 	%r99, %r25, 23;
	st.local.u32 	[%rd2+24], %rd59;
	and.b32  	%r29, %r99, 31;
	and.b32  	%r100, %r99, 224;
	add.s32 	%r101, %r100, -128;
	shr.u32 	%r102, %r101, 5;
	mul.wide.u32 	%rd46, %r102, 4;
	sub.s64 	%rd14, %rd2, %rd46;
	ld.local.u32 	%r125, [%rd14+24];
	ld.local.u32 	%r126, [%rd14+20];
	setp.eq.s32 	%p58, %r29, 0;
	@%p58 bra 	$L__BB6_39;
	shf.l.wrap.b32 	%r125, %r126, %r125, %r29;
	ld.local.u32 	%r103, [%rd14+16];
	shf.l.wrap.b32 	%r126, %r103, %r126, %r29;
$L__BB6_39:
	shr.u32 	%r104, %r125, 30;
	shf.l.wrap.b32 	%r105, %r126, %r125, 2;
	shl.b32 	%r106, %r126, 2;
	shr.u32 	%r107, %r105, 31;
	add.s32 	%r108, %r107, %r104;
	neg.s32 	%r109, %r108;
	setp.lt.s32 	%p59, %r25, 0;
	selp.b32 	%r127, %r109, %r108, %p59;
	xor.b32  	%r110, %r105, %r25;
	shr.s32 	%r111, %r105, 31;
	xor.b32  	%r112, %r111, %r105;
	xor.b32  	%r113, %r111, %r106;
	cvt.u64.u32 	%rd47, %r112;
	shl.b64 	%rd48, %rd47, 32;
	cvt.u64.u32 	%rd49, %r113;
	or.b64  	%rd50, %rd48, %rd49;
	cvt.rn.f64.s64 	%fd7, %rd50;
	mul.f64 	%fd8, %fd7, 0d3BF921FB54442D19;
	cvt.rn.f32.f64 	%f203, %fd8;
	neg.f32 	%f204, %f203;
	setp.lt.s32 	%p60, %r110, 0;
	selp.f32 	%f237, %f204, %f203, %p60;
$L__BB6_40:
	mul.rn.f32 	%f206, %f237, %f237;
	and.b32  	%r115, %r127, 1;
	setp.eq.b32 	%p61, %r115, 1;
	selp.f32 	%f207, 0f3F800000, %f237, %p61;
	fma.rn.f32 	%f208, %f206, %f207, 0f00000000;
	fma.rn.f32 	%f209, %f206, 0f37CBAC00, 0fBAB607ED;
	selp.f32 	%f210, %f209, 0fB94D4153, %p61;
	selp.f32 	%f211, 0f3D2AAABB, 0f3C0885E4, %p61;
	fma.rn.f32 	%f212, %f210, %f206, %f211;
	selp.f32 	%f213, 0fBEFFFFFF, 0fBE2AAAA8, %p61;
	fma.rn.f32 	%f214, %f212, %f206, %f213;
	fma.rn.f32 	%f215, %f214, %f208, %f207;
	and.b32  	%r116, %r127, 2;
	setp.eq.s32 	%p62, %r116, 0;
	mov.f32 	%f216, 0f00000000;
	sub.f32 	%f217, %f216, %f215;
	selp.f32 	%f218, %f215, %f217, %p62;
	mul.f32 	%f219, %f238, %f32;
	mul.f32 	%f220, %f239, %f33;
	sub.f32 	%f221, %f219, %f220;
	mul.f32 	%f222, %f239, %f32;
	fma.rn.f32 	%f223, %f238, %f33, %f222;
	mul.f32 	%f224, %f42, %f221;
	mul.f32 	%f225, %f223, %f218;
	sub.f32 	%f238, %f224, %f225;
	mul.f32 	%f226, %f221, %f218;
	fma.rn.f32 	%f239, %f42, %f223, %f226;
	add.s32 	%r119, %r119, 1;
	setp.ne.s32 	%p63, %r119, %r3;
	@%p63 bra 	$L__BB6_24;
$L__BB6_41:
	ld.param.u64 	%rd55, [_ZN9langlands9geometric17ramifiedLanglandsEPKfPKNS0_7ComplexEPfPS3_ii_param_3];
	cvta.to.global.u64 	%rd51, %rd55;
	mul.wide.u32 	%rd52, %r9, 8;
	add.s64 	%rd53, %rd51, %rd52;
	st.global.f32 	[%rd53], %f238;
	st.global.f32 	[%rd53+4], %f239;
$L__BB6_42:
	ret;

}
	// .globl	_ZN9langlands9geometric14derivedFunctorEPKfPfS2_Piii
.visible .entry _ZN9langlands9geometric14derivedFunctorEPKfPfS2_Piii(
	.param .u64 .ptr .align 1 _ZN9langlands9geometric14derivedFunctorEPKfPfS2_Piii_param_0,
	.param .u64 .ptr .align 1 _ZN9langlands9geometric14derivedFunctorEPKfPfS2_Piii_param_1,
	.param .u64 .ptr .align 1 _ZN9langlands9geometric14derivedFunctorEPKfPfS2_Piii_param_2,
	.param .u64 .ptr .align 1 _ZN9langlands9geometric14derivedFunctorEPKfPfS2_Piii_param_3,
	.param .u32 _ZN9langlands9geometric14derivedFunctorEPKfPfS2_Piii_param_4,
	.param .u32 _ZN9langlands9geometric14derivedFunctorEPKfPfS2_Piii_param_5
)
{
	.reg .pred 	%p<20>;
	.reg .b32 	%r<71>;
	.reg .b32 	%f<92>;
	.reg .b64 	%rd<29>;

	ld.param.u64 	%rd5, [_ZN9langlands9geometric14derivedFunctorEPKfPfS2_Piii_param_0];
	ld.param.u64 	%rd3, [_ZN9langlands9geometric14derivedFunctorEPKfPfS2_Piii_param_1];
	ld.param.u64 	%rd6, [_ZN9langlands9geometric14derivedFunctorEPKfPfS2_Piii_param_2];
	ld.param.u64 	%rd4, [_ZN9langlands9geometric14derivedFunctorEPKfPfS2_Piii_param_3];
	ld.param.u32 	%r25, [_ZN9langlands9geometric14derivedFunctorEPKfPfS2_Piii_param_4];
	ld.param.u32 	%r26, [_ZN9langlands9geometric14derivedFunctorEPKfPfS2_Piii_param_5];
	cvta.to.global.u64 	%rd1, %rd5;
	cvta.to.global.u64 	%rd2, %rd6;
	mov.u32 	%r1, %ctaid.x;
	mov.u32 	%r2, %tid.x;
	mov.u32 	%r3, %ctaid.y;
	setp.ge.s32 	%p1, %r1, %r26;
	@%p1 bra 	$L__BB7_22;
	setp.ge.s32 	%p2, %r2, %r25;
	shl.b32 	%r27, %r2, 2;
	mov.u32 	%r28, _ZN9langlands9geometric9cone_dataE;
	add.s32 	%r4, %r28, %r27;
	@%p2 bra 	$L__BB7_14;
	mul.lo.s32 	%r5, %r25, %r2;
	mul.lo.s32 	%r6, %r25, %r1;
	add.s32 	%r30, %r25, -1;
	and.b32  	%r7, %r25, 7;
	setp.lt.u32 	%p3, %r30, 7;
	mov.f32 	%f91, 0f00000000;
	mov.b32 	%r67, 0;
	@%p3 bra 	$L__BB7_5;
	and.b32  	%r67, %r25, -8;
	and.b32  	%r31, %r3, 1;
	setp.eq.b32 	%p4, %r31, 1;
	selp.b32 	%r32, -1, 1, %p4;
	cvt.rn.f32.s32 	%f1, %r32;
	selp.b32 	%r33, 1, -1, %p4;
	cvt.rn.f32.s32 	%f2, %r33;
	neg.s32 	%r65, %r67;
	mov.f32 	%f91, 0f00000000;
	mov.u32 	%r63, %r6;
	mov.u32 	%r64, %r5;
$L__BB7_4:
	.pragma "nounroll";
	mul.wide.s32 	%rd7, %r64, 4;
	add.s64 	%rd8, %rd2, %rd7;
	mul.wide.s32 	%rd9, %r63, 4;
	add.s64 	%rd10, %rd1, %rd9;
	ld.global.nc.f32 	%f18, [%rd8];
	mul.f32 	%f19, %f18, %f1;
	ld.global.nc.f32 	%f20, [%rd10];
	fma.rn.f32 	%f21, %f19, %f20, %f91;
	ld.global.nc.f32 	%f22, [%rd8+4];
	mul.f32 	%f23, %f22, %f2;
	ld.global.nc.f32 	%f24, [%rd10+4];
	fma.rn.f32 	%f25, %f23, %f24, %f21;
	ld.global.nc.f32 	%f26, [%rd8+8];
	mul.f32 	%f27, %f26, %f1;
	ld.global.nc.f32 	%f28, [%rd10+8];
	fma.rn.f32 	%f29, %f27, %f28, %f25;
	ld.global.nc.f32 	%f30, [%rd8+12];
	mul.f32 	%f31, %f30, %f2;
	ld.global.nc.f32 	%f32, [%rd10+12];
	fma.rn.f32 	%f33, %f31, %f32, %f29;
	ld.global.nc.f32 	%f34, [%rd8+16];
	mul.f32 	%f35, %f34, %f1;
	ld.global.nc.f32 	%f36, [%rd10+16];
	fma.rn.f32 	%f37, %f35, %f36, %f33;
	ld.global.nc.f32 	%f38, [%rd8+20];
	mul.f32 	%f39, %f38, %f2;
	ld.global.nc.f32 	%f40, [%rd10+20];
	fma.rn.f32 	%f41, %f39, %f40, %f37;
	ld.global.nc.f32 	%f42, [%rd8+24];
	mul.f32 	%f43, %f42, %f1;
	ld.global.nc.f32 	%f44, [%rd10+24];
	fma.rn.f32 	%f45, %f43, %f44, %f41;
	ld.global.nc.f32 	%f46, [%rd8+28];
	mul.f32 	%f47, %f46, %f2;
	ld.global.nc.f32 	%f48, [%rd10+28];
	fma.rn.f32 	%f91, %f47, %f48, %f45;
	add.s32 	%r65, %r65, 8;
	add.s32 	%r64, %r64, 8;
	add.s32 	%r63, %r63, 8;
	setp.ne.s32 	%p5, %r65, 0;
	@%p5 bra 	$L__BB7_4;
$L__BB7_5:
	setp.eq.s32 	%p6, %r7, 0;
	@%p6 bra 	$L__BB7_13;
	and.b32  	%r17, %r25, 3;
	setp.lt.u32 	%p7, %r7, 4;
	@%p7 bra 	$L__BB7_8;
	add.s32 	%r34, %r3, %r67;
	and.b32  	%r35, %r34, 1;
	setp.eq.b32 	%p8, %r35, 1;
	selp.b32 	%r36, -1, 1, %p8;
	cvt.rn.f32.s32 	%f50, %r36;
	add.s32 	%r37, %r67, %r5;
	mul.wide.s32 	%rd11, %r37, 4;
	add.s64 	%rd12, %rd2, %rd11;
	ld.global.nc.f32 	%f51, [%rd12];
	mul.f32 	%f52, %f51, %f50;
	add.s32 	%r38, %r67, %r6;
	mul.wide.s32 	%rd13, %r38, 4;
	add.s64 	%rd14, %rd1, %rd13;
	ld.global.nc.f32 	%f53, [%rd14];
	fma.rn.f32 	%f54, %f52, %f53, %f91;
	selp.b32 	%r39, 1, -1, %p8;
	cvt.rn.f32.s32 	%f55, %r39;
	ld.global.nc.f32 	%f56, [%rd12+4];
	mul.f32 	%f57, %f56, %f55;
	ld.global.nc.f32 	%f58, [%rd14+4];
	fma.rn.f32 	%f59, %f57, %f58, %f54;
	ld.global.nc.f32 	%f60, [%rd12+8];
	mul.f32 	%f61, %f60, %f50;
	ld.global.nc.f32 	%f62, [%rd14+8];
	fma.rn.f32 	%f63, %f61, %f62, %f59;
	ld.global.nc.f32 	%f64, [%rd12+12];
	mul.f32 	%f65, %f64, %f55;
	ld.global.nc.f32 	%f66, [%rd14+12];
	fma.rn.f32 	%f91, %f65, %f66, %f63;
	add.s32 	%r67, %r67, 4;
$L__BB7_8:
	setp.eq.s32 	%p9, %r17, 0;
	@%p9 bra 	$L__BB7_13;
	setp.eq.s32 	%p10, %r17, 1;
	@%p10 bra 	$L__BB7_11;
	add.s32 	%r40, %r3, %r67;
	and.b32  	%r41, %r40, 1;
	setp.eq.b32 	%p11, %r41, 1;
	selp.b32 	%r42, -1, 1, %p11;
	cvt.rn.f32.s32 	%f68, %r42;
	add.s32 	%r43, %r67, %r5;
	mul.wide.s32 	%rd15, %r43, 4;
	add.s64 	%rd16, %rd2, %rd15;
	ld.global.nc.f32 	%f69, [%rd16];
	mul.f32 	%f70, %f69, %f68;
	add.s32 	%r44, %r67, %r6;
	mul.wide.s32 	%rd17, %r44, 4;
	add.s64 	%rd18, %rd1, %rd17;
	ld.global.nc.f32 	%f71, [%rd18];
	fma.rn.f32 	%f72, %f70, %f71, %f91;
	selp.b32 	%r45, 1, -1, %p11;
	cvt.rn.f32.s32 	%f73, %r45;
	ld.global.nc.f32 	%f74, [%rd16+4];
	mul.f32 	%f75, %f74, %f73;
	ld.global.nc.f32 	%f76, [%rd18+4];
	fma.rn.f32 	%f91, %f75, %f76, %f72;
	add.s32 	%r67, %r67, 2;
$L__BB7_11:
	and.b32  	%r46, %r25, 1;
	setp.eq.b32 	%p12, %r46, 1;
	not.pred 	%p13, %p12;
	@%p13 bra 	$L__BB7_13;
	add.s32 	%r47, %r67, %r3;
	and.b32  	%r48, %r47, 1;
	setp.eq.b32 	%p14, %r48, 1;
	selp.b32 	%r49, -1, 1, %p14;
	cvt.rn.f32.s32 	%f77, %r49;
	add.s32 	%r50, %r67, %r5;
	mul.wide.s32 	%rd19, %r50, 4;
	add.s64 	%rd20, %rd2, %rd19;
	ld.global.nc.f32 	%f78, [%rd20];
	mul.f32 	%f79, %f78, %f77;
	add.s32 	%r51, %r67, %r6;
	mul.wide.s32 	%rd21, %r51, 4;
	add.s64 	%rd22, %rd1, %rd21;
	ld.global.nc.f32 	%f80, [%rd22];
	fma.rn.f32 	%f91, %f79, %f80, %f91;
$L__BB7_13:
	st.shared.f32 	[%r4], %f91;
$L__BB7_14:
	bar.sync 	0;
	setp.ne.s32 	%p15, %r2, 0;
	@%p15 bra 	$L__BB7_20;
	setp.lt.s32 	%p16, %r25, 1;
	mov.b32 	%r70, 0;
	@%p16 bra 	$L__BB7_19;
	mov.b32 	%r69, 0;
$L__BB7_17:
	shl.b32 	%r54, %r69, 2;
	add.s32 	%r56, %r28, %r54;
	ld.shared.f32 	%f81, [%r56];
	abs.f32 	%f82, %f81;
	setp.gt.f32 	%p17, %f82, 0f358637BD;
	mov.u32 	%r70, %r69;
	@%p17 bra 	$L__BB7_19;
	add.s32 	%r69, %r69, 1;
	setp.ne.s32 	%p18, %r69, %r25;
	mov.b32 	%r70, 0;
	@%p18 bra 	$L__BB7_17;
$L__BB7_19:
	mov.u32 	%r58, %nctaid.y;
	mad.lo.s32 	%r59, %r1, %r58, %r3;
	cvta.to.global.u64 	%rd23, %rd4;
	mul.wide.u32 	%rd24, %r59, 4;
	add.s64 	%rd25, %rd23, %rd24;
	st.global.u32 	[%rd25], %r70;
$L__BB7_20:
	setp.ge.s32 	%p19, %r2, %r25;
	@%p19 bra 	$L__BB7_22;
	ld.shared.f32 	%f83, [%r4];
	mov.u32 	%r60, %nctaid.y;
	mad.lo.s32 	%r61, %r1, %r60, %r3;
	mad.lo.s32 	%r62, %r61, %r25, %r2;
	cvta.to.global.u64 	%rd26, %rd3;
	mul.wide.u32 	%rd27, %r62, 4;
	add.s64 	%rd28, %rd26, %rd27;
	st.global.f32 	[%rd28], %f83;
$L__BB7_22:
	ret;

}
	// .globl	_ZN9langlands9geometric16quantumLanglandsEPKNS0_7ComplexEPKfPS1_Pfif
.visible .entry _ZN9langlands9geometric16quantumLanglandsEPKNS0_7ComplexEPKfPS1_Pfif(
	.param .u64 .ptr .align 1 _ZN9langlands9geometric16quantumLanglandsEPKNS0_7ComplexEPKfPS1_Pfif_param_0,
	.param .u64 .ptr .align 1 _ZN9langlands9geometric16quantumLanglandsEPKNS0_7ComplexEPKfPS1_Pfif_param_1,
	.param .u64 .ptr .align 1 _ZN9langlands9geometric16quantumLanglandsEPKNS0_7ComplexEPKfPS1_Pfif_param_2,
	.param .u64 .ptr .align 1 _ZN9langlands9geometric16quantumLanglandsEPKNS0_7ComplexEPKfPS1_Pfif_param_3,
	.param .u32 _ZN9langlands9geometric16quantumLanglandsEPKNS0_7ComplexEPKfPS1_Pfif_param_4,
	.param .f32 _ZN9langlands9geometric16quantumLanglandsEPKNS0_7ComplexEPKfPS1_Pfif_param_5
)
{
	.reg .pred 	%p<80>;
	.reg .b32 	%r<171>;
	.reg .b32 	%f<350>;
	.reg .b64 	%rd<103>;

	ld.param.u64 	%rd6, [_ZN9langlands9geometric16quantumLanglandsEPKNS0_7ComplexEPKfPS1_Pfif_param_0];
	ld.param.u64 	%rd7, [_ZN9langlands9geometric16quantumLanglandsEPKNS0_7ComplexEPKfPS1_Pfif_param_1];
	ld.param.u64 	%rd8, [_ZN9langlands9geometric16quantumLanglandsEPKNS0_7ComplexEPKfPS1_Pfif_param_2];
	ld.param.u32 	%r69, [_ZN9langlands9geometric16quantumLanglandsEPKNS0_7ComplexEPKfPS1_Pfif_param_4];
	cvta.to.global.u64 	%rd1, %rd8;
	mov.u32 	%r70, %ctaid.x;
	mov.u32 	%r71, %ntid.x;
	mov.u32 	%r72, %tid.x;
	mad.lo.s32 	%r1, %r70, %r71, %r72;
	mov.u32 	%r73, %ctaid.y;
	mov.u32 	%r74, %ntid.y;
	mov.u32 	%r75, %tid.y;
	mad.lo.s32 	%r76, %r73, %r74, %r75;
	max.s32 	%r77, %r1, %r76;
	setp.ge.s32 	%p1, %r77, %r69;
	@%p1 bra 	$L__BB8_56;
	cvta.to.global.u64 	%rd10, %rd7;
	ld.global.nc.f32 	%f1, [%rd10];
	setp.ne.s32 	%p2, %r1, %r76;
	mov.f32 	%f335, 0f00000000;
	@%p2 bra 	$L__BB8_9;
	abs.f32 	%f2, %f1;
	setp.eq.f32 	%p4, %f1, 0f3F800000;
	mov.f32 	%f336, 0f3F800000;
	@%p4 bra 	$L__BB8_12;
	setp.num.f32 	%p5, %f2, %f2;
	@%p5 bra 	$L__BB8_5;
	mov.f32 	%f121, 0f3F000000;
	add.rn.f32 	%f336, %f1, %f121;
	bra.uni 	$L__BB8_12;
$L__BB8_5:
	setp.neu.f32 	%p6, %f1, 0f00000000;
	setp.neu.f32 	%p7, %f2, 0f7F800000;
	and.pred  	%p8, %p6, %p7;
	@%p8 bra 	$L__BB8_7;
	add.f32 	%f119, %f1, %f1;
	mov.b32 	%r87, %f119;
	and.b32  	%r88, %r87, 2147483647;
	mov.b32 	%f336, %r88;
	bra.uni 	$L__BB8_12;
$L__BB8_7:
	setp.lt.f32 	%p9, %f2, 0f00800000;
	mul.f32 	%f62, %f2, 0f4B800000;
	selp.f32 	%f63, %f62, %f2, %p9;
	mov.b32 	%r78, %f63;
	add.s32 	%r79, %r78, -1060439283;
	and.b32  	%r80, %r79, -8388608;
	sub.s32 	%r81, %r78, %r80;
	mov.b32 	%f64, %r81;
	cvt.rn.f32.s32 	%f65, %r80;
	selp.f32 	%f66, 0fC1C00000, 0f00000000, %p9;
	fma.rn.f32 	%f67, %f65, 0f34000000, %f66;
	add.f32 	%f68, %f64, 0fBF800000;
	add.f32 	%f69, %f64, 0f3F800000;
	rcp.approx.ftz.f32 	%f70, %f69;
	add.f32 	%f71, %f68, %f68;
	mul.f32 	%f72, %f71, %f70;
	mul.f32 	%f73, %f72, %f72;
	neg.f32 	%f74, %f72;
	sub.f32 	%f75, %f68, %f72;
	add.f32 	%f76, %f75, %f75;
	fma.rn.f32 	%f77, %f74, %f68, %f76;
	mul.rn.f32 	%f78, %f70, %f77;
	fma.rn.f32 	%f79, %f73, 0f3A2C32E4, 0f3B52E7DB;
	fma.rn.f32 	%f80, %f79, %f73, 0f3C93BB73;
	fma.rn.f32 	%f81, %f80, %f73, 0f3DF6384F;
	mul.rn.f32 	%f82, %f81, %f73;
	fma.rn.f32 	%f83, %f72, 0f3FB8AA3B, %f67;
	mul.f32 	%f84, %f82, 0f40400000;
	sub.f32 	%f85, %f67, %f83;
	fma.rn.f32 	%f86, %f72, 0f3FB8AA3B, %f85;
	fma.rn.f32 	%f87, %f78, 0f3FB8AA3B, %f86;
	fma.rn.f32 	%f88, %f72, 0f32A55E34, %f87;
	fma.rn.f32 	%f89, %f84, %f78, %f88;
	fma.rn.f32 	%f90, %f82, %f72, %f89;
	add.rn.f32 	%f91, %f83, %f90;
	mov.f32 	%f92, 0f3F000000;
	mul.rn.f32 	%f93, %f91, %f92;
	cvt.rni.f32.f32 	%f94, %f93;
	sub.f32 	%f95, %f93, %f94;
	neg.f32 	%f96, %f93;
	fma.rn.f32 	%f97, %f91, 0f3F000000, %f96;
	neg.f32 	%f98, %f83;
	add.rn.f32 	%f99, %f91, %f98;
	neg.f32 	%f100, %f99;
	add.rn.f32 	%f101, %f90, %f100;
	fma.rn.f32 	%f102, %f101, 0f3F000000, %f97;
	add.f32 	%f103, %f95, %f102;
	setp.gt.f32 	%p10, %f94, 0f00000000;
	selp.b32 	%r82, 0, -2097152000, %p10;
	setp.geu.f32 	%p11, %f1, 0f00000000;
	setp.lt.f32 	%p12, %f93, 0f00000000;
	selp.f32 	%f104, 0f00000000, 0f7F800000, %p12;
	abs.f32 	%f105, %f93;
	setp.gt.f32 	%p13, %f105, 0f43180000;
	cvt.rzi.s32.f32 	%r83, %f94;
	shl.b32 	%r84, %r83, 23;
	sub.s32 	%r85, %r84, %r82;
	mov.b32 	%f106, %r85;
	add.s32 	%r86, %r82, 2130706432;
	mov.b32 	%f107, %r86;
	fma.rn.f32 	%f108, %f103, 0f391FCB8E, 0f3AAF85ED;
	fma.rn.f32 	%f109, %f108, %f103, 0f3C1D9856;
	fma.rn.f32 	%f110, %f109, %f103, 0f3D6357BB;
	fma.rn.f32 	%f111, %f110, %f103, 0f3E75FDEC;
	fma.rn.f32 	%f112, %f111, %f103, 0f3F317218;
	fma.rn.f32 	%f113, %f112, %f103, 0f3F800000;
	mul.f32 	%f114, %f113, %f107;
	mul.f32 	%f115, %f114, %f106;
	selp.f32 	%f336, %f104, %f115, %p13;
	@%p11 bra 	$L__BB8_12;
	mov.f32 	%f336, 0f7FFFFFFF;
	bra.uni 	$L__BB8_12;
$L__BB8_9:
	sqrt.rn.f32 	%f336, %f1;
	setp.ge.s32 	%p3, %r1, %r76;
	@%p3 bra 	$L__BB8_11;
	mov.f32 	%f57, 0f3F800000;
	sub.f32 	%f58, %f57, %f1;
	sqrt.rn.f32 	%f335, %f58;
	bra.uni 	$L__BB8_12;
$L__BB8_11:
	mov.f32 	%f54, 0f3F800000;
	sub.f32 	%f55, %f54, %f1;
	sqrt.rn.f32 	%f56, %f55;
	neg.f32 	%f335, %f56;
$L__BB8_12:
	mad.lo.s32 	%r89, %r69, %r1, %r76;
	cvta.to.global.u64 	%rd11, %rd6;
	mul.wide.s32 	%rd12, %r89, 8;
	add.s64 	%rd13, %rd11, %rd12;
	ld.global.nc.f32 	%f122, [%rd13];
	mul.f32 	%f123, %f336, %f122;
	ld.global.nc.f32 	%f124, [%rd13+4];
	mul.f32 	%f125, %f335, %f124;
	sub.f32 	%f126, %f123, %f125;
	mul.f32 	%f127, %f336, %f124;
	fma.rn.f32 	%f128, %f335, %f122, %f127;
	add.s64 	%rd14, %rd1, %rd12;
	st.global.f32 	[%rd14], %f126;
	st.global.f32 	[%rd14+4], %f128;
	setp.ne.s32 	%p14, %r76, 0;
	@%p14 bra 	$L__BB8_56;
	add.s32 	%r91, %r69, -1;
	setp.lt.u32 	%p15, %r91, 15;
	mov.f32 	%f345, 0f00000000;
	mov.b32 	%r167, 0;
	@%p15 bra 	$L__BB8_16;
	and.b32  	%r93, %r69, 2147483632;
	neg.s32 	%r165, %r93;
	add.s64 	%rd102, %rd1, 120;
	mul.lo.s32 	%r164, %r69, 15;
	mul.lo.s32 	%r163, %r69, 14;
	mul.lo.s32 	%r162, %r69, 13;
	mul.lo.s32 	%r161, %r69, 12;
	mul.lo.s32 	%r160, %r69, 11;
	mul.lo.s32 	%r159, %r69, 10;
	mul.lo.s32 	%r158, %r69, 9;
	shl.b32 	%r157, %r69, 3;
	mul.lo.s32 	%r156, %r69, 7;
	mul.lo.s32 	%r155, %r69, 6;
	mul.lo.s32 	%r154, %r69, 5;
	shl.b32 	%r153, %r69, 2;
	mul.lo.s32 	%r152, %r69, 3;
	shl.b32 	%r151, %r69, 1;
	mov.f32 	%f345, 0f00000000;
	mov.b32 	%r149, 0;
	mov.u32 	%r150, %r69;
$L__BB8_15:
	.pragma "nounroll";
	ld.param.u64 	%rd99, [_ZN9langlands9geometric16quantumLanglandsEPKNS0_7ComplexEPKfPS1_Pfif_param_2];
	and.b32  	%r167, %r69, 2147483632;
	mul.wide.u32 	%rd15, %r164, 8;
	mul.wide.u32 	%rd16, %r163, 8;
	mul.wide.u32 	%rd17, %r162, 8;
	mul.wide.u32 	%rd18, %r161, 8;
	mul.wide.u32 	%rd19, %r160, 8;
	mul.wide.u32 	%rd20, %r159, 8;
	mul.wide.u32 	%rd21, %r158, 8;
	mul.wide.u32 	%rd22, %r157, 8;
	mul.wide.u32 	%rd23, %r156, 8;
	mul.wide.u32 	%rd24, %r155, 8;
	mul.wide.u32 	%rd25, %r154, 8;
	mul.wide.u32 	%rd26, %r153, 8;
	mul.wide.u32 	%rd27, %r152, 8;
	mul.wide.u32 	%rd28, %r151, 8;
	mul.wide.u32 	%rd29, %r150, 8;
	cvta.to.global.u64 	%rd30, %rd99;
	mul.wide.u32 	%rd31, %r149, 8;
	add.s64 	%rd32, %rd30, %rd31;
	ld.global.f32 	%f132, [%rd32];
	add.f32 	%f133, %f345, %f132;
	add.s64 	%rd33, %rd102, %rd29;
	ld.global.f32 	%f134, [%rd33+-112];
	add.f32 	%f135, %f133, %f134;
	add.s64 	%rd34, %rd102, %rd28;
	ld.global.f32 	%f136, [%rd34+-104];
	add.f32 	%f137, %f135, %f136;
	add.s64 	%rd35, %rd102, %rd27;
	ld.global.f32 	%f138, [%rd35+-96];
	add.f32 	%f139, %f137, %f138;
	add.s64 	%rd36, %rd102, %rd26;
	ld.global.f32 	%f140, [%rd36+-88];
	add.f32 	%f141, %f139, %f140;
	add.s64 	%rd37, %rd102, %rd25;
	ld.global.f32 	%f142, [%rd37+-80];
	add.f32 	%f143, %f141, %f142;
	add.s64 	%rd38, %rd102, %rd24;
	ld.global.f32 	%f144, [%rd38+-72];
	add.f32 	%f145, %f143, %f144;
	add.s64 	%rd39, %rd102, %rd23;
	ld.global.f32 	%f146, [%rd39+-64];
	add.f32 	%f147, %f145, %f146;
	add.s64 	%rd40, %rd102, %rd22;
	ld.global.f32 	%f148, [%rd40+-56];
	add.f32 	%f149, %f147, %f148;
	add.s64 	%rd41, %rd102, %rd21;
	ld.global.f32 	%f150, [%rd41+-48];
	add.f32 	%f151, %f149, %f150;
	add.s64 	%rd42, %rd102, %rd20;
	ld.global.f32 	%f152, [%rd42+-40];
	add.f32 	%f153, %f151, %f152;
	add.s64 	%rd43, %rd102, %rd19;
	ld.global.f32 	%f154, [%rd43+-32];
	add.f32 	%f155, %f153, %f154;
	add.s64 	%rd44, %rd102, %rd18;
	ld.global.f32 	%f156, [%rd44+-24];
	add.f32 	%f157, %f155, %f156;
	add.s64 	%rd45, %rd102, %rd17;
	ld.global.f32 	%f158, [%rd45+-16];
	add.f32 	%f159, %f157, %f158;
	add.s64 	%rd46, %rd102, %rd16;
	ld.global.f32 	%f160, [%rd46+-8];
	add.f32 	%f161, %f159, %f160;
	add.s64 	%rd47, %rd102, %rd15;
	ld.global.f32 	%f162, [%rd47];
	add.f32 	%f345, %f161, %f162;
	add.s32 	%r165, %r165, 16;
	add.s64 	%rd102, %rd102, 128;
	shl.b32 	%r94, %r69, 4;
	add.s32 	%r164, %r164, %r94;
	add.s32 	%r163, %r163, %r94;
	add.s32 	%r162, %r162, %r94;
	add.s32 	%r161, %r161, %r94;
	add.s32 	%r160, %r160, %r94;
	add.s32 	%r159, %r159, %r94;
	add.s32 	%r158, %r158, %r94;
	add.s32 	%r157, %r157, %r94;
	add.s32 	%r156, %r156, %r94;
	add.s32 	%r155, %r155, %r94;
	add.s32 	%r154, %r154, %r94;
	add.s32 	%r153, %r153, %r94;
	add.s32 	%r152, %r152, %r94;
	add.s32 	%r151, %r151, %r94;
	add.s32 	%r150, %r150, %r94;
	add.s32 	%r95, %r94, %r149;
	add.s32 	%r149, %r95, 16;
	setp.ne.s32 	%p16, %r165, 0;
	@%p16 bra 	$L__BB8_15;
$L__BB8_16:
	and.b32  	%r54, %r69, 15;
	setp.eq.s32 	%p17, %r54, 0;
	@%p17 bra 	$L__BB8_25;
	ld.param.u64 	%rd100, [_ZN9langlands9geometric16quantumLanglandsEPKNS0_7ComplexEPKfPS1_Pfif_param_2];
	cvta.to.global.u64 	%rd5, %rd100;
	and.b32  	%r55, %r69, 7;
	setp.lt.u32 	%p18, %r54, 8;
	@%p18 bra 	$L__BB8_19;
	mul.lo.s32 	%r96, %r167, %r69;
	add.s32 	%r97, %r96, %r167;
	mul.wide.u32 	%rd48, %r97, 8;
	add.s64 	%rd49, %rd5, %rd48;
	ld.global.f32 	%f164, [%rd49];
	add.f32 	%f165, %f345, %f164;
	add.s32 	%r98, %r96, %r69;
	cvt.u64.u32 	%rd50, %r98;
	cvt.u64.u32 	%rd51, %r167;
	add.s64 	%rd52, %rd50, %rd51;
	shl.b64 	%rd53, %rd52, 3;
	add.s64 	%rd54, %rd5, %rd53;
	ld.global.f32 	%f166, [%rd54+8];
	add.f32 	%f167, %f165, %f166;
	add.s32 	%r99, %r98, %r69;
	cvt.u64.u32 	%rd55, %r99;
	add.s64 	%rd56, %rd55, %rd51;
	shl.b64 	%rd57, %rd56, 3;
	add.s64 	%rd58, %rd5, %rd57;
	ld.global.f32 	%f168, [%rd58+16];
	add.f32 	%f169, %f167, %f168;
	add.s32 	%r100, %r99, %r69;
	cvt.u64.u32 	%rd59, %r100;
	add.s64 	%rd60, %rd59, %rd51;
	shl.b64 	%rd61, %rd60, 3;
	add.s64 	%rd62, %rd5, %rd61;
	ld.global.f32 	%f170, [%rd62+24];
	add.f32 	%f171, %f169, %f170;
	add.s32 	%r101, %r100, %r69;
	cvt.u64.u32 	%rd63, %r101;
	add.s64 	%rd64, %rd63, %rd51;
	shl.b64 	%rd65, %rd64, 3;
	add.s64 	%rd66, %rd5, %rd65;
	ld.global.f32 	%f172, [%rd66+32];
	add.f32 	%f173, %f171, %f172;
	add.s32 	%r102, %r101, %r69;
	cvt.u64.u32 	%rd67, %r102;
	add.s64 	%rd68, %rd67, %rd51;
	shl.b64 	%rd69, %rd68, 3;
	add.s64 	%rd70, %rd5, %rd69;
	ld.global.f32 	%f174, [%rd70+40];
	add.f32 	%f175, %f173, %f174;
	add.s32 	%r103, %r102, %r69;
	cvt.u64.u32 	%rd71, %r103;
	add.s64 	%rd72, %rd71, %rd51;
	shl.b64 	%rd73, %rd72, 3;
	add.s64 	%rd74, %rd5, %rd73;
	ld.global.f32 	%f176, [%rd74+48];
	add.f32 	%f177, %f175, %f176;
	add.s32 	%r104, %r103, %r69;
	cvt.u64.u32 	%rd75, %r104;
	add.s64 	%rd76, %rd75, %rd51;
	shl.b64 	%rd77, %rd76, 3;
	add.s64 	%rd78, %rd5, %rd77;
	ld.global.f32 	%f178, [%rd78+56];
	add.f32 	%f345, %f177, %f178;
	add.s32 	%r167, %r167, 8;
$L__BB8_19:
	setp.eq.s32 	%p19, %r55, 0;
	@%p19 bra 	$L__BB8_25;
	and.b32  	%r58, %r69, 3;
	setp.lt.u32 	%p20, %r55, 4;
	@%p20 bra 	$L__BB8_22;
	mul.lo.s32 	%r105, %r167, %r69;
	add.s32 	%r106, %r105, %r167;
	mul.wide.u32 	%rd79, %r106, 8;
	add.s64 	%rd80, %rd5, %rd79;
	ld.global.f32 	%f180, [%rd80];
	add.f32 	%f181, %f345, %f180;
	add.s32 	%r107, %r105, %r69;
	cvt.u64.u32 	%rd81, %r107;
	cvt.u64.u32 	%rd82, %r167;
	add.s64 	%rd83, %rd81, %rd82;
	shl.b64 	%rd84, %rd83, 3;
	add.s64 	%rd85, %rd5, %rd84;
	ld.global.f32 	%f182, [%rd85+8];
	add.f32 	%f183, %f181, %f182;
	add.s32 	%r108, %r107, %r69;
	cvt.u64.u32 	%rd86, %r108;
	add.s64 	%rd87, %rd86, %rd82;
	shl.b64 	%rd88, %rd87, 3;
	add.s64 	%rd89, %rd5, %rd88;
	ld.global.f32 	%f184, [%rd89+16];
	add.f32 	%f185, %f183, %f184;
	add.s32 	%r109, %r108, %r69;
	cvt.u64.u32 	%rd90, %r109;
	add.s64 	%rd91, %rd90, %rd82;
	shl.b64 	%rd92, %rd91, 3;
	add.s64 	%rd93, %rd5, %rd92;
	ld.global.f32 	%f186, [%rd93+24];
	add.f32 	%f345, %f185, %f186;
	add.s32 	%r167, %r167, 4;
$L__BB8_22:
	setp.eq.s32 	%p21, %r58, 0;
	@%p21 bra 	$L__BB8_25;
	add.s32 	%r61, %r69, 1;
	mad.lo.s32 	%r170, %r167, %r69, %r167;
	neg.s32 	%r169, %r58;
$L__BB8_24:
	.pragma "nounroll";
	mul.wide.u32 	%rd94, %r170, 8;
	add.s64 	%rd95, %rd5, %rd94;
	ld.global.f32 	%f187, [%rd95];
	add.f32 	%f345, %f345, %f187;
	add.s32 	%r170, %r170, %r61;
	add.s32 	%r169, %r169, 1;
	setp.ne.s32 	%p22, %r169, 0;
	@%p22 bra 	$L__BB8_24;
$L__BB8_25:
	cvt.rn.f32.u32 	%f25, %r69;
	mul.f32 	%f189, %f25, 0f3F000000;
	mul.f32 	%f190, %f189, 0f3F000000;
	cvt.rzi.f32.f32 	%f191, %f190;
	add.f32 	%f192, %f191, %f191;
	sub.f32 	%f193, %f189, %f192;
	abs.f32 	%f27, %f193;
	abs.f32 	%f28, %f1;
	setp.lt.f32 	%p23, %f28, 0f00800000;
	mul.f32 	%f194, %f28, 0f4B800000;
	selp.f32 	%f195, %f194, %f28, %p23;
	selp.f32 	%f196, 0fC1C00000, 0f00000000, %p23;
	mov.b32 	%r110, %f195;
	add.s32 	%r111, %r110, -1060439283;
	and.b32  	%r112, %r111, -8388608;
	sub.s32 	%r113, %r110, %r112;
	mov.b32 	%f197, %r113;
	cvt.rn.f32.s32 	%f198, %r112;
	fma.rn.f32 	%f199, %f198, 0f34000000, %f196;
	add.f32 	%f200, %f197, 0fBF800000;
	add.f32 	%f201, %f197, 0f3F800000;
	rcp.approx.ftz.f32 	%f202, %f201;
	add.f32 	%f203, %f200, %f200;
	mul.f32 	%f204, %f203, %f202;
	mul.f32 	%f205, %f204, %f204;
	sub.f32 	%f206, %f200, %f204;
	add.f32 	%f207, %f206, %f206;
	neg.f32 	%f208, %f204;
	fma.rn.f32 	%f209, %f208, %f200, %f207;
	mul.rn.f32 	%f210, %f202, %f209;
	fma.rn.f32 	%f211, %f205, 0f3A2C32E4, 0f3B52E7DB;
	fma.rn.f32 	%f212, %f211, %f205, 0f3C93BB73;
	fma.rn.f32 	%f213, %f212, %f205, 0f3DF6384F;
	mul.rn.f32 	%f214, %f213, %f205;
	fma.rn.f32 	%f215, %f204, 0f3FB8AA3B, %f199;
	sub.f32 	%f216, %f199, %f215;
	fma.rn.f32 	%f217, %f204, 0f3FB8AA3B, %f216;
	fma.rn.f32 	%f218, %f210, 0f3FB8AA3B, %f217;
	fma.rn.f32 	%f219, %f204, 0f32A55E34, %f218;
	mul.f32 	%f220, %f214, 0f40400000;
	fma.rn.f32 	%f221, %f220, %f210, %f219;
	fma.rn.f32 	%f222, %f214, %f204, %f221;
	add.rn.f32 	%f29, %f215, %f222;
	neg.f32 	%f223, %f215;
	add.rn.f32 	%f224, %f29, %f223;
	neg.f32 	%f225, %f224;
	add.rn.f32 	%f30, %f222, %f225;
	mul.rn.f32 	%f226, %f29, %f189;
	neg.f32 	%f227, %f226;
	fma.rn.f32 	%f228, %f29, %f189, %f227;
	fma.rn.f32 	%f229, %f30, %f189, %f228;
	cvt.rni.f32.f32 	%f230, %f226;
	sub.f32 	%f231, %f226, %f230;
	add.f32 	%f232, %f231, %f229;
	fma.rn.f32 	%f233, %f232, 0f391FCB8E, 0f3AAF85ED;
	fma.rn.f32 	%f234, %f233, %f232, 0f3C1D9856;
	fma.rn.f32 	%f235, %f234, %f232, 0f3D6357BB;
	fma.rn.f32 	%f236, %f235, %f232, 0f3E75FDEC;
	fma.rn.f32 	%f237, %f236, %f232, 0f3F317218;
	fma.rn.f32 	%f238, %f237, %f232, 0f3F800000;
	cvt.rzi.s32.f32 	%r114, %f230;
	setp.gt.f32 	%p24, %f230, 0f00000000;
	selp.b32 	%r115, 0, -2097152000, %p24;
	add.s32 	%r116, %r115, 2130706432;
	mov.b32 	%f239, %r116;
	mul.f32 	%f240, %f238, %f239;
	shl.b32 	%r117, %r114, 23;
	sub.s32 	%r118, %r117, %r115;
	mov.b32 	%f241, %r118;
	mul.f32 	%f242, %f240, %f241;
	abs.f32 	%f243, %f226;
	setp.gt.f32 	%p25, %f243, 0f43180000;
	setp.lt.f32 	%p26, %f226, 0f00000000;
	selp.f32 	%f244, 0f00000000, 0f7F800000, %p26;
	selp.f32 	%f31, %f244, %f242, %p25;
	setp.eq.f32 	%p27, %f1, 0f3F800000;
	setp.eq.f32 	%p28, %f189, 0f00000000;
	or.pred  	%p29, %p27, %p28;
	mov.f32 	%f346, 0f3F800000;
	@%p29 bra 	$L__BB8_33;
	setp.num.f32 	%p30, %f28, %f28;
	abs.f32 	%f245, %f189;
	setp.num.f32 	%p31, %f245, %f245;
	and.pred  	%p32, %p30, %p31;
	@%p32 bra 	$L__BB8_28;
	add.rn.f32 	%f346, %f1, %f189;
	bra.uni 	$L__BB8_33;
$L__BB8_28:
	setp.neu.f32 	%p33, %f1, 0f00000000;
	setp.neu.f32 	%p34, %f28, 0f7F800000;
	and.pred  	%p35, %p33, %p34;
	@%p35 bra 	$L__BB8_30;
	setp.neu.f32 	%p42, %f27, 0f3F800000;
	add.f32 	%f250, %f1, %f1;
	mov.b32 	%r119, %f250;
	and.b32  	%r120, %r119, 2147483647;
	mov.b32 	%f251, %r120;
	selp.f32 	%f346, %f251, %f250, %p42;
	bra.uni 	$L__BB8_33;
$L__BB8_30:
	setp.eq.f32 	%p36, %f1, 0fBF800000;
	setp.eq.f32 	%p37, %f245, 0f7F800000;
	and.pred  	%p38, %p36, %p37;
	@%p38 bra 	$L__BB8_33;
	setp.geu.f32 	%p39, %f1, 0f00000000;
	mov.f32 	%f346, %f31;
	@%p39 bra 	$L__BB8_33;
	setp.neu.f32 	%p40, %f27, 0f3F800000;
	neg.f32 	%f247, %f31;
	selp.f32 	%f248, %f31, %f247, %p40;
	cvt.rmi.f32.f32 	%f249, %f189;
	setp.neu.f32 	%p41, %f189, %f249;
	selp.f32 	%f346, 0f7FFFFFFF, %f248, %p41;
$L__BB8_33:
	setp.eq.f32 	%p43, %f1, 0f3F800000;
	mul.f32 	%f253, %f25, 0fBF000000;
	mul.f32 	%f254, %f253, 0f3F000000;
	cvt.rzi.f32.f32 	%f255, %f254;
	add.f32 	%f256, %f255, %f255;
	sub.f32 	%f257, %f253, %f256;
	abs.f32 	%f38, %f257;
	mul.rn.f32 	%f258, %f29, %f253;
	neg.f32 	%f259, %f258;
	fma.rn.f32 	%f260, %f29, %f253, %f259;
	fma.rn.f32 	%f261, %f30, %f253, %f260;
	cvt.rni.f32.f32 	%f262, %f258;
	sub.f32 	%f263, %f258, %f262;
	add.f32 	%f264, %f263, %f261;
	fma.rn.f32 	%f265, %f264, 0f391FCB8E, 0f3AAF85ED;
	fma.rn.f32 	%f266, %f265, %f264, 0f3C1D9856;
	fma.rn.f32 	%f267, %f266, %f264, 0f3D6357BB;
	fma.rn.f32 	%f268, %f267, %f264, 0f3E75FDEC;
	fma.rn.f32 	%f269, %f268, %f264, 0f3F317218;
	fma.rn.f32 	%f270, %f269, %f264, 0f3F800000;
	cvt.rzi.s32.f32 	%r121, %f262;
	setp.gt.f32 	%p44, %f262, 0f00000000;
	selp.b32 	%r122, 0, -2097152000, %p44;
	add.s32 	%r123, %r122, 2130706432;
	mov.b32 	%f271, %r123;
	mul.f32 	%f272, %f270, %f271;
	shl.b32 	%r124, %r121, 23;
	sub.s32 	%r125, %r124, %r122;
	mov.b32 	%f273, %r125;
	mul.f32 	%f274, %f272, %f273;
	abs.f32 	%f275, %f258;
	setp.gt.f32 	%p45, %f275, 0f43180000;
	setp.lt.f32 	%p46, %f258, 0f00000000;
	selp.f32 	%f276, 0f00000000, 0f7F800000, %p46;
	selp.f32 	%f39, %f276, %f274, %p45;
	setp.eq.f32 	%p47, %f253, 0f00000000;
	or.pred  	%p48, %p43, %p47;
	mov.f32 	%f347, 0f3F800000;
	@%p48 bra 	$L__BB8_41;
	setp.num.f32 	%p49, %f28, %f28;
	abs.f32 	%f277, %f253;
	setp.num.f32 	%p50, %f277, %f277;
	and.pred  	%p51, %p49, %p50;
	@%p51 bra 	$L__BB8_36;
	add.rn.f32 	%f347, %f1, %f253;
	bra.uni 	$L__BB8_41;
$L__BB8_36:
	setp.neu.f32 	%p52, %f1, 0f00000000;
	setp.neu.f32 	%p53, %f28, 0f7F800000;
	and.pred  	%p54, %p52, %p53;
	@%p54 bra 	$L__BB8_38;
	setp.neu.f32 	%p61, %f38, 0f3F800000;
	add.f32 	%f282, %f1, %f1;
	mov.b32 	%r126, %f282;
	xor.b32  	%r127, %r126, 2139095040;
	and.b32  	%r128, %r127, 2147483647;
	selp.b32 	%r129, %r128, %r127, %p61;
	mov.b32 	%f347, %r129;
	bra.uni 	$L__BB8_41;
$L__BB8_38:
	setp.eq.f32 	%p55, %f1, 0fBF800000;
	setp.eq.f32 	%p56, %f277, 0f7F800000;
	and.pred  	%p57, %p55, %p56;
	@%p57 bra 	$L__BB8_41;
	setp.geu.f32 	%p58, %f1, 0f00000000;
	mov.f32 	%f347, %f39;
	@%p58 bra 	$L__BB8_41;
	setp.neu.f32 	%p59, %f38, 0f3F800000;
	neg.f32 	%f279, %f39;
	selp.f32 	%f280, %f39, %f279, %p59;
	cvt.rmi.f32.f32 	%f281, %f253;
	setp.neu.f32 	%p60, %f253, %f281;
	selp.f32 	%f347, 0f7FFFFFFF, %f280, %p60;
$L__BB8_41:
	setp.eq.f32 	%p62, %f1, 0f3F800000;
	sub.f32 	%f45, %f346, %f347;
	mov.f32 	%f348, 0f3F800000;
	@%p62 bra 	$L__BB8_48;
	setp.num.f32 	%p63, %f28, %f28;
	@%p63 bra 	$L__BB8_44;
	mov.f32 	%f306, 0f3F000000;
	add.rn.f32 	%f348, %f1, %f306;
	bra.uni 	$L__BB8_48;
$L__BB8_44:
	setp.neu.f32 	%p64, %f1, 0f00000000;
	setp.neu.f32 	%p65, %f28, 0f7F800000;
	and.pred  	%p66, %p64, %p65;
	@%p66 bra 	$L__BB8_46;
	add.f32 	%f305, %f1, %f1;
	mov.b32 	%r135, %f305;
	and.b32  	%r136, %r135, 2147483647;
	mov.b32 	%f348, %r136;
	bra.uni 	$L__BB8_48;
$L__BB8_46:
	mov.f32 	%f284, 0f3F000000;
	mul.rn.f32 	%f285, %f29, %f284;
	cvt.rni.f32.f32 	%f286, %f285;
	sub.f32 	%f287, %f285, %f286;
	neg.f32 	%f288, %f285;
	fma.rn.f32 	%f289, %f29, 0f3F000000, %f288;
	fma.rn.f32 	%f290, %f30, 0f3F000000, %f289;
	add.f32 	%f291, %f287, %f290;
	setp.gt.f32 	%p67, %f286, 0f00000000;
	selp.b32 	%r130, 0, -2097152000, %p67;
	setp.geu.f32 	%p68, %f1, 0f00000000;
	setp.lt.f32 	%p69, %f285, 0f00000000;
	selp.f32 	%f292, 0f00000000, 0f7F800000, %p69;
	abs.f32 	%f293, %f285;
	setp.gt.f32 	%p70, %f293, 0f43180000;
	cvt.rzi.s32.f32 	%r131, %f286;
	shl.b32 	%r132, %r131, 23;
	sub.s32 	%r133, %r132, %r130;
	mov.b32 	%f294, %r133;
	add.s32 	%r134, %r130, 2130706432;
	mov.b32 	%f295, %r134;
	fma.rn.f32 	%f296, %f291, 0f391FCB8E, 0f3AAF85ED;
	fma.rn.f32 	%f297, %f296, %f291, 0f3C1D9856;
	fma.rn.f32 	%f298, %f297, %f291, 0f3D6357BB;
	fma.rn.f32 	%f299, %f298, %f291, 0f3E75FDEC;
	fma.rn.f32 	%f300, %f299, %f291, 0f3F317218;
	fma.rn.f32 	%f301, %f300, %f291, 0f3F800000;
	mul.f32 	%f302, %f301, %f295;
	mul.f32 	%f303, %f302, %f294;
	selp.f32 	%f348, %f292, %f303, %p70;
	@%p68 bra 	$L__BB8_48;
	mov.f32 	%f348, 0f7FFFFFFF;
$L__BB8_48:
	setp.eq.f32 	%p71, %f1, 0f3F800000;
	mov.f32 	%f308, 0fBF000000;
	mul.rn.f32 	%f309, %f29, %f308;
	neg.f32 	%f310, %f309;
	fma.rn.f32 	%f311, %f29, 0fBF000000, %f310;
	fma.rn.f32 	%f312, %f30, 0fBF000000, %f311;
	cvt.rni.f32.f32 	%f313, %f309;
	sub.f32 	%f314, %f309, %f313;
	add.f32 	%f315, %f314, %f312;
	fma.rn.f32 	%f316, %f315, 0f391FCB8E, 0f3AAF85ED;
	fma.rn.f32 	%f317, %f316, %f315, 0f3C1D9856;
	fma.rn.f32 	%f318, %f317, %f315, 0f3D6357BB;
	fma.rn.f32 	%f319, %f318, %f315, 0f3E75FDEC;
	fma.rn.f32 	%f320, %f319, %f315, 0f3F317218;
	fma.rn.f32 	%f321, %f320, %f315, 0f3F800000;
	cvt.rzi.s32.f32 	%r137, %f313;
	setp.gt.f32 	%p72, %f313, 0f00000000;
	selp.b32 	%r138, 0, -2097152000, %p72;
	add.s32 	%r139, %r138, 2130706432;
	mov.b32 	%f322, %r139;
	mul.f32 	%f323, %f321, %f322;
	shl.b32 	%r140, %r137, 23;
	sub.s32 	%r141, %r140, %r138;
	mov.b32 	%f324, %r141;
	mul.f32 	%f325, %f323, %f324;
	abs.f32 	%f326, %f309;
	setp.gt.f32 	%p73, %f326, 0f43180000;
	setp.lt.f32 	%p74, %f309, 0f00000000;
	selp.f32 	%f327, 0f00000000, 0f7F800000, %p74;
	selp.f32 	%f50, %f327, %f325, %p73;
	mov.f32 	%f349, 0f3F800000;
	@%p71 bra 	$L__BB8_55;
	setp.num.f32 	%p75, %f28, %f28;
	@%p75 bra 	$L__BB8_51;
	mov.f32 	%f330, 0fBF000000;
	add.rn.f32 	%f349, %f1, %f330;
	bra.uni 	$L__BB8_55;
$L__BB8_51:
	setp.neu.f32 	%p76, %f1, 0f00000000;
	setp.neu.f32 	%p77, %f28, 0f7F800000;
	and.pred  	%p78, %p76, %p77;
	@%p78 bra 	$L__BB8_53;
	add.f32 	%f329, %f1, %f1;
	mov.b32 	%r142, %f329;
	and.b32  	%r143, %r142, 2147483647;
	xor.b32  	%r144, %r143, 2139095040;
	mov.b32 	%f349, %r144;
	bra.uni 	$L__BB8_55;
$L__BB8_53:
	setp.geu.f32 	%p79, %f1, 0f00000000;
	mov.f32 	%f349, %f50;
	@%p79 bra 	$L__BB8_55;
	mov.f32 	%f349, 0f7FFFFFFF;
$L__BB8_55:
	ld.param.u64 	%rd101, [_ZN9langlands9geometric16quantumLanglandsEPKNS0_7ComplexEPKfPS1_Pfif_param_3];
	sub.f32 	%f331, %f348, %f349;
	div.rn.f32 	%f332, %f45, %f331;
	div.rn.f32 	%f333, %f345, %f332;
	mov.u32 	%r145, %ctaid.x;
	mov.u32 	%r146, %ntid.x;
	mov.u32 	%r147, %tid.x;
	mad.lo.s32 	%r148, %r145, %r146, %r147;
	cvta.to.global.u64 	%rd96, %rd101;
	mul.wide.s32 	%rd97, %r148, 4;
	add.s64 	%rd98, %rd96, %rd97;
	st.global.f32 	[%rd98], %f333;
$L__BB8_56:
	ret;

}
	// .globl	_ZN9langlands9geometric22spectralCorrespondenceEPKfPKNS0_7ComplexEPfPS3_ii
.visible .entry _ZN9langlands9geometric22spectralCorrespondenceEPKfPKNS0_7ComplexEPfPS3_ii(
	.param .u64 .ptr .align 1 _ZN9langlands9geometric22spectralCorrespondenceEPKfPKNS0_7ComplexEPfPS3_ii_param_0,
	.param .u64 .ptr .align 1 _ZN9langlands9geometric22spectralCorrespondenceEPKfPKNS0_7ComplexEPfPS3_ii_param_1,
	.param .u64 .ptr .align 1 _ZN9langlands9geometric22spectralCorrespondenceEPKfPKNS0_7ComplexEPfPS3_ii_param_2,
	.param .u64 .ptr .align 1 _ZN9langlands9geometric22spectralCorrespondenceEPKfPKNS0_7ComplexEPfPS3_ii_param_3,
	.param .u32 _ZN9langlands9geometric22spectralCorrespondenceEPKfPKNS0_7ComplexEPfPS3_ii_param_4,
	.param .u32 _ZN9langlands9geometric22spectralCorrespondenceEPKfPKNS0_7ComplexEPfPS3_ii_param_5
)
{
	.reg .pred 	%p<12>;
	.reg .b32 	%r<64>;
	.reg .b32 	%f<199>;
	.reg .b64 	%rd<17>;
	// demoted variable
	.shared .align 4 .b8 _ZZN9langlands9geometric22spectralCorrespondenceEPKfPKNS0_7ComplexEPfPS3_iiE11oper_coeffs[1024];
	ld.param.u64 	%rd1, [_ZN9langlands9geometric22spectralCorrespondenceEPKfPKNS0_7ComplexEPfPS3_ii_param_0];
	ld.param.u64 	%rd2, [_ZN9langlands9geometric22spectralCorrespondenceEPKfPKNS0_7ComplexEPfPS3_ii_param_1];
	ld.param.u64 	%rd3, [_ZN9langlands9geometric22spectralCorrespondenceEPKfPKNS0_7ComplexEPfPS3_ii_param_2];
	ld.param.u64 	%rd4, [_ZN9langlands9geometric22spectralCorrespondenceEPKfPKNS0_7ComplexEPfPS3_ii_param_3];
	ld.param.u32 	%r26, [_ZN9langlands9geometric22spectralCorrespondenceEPKfPKNS0_7ComplexEPfPS3_ii_param_4];
	ld.param.u32 	%r25, [_ZN9langlands9geometric22spectralCorrespondenceEPKfPKNS0_7ComplexEPfPS3_ii_param_5];
	mov.u32 	%r1, %ctaid.x;
	mov.u32 	%r2, %tid.x;
	setp.ge.s32 	%p1, %r1, %r26;
	@%p1 bra 	$L__BB9_18;
	setp.ge.s32 	%p2, %r2, %r25;
	@%p2 bra 	$L__BB9_3;
	mad.lo.s32 	%r27, %r25, %r1, %r2;
	cvta.to.global.u64 	%rd5, %rd1;
	mul.wide.u32 	%rd6, %r27, 4;
	add.s64 	%rd7, %rd5, %rd6;
	ld.global.nc.f32 	%f27, [%rd7];
	shl.b32 	%r28, %r2, 2;
	mov.u32 	%r29, _ZZN9langlands9geometric22spectralCorrespondenceEPKfPKNS0_7ComplexEPfPS3_iiE11oper_coeffs;
	add.s32 	%r30, %r29, %r28;
	st.shared.f32 	[%r30], %f27;
$L__BB9_3:
	setp.ge.s32 	%p3, %r2, %r25;
	bar.sync 	0;
	@%p3 bra 	$L__BB9_18;
	shl.b32 	%r32, %r2, 3;
	mov.u32 	%r33, _ZN9langlands9geometric13shared_eigvecE;
	add.s32 	%r3, %r33, %r32;
	mad.lo.s32 	%r4, %r25, %r1, %r2;
	cvta.to.global.u64 	%rd8, %rd2;
	mul.wide.u32 	%rd9, %r4, 8;
	add.s64 	%rd10, %rd8, %rd9;
	ld.global.nc.f32 	%f28, [%rd10];
	ld.global.nc.f32 	%f29, [%rd10+4];
	st.shared.v2.f32 	[%r3], {%f28, %f29};
	add.s32 	%r5, %r25, -1;
	and.b32  	%r6, %r25, 7;
	add.s32 	%r7, %r6, -1;
	and.b32  	%r8, %r25, 3;
	and.b32  	%r9, %r25, -8;
	and.b32  	%r10, %r25, 1;
	neg.s32 	%r11, %r9;
	mov.b32 	%r57, 0;
$L__BB9_5:
	setp.lt.u32 	%p4, %r5, 7;
	mov.f32 	%f198, 0f00000000;
	mov.b32 	%r62, 0;
	mov.f32 	%f197, %f198;
	@%p4 bra 	$L__BB9_8;
	add.s32 	%r59, %r33, 32;
	mov.u32 	%r38, _ZZN9langlands9geometric22spectralCorrespondenceEPKfPKNS0_7ComplexEPfPS3_iiE11oper_coeffs;
	add.s32 	%r58, %r38, 16;
	mov.f32 	%f198, 0f00000000;
	mov.u32 	%r60, %r11;
$L__BB9_7:
	.pragma "nounroll";
	ld.shared.f32 	%f33, [%r58+-16];
	ld.shared.v4.f32 	{%f34, %f35, %f36, %f37}, [%r59+-32];
	mul.f32 	%f38, %f33, %f34;
	mul.f32 	%f39, %f35, 0f00000000;
	sub.f32 	%f40, %f38, %f39;
	mul.f32 	%f41, %f33, %f35;
	fma.rn.f32 	%f42, %f34, 0f00000000, %f41;
	add.f32 	%f43, %f197, %f40;
	add.f32 	%f44, %f198, %f42;
	ld.shared.f32 	%f45, [%r58+-12];
	mul.f32 	%f46, %f45, %f36;
	mul.f32 	%f47, %f37, 0f00000000;
	sub.f32 	%f48, %f46, %f47;
	mul.f32 	%f49, %f45, %f37;
	fma.rn.f32 	%f50, %f36, 0f00000000, %f49;
	add.f32 	%f51, %f43, %f48;
	add.f32 	%f52, %f44, %f50;
	ld.shared.f32 	%f53, [%r58+-8];
	ld.shared.v4.f32 	{%f54, %f55, %f56, %f57}, [%r59+-16];
	mul.f32 	%f58, %f53, %f54;
	mul.f32 	%f59, %f55, 0f00000000;
	sub.f32 	%f60, %f58, %f59;
	mul.f32 	%f61, %f53, %f55;
	fma.rn.f32 	%f62, %f54, 0f00000000, %f61;
	add.f32 	%f63, %f51, %f60;
	add.f32 	%f64, %f52, %f62;
	ld.shared.f32 	%f65, [%r58+-4];
	mul.f32 	%f66, %f65, %f56;
	mul.f32 	%f67, %f57, 0f00000000;
	sub.f32 	%f68, %f66, %f67;
	mul.f32 	%f69, %f65, %f57;
	fma.rn.f32 	%f70, %f56, 0f00000000, %f69;
	add.f32 	%f71, %f63, %f68;
	add.f32 	%f72, %f64, %f70;
	ld.shared.f32 	%f73, [%r58];
	ld.shared.v4.f32 	{%f74, %f75, %f76, %f77}, [%r59];
	mul.f32 	%f78, %f73, %f74;
	mul.f32 	%f79, %f75, 0f00000000;
	sub.f32 	%f80, %f78, %f79;
	mul.f32 	%f81, %f73, %f75;
	fma.rn.f32 	%f82, %f74, 0f00000000, %f81;
	add.f32 	%f83, %f71, %f80;
	add.f32 	%f84, %f72, %f82;
	ld.shared.f32 	%f85, [%r58+4];
	mul.f32 	%f86, %f85, %f76;
	mul.f32 	%f87, %f77, 0f00000000;
	sub.f32 	%f88, %f86, %f87;
	mul.f32 	%f89, %f85, %f77;
	fma.rn.f32 	%f90, %f76, 0f00000000, %f89;
	add.f32 	%f91, %f83, %f88;
	add.f32 	%f92, %f84, %f90;
	ld.shared.f32 	%f93, [%r58+8];
	ld.shared.v4.f32 	{%f94, %f95, %f96, %f97}, [%r59+16];
	mul.f32 	%f98, %f93, %f94;
	mul.f32 	%f99, %f95, 0f00000000;
	sub.f32 	%f100, %f98, %f99;
	mul.f32 	%f101, %f93, %f95;
	fma.rn.f32 	%f102, %f94, 0f00000000, %f101;
	add.f32 	%f103, %f91, %f100;
	add.f32 	%f104, %f92, %f102;
	ld.shared.f32 	%f105, [%r58+12];
	mul.f32 	%f106, %f105, %f96;
	mul.f32 	%f107, %f97, 0f00000000;
	sub.f32 	%f108, %f106, %f107;
	mul.f32 	%f109, %f105, %f97;
	fma.rn.f32 	%f110, %f96, 0f00000000, %f109;
	add.f32 	%f197, %f103, %f108;
	add.f32 	%f198, %f104, %f110;
	add.s32 	%r60, %r60, 8;
	add.s32 	%r59, %r59, 64;
	add.s32 	%r58, %r58, 32;
	setp.ne.s32 	%p5, %r60, 0;
	mov.u32 	%r62, %r9;
	@%p5 bra 	$L__BB9_7;
$L__BB9_8:
	setp.eq.s32 	%p6, %r6, 0;
	@%p6 bra 	$L__BB9_16;
	setp.lt.u32 	%p7, %r7, 3;
	@%p7 bra 	$L__BB9_11;
	shl.b32 	%r39, %r62, 3;
	add.s32 	%r41, %r33, %r39;
	shl.b32 	%r42, %r62, 2;
	mov.u32 	%r43, _ZZN9langlands9geometric22spectralCorrespondenceEPKfPKNS0_7ComplexEPfPS3_iiE11oper_coeffs;
	add.s32 	%r44, %r43, %r42;
	ld.shared.f32 	%f112, [%r44];
	ld.shared.v2.f32 	{%f113, %f114}, [%r41];
	mul.f32 	%f115, %f112, %f113;
	mul.f32 	%f116, %f114, 0f00000000;
	sub.f32 	%f117, %f115, %f116;
	mul.f32 	%f118, %f112, %f114;
	fma.rn.f32 	%f119, %f113, 0f00000000, %f118;
	add.f32 	%f120, %f197, %f117;
	add.f32 	%f121, %f198, %f119;
	ld.shared.f32 	%f122, [%r44+4];
	ld.shared.v2.f32 	{%f123, %f124}, [%r41+8];
	mul.f32 	%f125, %f122, %f123;
	mul.f32 	%f126, %f124, 0f00000000;
	sub.f32 	%f127, %f125, %f126;
	mul.f32 	%f128, %f122, %f124;
	fma.rn.f32 	%f129, %f123, 0f00000000, %f128;
	add.f32 	%f130, %f120, %f127;
	add.f32 	%f131, %f121, %f129;
	ld.shared.f32 	%f132, [%r44+8];
	ld.shared.v2.f32 	{%f133, %f134}, [%r41+16];
	mul.f32 	%f135, %f132, %f133;
	mul.f32 	%f136, %f134, 0f00000000;
	sub.f32 	%f137, %f135, %f136;
	mul.f32 	%f138, %f132, %f134;
	fma.rn.f32 	%f139, %f133, 0f00000000, %f138;
	add.f32 	%f140, %f130, %f137;
	add.f32 	%f141, %f131, %f139;
	ld.shared.f32 	%f142, [%r44+12];
	ld.shared.v2.f32 	{%f143, %f144}, [%r41+24];
	mul.f32 	%f145, %f142, %f143;
	mul.f32 	%f146, %f144, 0f00000000;
	sub.f32 	%f147, %f145, %f146;
	mul.f32 	%f148, %f142, %f144;
	fma.rn.f32 	%f149, %f143, 0f00000000, %f148;
	add.f32 	%f197, %f140, %f147;
	add.f32 	%f198, %f141, %f149;
	add.s32 	%r62, %r62, 4;
$L__BB9_11:
	setp.eq.s32 	%p8, %r8, 0;
	@%p8 bra 	$L__BB9_16;
	setp.eq.s32 	%p9, %r8, 1;
	@%p9 bra 	$L__BB9_14;
	shl.b32 	%r45, %r62, 3;
	add.s32 	%r47, %r33, %r45;
	shl.b32 	%r48, %r62, 2;
	mov.u32 	%r49, _ZZN9langlands9geometric22spectralCorrespondenceEPKfPKNS0_7ComplexEPfPS3_iiE11oper_coeffs;
	add.s32 	%r50, %r49, %r48;
	ld.shared.f32 	%f151, [%r50];
	ld.shared.v2.f32 	{%f152, %f153}, [%r47];
	mul.f32 	%f154, %f151, %f152;
	mul.f32 	%f155, %f153, 0f00000000;
	sub.f32 	%f156, %f154, %f155;
	mul.f32 	%f157, %f151, %f153;
	fma.rn.f32 	%f158, %f152, 0f00000000, %f157;
	add.f32 	%f159, %f197, %f156;
	add.f32 	%f160, %f198, %f158;
	ld.shared.f32 	%f161, [%r50+4];
	ld.shared.v2.f32 	{%f162, %f163}, [%r47+8];
	mul.f32 	%f164, %f161, %f162;
	mul.f32 	%f165, %f163, 0f00000000;
	sub.f32 	%f166, %f164, %f165;
	mul.f32 	%f167, %f161, %f163;
	fma.rn.f32 	%f168, %f162, 0f00000000, %f167;
	add.f32 	%f197, %f159, %f166;
	add.f32 	%f198, %f160, %f168;
	add.s32 	%r62, %r62, 2;
$L__BB9_14:
	setp.eq.s32 	%p10, %r10, 0;
	@%p10 bra 	$L__BB9_16;
	shl.b32 	%r51, %r62, 3;
	add.s32 	%r53, %r33, %r51;
	shl.b32 	%r54, %r62, 2;
	mov.u32 	%r55, _ZZN9langlands9geometric22spectralCorrespondenceEPKfPKNS0_7ComplexEPfPS3_iiE11oper_coeffs;
	add.s32 	%r56, %r55, %r54;
	ld.shared.f32 	%f169, [%r56];
	ld.shared.v2.f32 	{%f170, %f171}, [%r53];
	mul.f32 	%f172, %f169, %f170;
	mul.f32 	%f173, %f171, 0f00000000;
	sub.f32 	%f174, %f172, %f173;
	mul.f32 	%f175, %f169, %f171;
	fma.rn.f32 	%f176, %f170, 0f00000000, %f175;
	add.f32 	%f197, %f197, %f174;
	add.f32 	%f198, %f198, %f176;
$L__BB9_16:
	mul.f32 	%f177, %f198, %f198;
	fma.rn.f32 	%f178, %f197, %f197, %f177;
	sqrt.rn.f32 	%f179, %f178;
	div.rn.f32 	%f25, %f197, %f179;
	div.rn.f32 	%f26, %f198, %f179;
	st.shared.v2.f32 	[%r3], {%f25, %f26};
	add.s32 	%r57, %r57, 1;
	setp.ne.s32 	%p11, %r57, 10;
	@%p11 bra 	$L__BB9_5;
	mul.f32 	%f180, %f26, %f26;
	fma.rn.f32 	%f181, %f25, %f25, %f180;
	sqrt.rn.f32 	%f182, %f181;
	cvta.to.global.u64 	%rd11, %rd3;
	mul.wide.u32 	%rd12, %r4, 4;
	add.s64 	%rd13, %rd11, %rd12;
	st.global.f32 	[%rd13], %f182;
	cvta.to.global.u64 	%rd14, %rd4;
	add.s64 	%rd16, %rd14, %rd9;
	st.global.f32 	[%rd16], %f25;
	st.global.f32 	[%rd16+4], %f26;
$L__BB9_18:
	ret;

}


// ===== COMPILED SASS (sm_100) =====

	.target	sm_100

	.elftype	@"ET_EXEC"


//--------------------- .note.nv.tkinfo           --------------------------
	.section	.note.nv.tkinfo,"",@"SHT_NOTE"
	.sectionflags	@"SHF_NOTE_NV_TKINFO"
	.tkinfo
        /*0018*/ 	.word	0x00000002
        /*0030*/ 	.string	""
        /*0030*/ 	.string	"ptxas"
        /*0030*/ 	.string	"Cuda compilation tools, release 13.0, V13.0.88"
        /*0030*/ 	.string	"Build cuda_13.0.r13.0/compiler.36424714_0"
        /*0030*/ 	.string	"-arch sm_100 -m 64 "



//--------------------- .note.nv.cuinfo           --------------------------
	.section	.note.nv.cuinfo,"",@"SHT_NOTE"
	.sectionflags	@"SHF_NOTE_NV_CUINFO"
        /*0018*/ 	.short	0x0002
        /*001a*/ 	.short	0x0064
        /*001c*/ 	.short	0x0082
	.zero		2


//--------------------- .nv.info                  --------------------------
	.section	.nv.info,"",@"SHT_CUDA_INFO"
	.align	4


	//----- nvinfo : EIATTR_REGCOUNT
	.align		4
        /*0000*/ 	.byte	0x04, 0x2f
        /*0002*/ 	.short	(.L_45 - .L_44)
	.align		4
.L_44:
        /*0004*/ 	.word	index@(_ZN3cub18CUB_300001_SM_10006detail11EmptyKernelIvEEvv)
        /*0008*/ 	.word	0x00000004


	//----- nvinfo : EIATTR_FRAME_SIZE
	.align		4
.L_45:
        /*000c*/ 	.byte	0x04, 0x11
        /*000e*/ 	.short	(.L_47 - .L_46)
	.align		4
.L_46:
        /*0010*/ 	.word	index@(_ZN3cub18CUB_300001_SM_10006detail11EmptyKernelIvEEvv)
        /*0014*/ 	.word	0x00000000


	//----- nvinfo : EIATTR_REGCOUNT
	.align		4
.L_47:
        /*0018*/ 	.byte	0x04, 0x2f
        /*001a*/ 	.short	(.L_49 - .L_48)
	.align		4
.L_48:
        /*001c*/ 	.word	index@(_ZN9langlands9geometric14cechCohomologyEPKNS0_5SheafEPfPiii)
        /*0020*/ 	.word	0x00000020


	//----- nvinfo : EIATTR_FRAME_SIZE
	.align		4
.L_49:
        /*0024*/ 	.byte	0x04, 0x11
        /*0026*/ 	.short	(.L_51 - .L_50)
	.align		4
.L_50:
        /*0028*/ 	.word	index@(_ZN9langlands9geometric14cechCohomologyEPKNS0_5SheafEPfPiii)
        /*002c*/ 	.word	0x00000000


	//----- nvinfo : EIATTR_REGCOUNT
	.align		4
.L_51:
        /*0030*/ 	.byte	0x04, 0x2f
        /*0032*/ 	.short	(.L_53 - .L_52)
	.align		4
.L_52:
        /*0034*/ 	.word	index@(_ZN9langlands9geometric16hitchinFibrationEPKNS0_7ComplexEPfS4_ii)
        /*0038*/ 	.word	0x0000001e


	//----- nvinfo : EIATTR_FRAME_SIZE
	.align		4
.L_53:
        /*003c*/ 	.byte	0x04, 0x11
        /*003e*/ 	.short	(.L_55 - .L_54)
	.align		4
.L_54:
        /*0040*/ 	.word	index@($__internal_9_$__cuda_sm3x_div_rn_noftz_f32_slowpath)
        /*0044*/ 	.word	0x00000000


	//----- nvinfo : EIATTR_FRAME_SIZE
	.align		4
.L_55:
        /*0048*/ 	.byte	0x04, 0x11
        /*004a*/ 	.short	(.L_57 - .L_56)
	.align		4
.L_56:
        /*004c*/ 	.word	index@($__internal_8_$__cuda_sm20_sqrt_rn_f32_slowpath)
        /*0050*/ 	.word	0x00000000


	//----- nvinfo : EIATTR_FRAME_SIZE
	.align		4
.L_57:
        /*0054*/ 	.byte	0x04, 0x11
        /*0056*/ 	.short	(.L_59 - .L_58)
	.align		4
.L_58:
        /*0058*/ 	.word	index@(_ZN9langlands9geometric16hitchinFibrationEPKNS0_7ComplexEPfS4_ii)
        /*005c*/ 	.word	0x00000000


	//----- nvinfo : EIATTR_REGCOUNT
	.align		4
.L_59:
        /*0060*/ 	.byte	0x04, 0x2f
        /*0062*/ 	.short	(.L_61 - .L_60)
	.align		4
.L_60:
        /*0064*/ 	.word	index@(_ZN9langlands9geometric14flatConnectionEPKfS2_PfS3_ii)
        /*0068*/ 	.word	0x0000001d


	//----- nvinfo : EIATTR_FRAME_SIZE
	.align		4
.L_61:
        /*006c*/ 	.byte	0x04, 0x11
        /*006e*/ 	.short	(.L_63 - .L_62)
	.align		4
.L_62:
        /*0070*/ 	.word	index@(_ZN9langlands9geometric14flatConnectionEPKfS2_PfS3_ii)
        /*0074*/ 	.word	0x00000000


	//----- nvinfo : EIATTR_REGCOUNT
	.align		4
.L_63:
        /*0078*/ 	.byte	0x04, 0x2f
        /*007a*/ 	.short	(.L_65 - .L_64)
	.align		4
.L_64:
        /*007c*/ 	.word	index@(_ZN9langlands9geometric15heckeEigensheafEPKfS2_PfS3_iii)
        /*0080*/ 	.word	0x00000020


	//----- nvinfo : EIATTR_FRAME_SIZE
	.align		4
.L_65:
        /*0084*/ 	.byte	0x04, 0x11
        /*0086*/ 	.short	(.L_67 - .L_66)
	.align		4
.L_66:
        /*0088*/ 	.word	index@($__internal_7_$__cuda_sm3x_div_rn_noftz_f32_slowpath)
        /*008c*/ 	.word	0x00000000


	//----- nvinfo : EIATTR_FRAME_SIZE
	.align		4
.L_67:
        /*0090*/ 	.byte	0x04, 0x11
        /*0092*/ 	.short	(.L_69 - .L_68)
	.align		4
.L_68:
        /*0094*/ 	.word	index@($__internal_6_$__cuda_sm20_sqrt_rn_f32_slowpath)
        /*0098*/ 	.word	0x00000000


	//----- nvinfo : EIATTR_FRAME_SIZE
	.align		4
.L_69:
        /*009c*/ 	.byte	0x04, 0x11
        /*009e*/ 	.short	(.L_71 - .L_70)
	.align		4
.L_70:
        /*00a0*/ 	.word	index@(_ZN9langlands9geometric15heckeEigensheafEPKfS2_PfS3_iii)
        /*00a4*/ 	.word	0x00000000


	//----- nvinfo : EIATTR_REGCOUNT
	.align		4
.L_71:
        /*00a8*/ 	.byte	0x04, 0x2f
        /*00aa*/ 	.short	(.L_73 - .L_72)
	.align		4
.L_72:
        /*00ac*/ 	.word	index@(_ZN9langlands9geometric13perverseSheafEPKfS2_PfPiii)
        /*00b0*/ 	.word	0x00000020


	//----- nvinfo : EIATTR_FRAME_SIZE
	.align		4
.L_73:
        /*00b4*/ 	.byte	0x04, 0x11
        /*00b6*/ 	.short	(.L_75 - .L_74)
	.align		4
.L_74:
        /*00b8*/ 	.word	index@(_ZN9langlands9geometric13perverseSheafEPKfS2_PfPiii)
        /*00bc*/ 	.word	0x00000000


	//----- nvinfo : EIATTR_REGCOUNT
	.align		4
.L_75:
        /*00c0*/ 	.byte	0x04, 0x2f
        /*00c2*/ 	.short	(.L_77 - .L_76)
	.align		4
.L_76:
        /*00c4*/ 	.word	index@(_ZN9langlands9geometric17ramifiedLanglandsEPKfPKNS0_7ComplexEPfPS3_ii)
        /*00c8*/ 	.word	0x0000001f


	//----- nvinfo : EIATTR_FRAME_SIZE
	.align		4
.L_77:
        /*00cc*/ 	.byte	0x04, 0x11
        /*00ce*/ 	.short	(.L_79 - .L_78)
	.align		4
.L_78:
        /*00d0*/ 	.word	index@($__internal_5_$__cuda_sm3x_div_rn_noftz_f32_slowpath)
        /*00d4*/ 	.word	0x00000020


	//----- nvinfo : EIATTR_FRAME_SIZE
	.align		4
.L_79:
        /*00d8*/ 	.byte	0x04, 0x11
        /*00da*/ 	.short	(.L_81 - .L_80)
	.align		4
.L_80:
        /*00dc*/ 	.word	index@($__internal_4_$__cuda_sm20_div_rn_f64_full)
        /*00e0*/ 	.word	0x00000020


	//----- nvinfo : EIATTR_FRAME_SIZE
	.align		4
.L_81:
        /*00e4*/ 	.byte	0x04, 0x11
        /*00e6*/ 	.short	(.L_83 - .L_82)
	.align		4
.L_82:
        /*00e8*/ 	.word	index@(_ZN9langlands9geometric17ramifiedLanglandsEPKfPKNS0_7ComplexEPfPS3_ii)
        /*00ec*/ 	.word	0x00000020


	//----- nvinfo : EIATTR_REGCOUNT
	.align		4
.L_83:
        /*00f0*/ 	.byte	0x04, 0x2f
        /*00f2*/ 	.short	(.L_85 - .L_84)
	.align		4
.L_84:
        /*00f4*/ 	.word	index@(_ZN9langlands9geometric14derivedFunctorEPKfPfS2_Piii)
        /*00f8*/ 	.word	0x0000001f


	//----- nvinfo : EIATTR_FRAME_SIZE
	.align		4
.L_85:
        /*00fc*/ 	.byte	0x04, 0x11
        /*00fe*/ 	.short	(.L_87 - .L_86)
	.align		4
.L_86:
        /*0100*/ 	.word	index@(_ZN9langlands9geometric14derivedFunctorEPKfPfS2_Piii)
        /*0104*/ 	.word	0x00000000


	//----- nvinfo : EIATTR_REGCOUNT
	.align		4
.L_87:
        /*0108*/ 	.byte	0x04, 0x2f
        /*010a*/ 	.short	(.L_89 - .L_88)
	.align		4
.L_88:
        /*010c*/ 	.word	index@(_ZN9langlands9geometric16quantumLanglandsEPKNS0_7ComplexEPKfPS1_Pfif)
        /*0110*/ 	.word	0x00000020


	//----- nvinfo : EIATTR_FRAME_SIZE
	.align		4
.L_89:
        /*0114*/ 	.byte	0x04, 0x11
        /*0116*/ 	.short	(.L_91 - .L_90)
	.align		4
.L_90:
        /*0118*/ 	.word	index@($__internal_3_$__cuda_sm3x_div_rn_noftz_f32_slowpath)
        /*011c*/ 	.word	0x00000000


	//----- nvinfo : EIATTR_FRAME_SIZE
	.align		4
.L_91:
        /*0120*/ 	.byte	0x04, 0x11
        /*0122*/ 	.short	(.L_93 - .L_92)
	.align		4
.L_92:
        /*0124*/ 	.word	index@($__internal_2_$__cuda_sm20_sqrt_rn_f32_slowpath)
        /*0128*/ 	.word	0x00000000


	//----- nvinfo : EIATTR_FRAME_SIZE
	.align		4
.L_93:
        /*012c*/ 	.byte	0x04, 0x11
        /*012e*/ 	.short	(.L_95 - .L_94)
	.align		4
.L_94:
        /*0130*/ 	.word	index@(_ZN9langlands9geometric16quantumLanglandsEPKNS0_7ComplexEPKfPS1_Pfif)
        /*0134*/ 	.word	0x00000000


	//----- nvinfo : EIATTR_REGCOUNT
	.align		4
.L_95:
        /*0138*/ 	.byte	0x04, 0x2f
        /*013a*/ 	.short	(.L_97 - .L_96)
	.align		4
.L_96:
        /*013c*/ 	.word	index@(_ZN9langlands9geometric22spectralCorrespondenceEPKfPKNS0_7ComplexEPfPS3_ii)
        /*0140*/ 	.word	0x0000001e


	//----- nvinfo : EIATTR_FRAME_SIZE
	.align		4
.L_97:
        /*0144*/ 	.byte	0x04, 0x11
        /*0146*/ 	.short	(.L_99 - .L_98)
	.align		4
.L_98:
        /*0148*/ 	.word	index@($__internal_1_$__cuda_sm3x_div_rn_noftz_f32_slowpath)
        /*014c*/ 	.word	0x00000000


	//----- nvinfo : EIATTR_FRAME_SIZE
	.align		4
.L_99:
        /*0150*/ 	.byte	0x04, 0x11
        /*0152*/ 	.short	(.L_101 - .L_100)
	.align		4
.L_100:
        /*0154*/ 	.word	index@($__internal_0_$__cuda_sm20_sqrt_rn_f32_slowpath)
        /*0158*/ 	.word	0x00000000


	//----- nvinfo : EIATTR_FRAME_SIZE
	.align		4
.L_101:
        /*015c*/ 	.byte	0x04, 0x11
        /*015e*/ 	.short	(.L_103 - .L_102)
	.align		4
.L_102:
        /*0160*/ 	.word	index@(_ZN9langlands9geometric22spectralCorrespondenceEPKfPKNS0_7ComplexEPfPS3_ii)
        /*0164*/ 	.word	0x00000000


	//----- nvinfo : EIATTR_MIN_STACK_SIZE
	.align		4
.L_103:
        /*0168*/ 	.byte	0x04, 0x12
        /*016a*/ 	.short	(.L_105 - .L_104)
	.align		4
.L_104:
        /*016c*/ 	.word	index@(_ZN9langlands9geometric22spectralCorrespondenceEPKfPKNS0_7ComplexEPfPS3_ii)
        /*0170*/ 	.word	0x00000000


	//----- nvinfo : EIATTR_MIN_STACK_SIZE
	.align		4
.L_105:
        /*0174*/ 	.byte	0x04, 0x12
        /*0176*/ 	.short	(.L_107 - .L_106)
	.align		4
.L_106:
        /*0178*/ 	.word	index@(_ZN9langlands9geometric16quantumLanglandsEPKNS0_7ComplexEPKfPS1_Pfif)
        /*017c*/ 	.word	0x00000000


	//----- nvinfo : EIATTR_MIN_STACK_SIZE
	.align		4
.L_107:
        /*0180*/ 	.byte	0x04, 0x12
        /*0182*/ 	.short	(.L_109 - .L_108)
	.align		4
.L_108:
        /*0184*/ 	.word	index@(_ZN9langlands9geometric14derivedFunctorEPKfPfS2_Piii)
        /*0188*/ 	.word	0x00000000


	//----- nvinfo : EIATTR_MIN_STACK_SIZE
	.align		4
.L_109:
        /*018c*/ 	.byte	0x04, 0x12
        /*018e*/ 	.short	(.L_111 - .L_110)
	.align		4
.L_110:
        /*0190*/ 	.word	index@(_ZN9langlands9geometric17ramifiedLanglandsEPKfPKNS0_7ComplexEPfPS3_ii)
        /*0194*/ 	.word	0x00000020


	//----- nvinfo : EIATTR_MIN_STACK_SIZE
	.align		4
.L_111:
        /*0198*/ 	.byte	0x04, 0x12
        /*019a*/ 	.short	(.L_113 - .L_112)
	.align		4
.L_112:
        /*019c*/ 	.word	index@(_ZN9langlands9geometric13perverseSheafEPKfS2_PfPiii)
        /*01a0*/ 	.word	0x00000000


	//----- nvinfo : EIATTR_MIN_STACK_SIZE
	.align		4
.L_113:
        /*01a4*/ 	.byte	0x04, 0x12
        /*01a6*/ 	.short	(.L_115 - .L_114)
	.align		4
.L_114:
        /*01a8*/ 	.word	index@(_ZN9langlands9geometric15heckeEigensheafEPKfS2_PfS3_iii)
        /*01ac*/ 	.word	0x00000000


	//----- nvinfo : EIATTR_MIN_STACK_SIZE
	.align		4
.L_115:
        /*01b0*/ 	.byte	0x04, 0x12
        /*01b2*/ 	.short	(.L_117 - .L_116)
	.align		4
.L_116:
        /*01b4*/ 	.word	index@(_ZN9langlands9geometric14flatConnectionEPKfS2_PfS3_ii)
        /*01b8*/ 	.word	0x00000000


	//----- nvinfo : EIATTR_MIN_STACK_SIZE
	.align		4
.L_117:
        /*01bc*/ 	.byte	0x04, 0x12
        /*01be*/ 	.short	(.L_119 - .L_118)
	.align		4
.L_118:
        /*01c0*/ 	.word	index@(_ZN9langlands9geometric16hitchinFibrationEPKNS0_7ComplexEPfS4_ii)
        /*01c4*/ 	.word	0x00000000


	//----- nvinfo : EIATTR_MIN_STACK_SIZE
	.align		4
.L_119:
        /*01c8*/ 	.byte	0x04, 0x12
        /*01ca*/ 	.short	(.L_121 - .L_120)
	.align		4
.L_120:
        /*01cc*/ 	.word	index@(_ZN9langlands9geometric14cechCohomologyEPKNS0_5SheafEPfPiii)
        /*01d0*/ 	.word	0x00000000


	//----- nvinfo : EIATTR_MIN_STACK_SIZE
	.align		4
.L_121:
        /*01d4*/ 	.byte	0x04, 0x12
        /*01d6*/ 	.short	(.L_123 - .L_122)
	.align		4
.L_122:
        /*01d8*/ 	.word	index@(_ZN3cub18CUB_300001_SM_10006detail11EmptyKernelIvEEvv)
        /*01dc*/ 	.word	0x00000000
.L_123:


//--------------------- .nv.compat                --------------------------
	.section	.nv.compat,"",@"SHT_CUDA_COMPAT_INFO"
	.align	4
        /*0000*/ 	.byte	0x02, 0x09, 0x00, 0x00, 0x02, 0x02, 0x01, 0x00, 0x02, 0x05, 0x05, 0x00, 0x03, 0x07, 0x01, 0x01
        /*0010*/ 	.byte	0x02, 0x03, 0x00, 0x00, 0x02, 0x06, 0x01, 0x00, 0x04, 0x0b, 0x08, 0x00, 0x01, 0x00, 0x00, 0x00
        /*0020*/ 	.byte	0x00, 0x00, 0x00, 0x00


//--------------------- .nv.info._ZN9langlands9geometric22spectralCorrespondenceEPKfPKNS0_7ComplexEPfPS3_ii --------------------------
	.section	.nv.info._ZN9langlands9geometric22spectralCorrespondenceEPKfPKNS0_7ComplexEPfPS3_ii,"",@"SHT_CUDA_INFO"
	.sectionflags	@""
	.align	4


	//----- nvinfo : EIATTR_CUDA_API_VERSION
	.align		4
        /*0000*/ 	.byte	0x04, 0x37
        /*0002*/ 	.short	(.L_125 - .L_124)
.L_124:
        /*0004*/ 	.word	0x00000082


	//----- nvinfo : EIATTR_KPARAM_INFO
	.align		4
.L_125:
        /*0008*/ 	.byte	0x04, 0x17
        /*000a*/ 	.short	(.L_127 - .L_126)
.L_126:
        /*000c*/ 	.word	0x00000000
        /*0010*/ 	.short	0x0005
        /*0012*/ 	.short	0x0024
        /*0014*/ 	.byte	0x00, 0xf0, 0x11, 0x00


	//----- nvinfo : EIATTR_KPARAM_INFO
	.align		4
.L_127:
        /*0018*/ 	.byte	0x04, 0x17
        /*001a*/ 	.short	(.L_129 - .L_128)
.L_128:
        /*001c*/ 	.word	0x00000000
        /*0020*/ 	.short	0x0004
        /*0022*/ 	.short	0x0020
        /*0024*/ 	.byte	0x00, 0xf0, 0x11, 0x00


	//----- nvinfo : EIATTR_KPARAM_INFO
	.align		4
.L_129:
        /*0028*/ 	.byte	0x04, 0x17
        /*002a*/ 	.short	(.L_131 - .L_130)
.L_130:
        /*002c*/ 	.word	0x00000000
        /*0030*/ 	.short	0x0003
        /*0032*/ 	.short	0x0018
        /*0034*/ 	.byte	0x00, 0xf5, 0x21, 0x00


	//----- nvinfo : EIATTR_KPARAM_INFO
	.align		4
.L_131:
        /*0038*/ 	.byte	0x04, 0x17
        /*003a*/ 	.short	(.L_133 - .L_132)
.L_132:
        /*003c*/ 	.word	0x00000000
        /*0040*/ 	.short	0x0002
        /*0042*/ 	.short	0x0010
        /*0044*/ 	.byte	0x00, 0xf5, 0x21, 0x00


	//----- nvinfo : EIATTR_KPARAM_INFO
	.align		4
.L_133:
        /*0048*/ 	.byte	0x04, 0x17
        /*004a*/ 	.short	(.L_135 - .L_134)
.L_134:
        /*004c*/ 	.word	0x00000000
        /*0050*/ 	.short	0x0001
        /*0052*/ 	.short	0x0008
        /*0054*/ 	.byte	0x00, 0xf5, 0x21, 0x00


	//----- nvinfo : EIATTR_KPARAM_INFO
	.align		4
.L_135:
        /*0058*/ 	.byte	0x04, 0x17
        /*005a*/ 	.short	(.L_137 - .L_136)
.L_136:
        /*005c*/ 	.word	0x00000000
        /*0060*/ 	.short	0x0000
        /*0062*/ 	.short	0x0000
        /*0064*/ 	.byte	0x00, 0xf5, 0x21, 0x00


	//----- nvinfo : EIATTR_SPARSE_MMA_MASK
	.align		4
.L_137:
        /*0068*/ 	.byte	0x03, 0x50
        /*006a*/ 	.short	0x0000


	//----- nvinfo : EIATTR_MAXREG_COUNT
	.align		4
        /*006c*/ 	.byte	0x03, 0x1b
        /*006e*/ 	.short	0x00ff


	//----- nvinfo : EIATTR_NUM_BARRIERS
	.align		4
        /*0070*/ 	.byte	0x02, 0x4c
        /*0072*/ 	.byte	0x01
	.zero		1


	//----- nvinfo : EIATTR_MERCURY_ISA_VERSION
	.align		4
        /*0074*/ 	.byte	0x03, 0x5f
        /*0076*/ 	.short	0x0101


	//----- nvinfo : EIATTR_VRC_CTA_INIT_COUNT
	.align		4
        /*0078*/ 	.byte	0x02, 0x4a
	.zero		1
	.zero		1


	//----- nvinfo : EIATTR_EXIT_INSTR_OFFSETS
	.align		4
        /*007c*/ 	.byte	0x04, 0x1c
        /*007e*/ 	.short	(.L_139 - .L_138)


	//   ....[0]....
.L_138:
        /*0080*/ 	.word	0x00000040


	//   ....[1]....
        /*0084*/ 	.word	0x00000160


	//   ....[2]....
        /*0088*/ 	.word	0x00000fe0


	//----- nvinfo : EIATTR_CRS_STACK_SIZE
	.align		4
.L_139:
        /*008c*/ 	.byte	0x04, 0x1e
        /*008e*/ 	.short	(.L_141 - .L_140)
.L_140:
        /*0090*/ 	.word	0x00000000


	//----- nvinfo : EIATTR_CBANK_PARAM_SIZE
	.align		4
.L_141:
        /*0094*/ 	.byte	0x03, 0x19
        /*0096*/ 	.short	0x0028


	//----- nvinfo : EIATTR_PARAM_CBANK
	.align		4
        /*0098*/ 	.byte	0x04, 0x0a
        /*009a*/ 	.short	(.L_143 - .L_142)
	.align		4
.L_142:
        /*009c*/ 	.word	index@(.nv.constant0._ZN9langlands9geometric22spectralCorrespondenceEPKfPKNS0_7ComplexEPfPS3_ii)
        /*00a0*/ 	.short	0x0380
        /*00a2*/ 	.short	0x0028


	//----- nvinfo : EIATTR_SW_WAR
	.align		4
.L_143:
        /*00a4*/ 	.byte	0x04, 0x36
        /*00a6*/ 	.short	(.L_145 - .L_144)
.L_144:
        /*00a8*/ 	.word	0x00000008
.L_145:


//--------------------- .nv.info._ZN9langlands9geometric16quantumLanglandsEPKNS0_7ComplexEPKfPS1_Pfif --------------------------
	.section	.nv.info._ZN9langlands9geometric16quantumLanglandsEPKNS0_7ComplexEPKfPS1_Pfif,"",@"SHT_CUDA_INFO"
	.sectionflags	@""
	.align	4


	//----- nvinfo : EIATTR_CUDA_API_VERSION
	.align		4
        /*0000*/ 	.byte	0x04, 0x37
        /*0002*/ 	.short	(.L_147 - .L_146)
.L_146:
        /*0004*/ 	.word	0x00000082


	//----- nvinfo : EIATTR_KPARAM_INFO
	.align		4
.L_147:
        /*0008*/ 	.byte	0x04, 0x17
        /*000a*/ 	.short	(.L_149 - .L_148)
.L_148:
        /*000c*/ 	.word	0x00000000
        /*0010*/ 	.short	0x0005
        /*0012*/ 	.short	0x0024
        /*0014*/ 	.byte	0x00, 0xf0, 0x11, 0x00


	//----- nvinfo : EIATTR_KPARAM_INFO
	.align		4
.L_149:
        /*0018*/ 	.byte	0x04, 0x17
        /*001a*/ 	.short	(.L_151 - .L_150)
.L_150:
        /*001c*/ 	.word	0x00000000
        /*0020*/ 	.short	0x0004
        /*0022*/ 	.short	0x0020
        /*0024*/ 	.byte	0x00, 0xf0, 0x11, 0x00


	//----- nvinfo : EIATTR_KPARAM_INFO
	.align		4
.L_151:
        /*0028*/ 	.byte	0x04, 0x17
        /*002a*/ 	.short	(.L_153 - .L_152)
.L_152:
        /*002c*/ 	.word	0x00000000
        /*0030*/ 	.short	0x0003
        /*0032*/ 	.short	0x0018
        /*0034*/ 	.byte	0x00, 0xf5, 0x21, 0x00


	//----- nvinfo : EIATTR_KPARAM_INFO
	.align		4
.L_153:
        /*0038*/ 	.byte	0x04, 0x17
        /*003a*/ 	.short	(.L_155 - .L_154)
.L_154:
        /*003c*/ 	.word	0x00000000
        /*0040*/ 	.short	0x0002
        /*0042*/ 	.short	0x0010
        /*0044*/ 	.byte	0x00, 0xf5, 0x21, 0x00


	//----- nvinfo : EIATTR_KPARAM_INFO
	.align		4
.L_155:
        /*0048*/ 	.byte	0x04, 0x17
        /*004a*/ 	.short	(.L_157 - .L_156)
.L_156:
        /*004c*/ 	.word	0x00000000
        /*0050*/ 	.short	0x0001
        /*0052*/ 	.short	0x0008
        /*0054*/ 	.byte	0x00, 0xf5, 0x21, 0x00


	//----- nvinfo : EIATTR_KPARAM_INFO
	.align		4
.L_157:
        /*0058*/ 	.byte	0x04, 0x17
        /*005a*/ 	.short	(.L_159 - .L_158)
.L_158:
        /*005c*/ 	.word	0x00000000
        /*0060*/ 	.short	0x0000
        /*0062*/ 	.short	0x0000
        /*0064*/ 	.byte	0x00, 0xf5, 0x21, 0x00


	//----- nvinfo : EIATTR_SPARSE_MMA_MASK
	.align		4
.L_159:
        /*0068*/ 	.byte	0x03, 0x50
        /*006a*/ 	.short	0x0000


	//----- nvinfo : EIATTR_MAXREG_COUNT
	.align		4
        /*006c*/ 	.byte	0x03, 0x1b
        /*006e*/ 	.short	0x00ff


	//----- nvinfo : EIATTR_MERCURY_ISA_VERSION
	.align		4
        /*0070*/ 	.byte	0x03, 0x5f
        /*0072*/ 	.short	0x0101


	//----- nvinfo : EIATTR_VRC_CTA_INIT_COUNT
	.align		4
        /*0074*/ 	.byte	0x02, 0x4a
	.zero		1
	.zero		1


	//----- nvinfo : EIATTR_EXIT_INSTR_OFFSETS
	.align		4
        /*0078*/ 	.byte	0x04, 0x1c
        /*007a*/ 	.short	(.L_161 - .L_160)


	//   ....[0]....
.L_160:
        /*007c*/ 	.word	0x000000c0


	//   ....[1]....
        /*0080*/ 	.word	0x000009a0


	//   ....[2]....
        /*0084*/ 	.word	0x000025c0


	//----- nvinfo : EIATTR_CRS_STACK_SIZE
	.align		4
.L_161:
        /*0088*/ 	.byte	0x04, 0x1e
        /*008a*/ 	.short	(.L_163 - .L_162)
.L_162:
        /*008c*/ 	.word	0x00000000


	//----- nvinfo : EIATTR_CBANK_PARAM_SIZE
	.align		4
.L_163:
        /*0090*/ 	.byte	0x03, 0x19
        /*0092*/ 	.short	0x0028


	//----- nvinfo : EIATTR_PARAM_CBANK
	.align		4
        /*0094*/ 	.byte	0x04, 0x0a
        /*0096*/ 	.short	(.L_165 - .L_164)
	.align		4
.L_164:
        /*0098*/ 	.word	index@(.nv.constant0._ZN9langlands9geometric16quantumLanglandsEPKNS0_7ComplexEPKfPS1_Pfif)
        /*009c*/ 	.short	0x0380
        /*009e*/ 	.short	0x0028


	//----- nvinfo : EIATTR_SW_WAR
	.align		4
.L_165:
        /*00a0*/ 	.byte	0x04, 0x36
        /*00a2*/ 	.short	(.L_167 - .L_166)
.L_166:
        /*00a4*/ 	.word	0x00000008
.L_167:


//--------------------- .nv.info._ZN9langlands9geometric14derivedFunctorEPKfPfS2_Piii --------------------------
	.section	.nv.info._ZN9langlands9geometric14derivedFunctorEPKfPfS2_Piii,"",@"SHT_CUDA_INFO"
	.sectionflags	@""
	.align	4


	//----- nvinfo : EIATTR_CUDA_API_VERSION
	.align		4
        /*0000*/ 	.byte	0x04, 0x37
        /*0002*/ 	.short	(.L_169 - .L_168)
.L_168:
        /*0004*/ 	.word	0x00000082


	//----- nvinfo : EIATTR_KPARAM_INFO
	.align		4
.L_169:
        /*0008*/ 	.byte	0x04, 0x17
        /*000a*/ 	.short	(.L_171 - .L_170)
.L_170:
        /*000c*/ 	.word	0x00000000
        /*0010*/ 	.short	0x0005
        /*0012*/ 	.short	0x0024
        /*0014*/ 	.byte	0x00, 0xf0, 0x11, 0x00


	//----- nvinfo : EIATTR_KPARAM_INFO
	.align		4
.L_171:
        /*0018*/ 	.byte	0x04, 0x17
        /*001a*/ 	.short	(.L_173 - .L_172)
.L_172:
        /*001c*/ 	.word	0x00000000
        /*0020*/ 	.short	0x0004
        /*0022*/ 	.short	0x0020
        /*0024*/ 	.byte	0x00, 0xf0, 0x11, 0x00


	//----- nvinfo : EIATTR_KPARAM_INFO
	.align		4
.L_173:
        /*0028*/ 	.byte	0x04, 0x17
        /*002a*/ 	.short	(.L_175 - .L_174)
.L_174:
        /*002c*/ 	.word	0x00000000
        /*0030*/ 	.short	0x0003
        /*0032*/ 	.short	0x0018
        /*0034*/ 	.byte	0x00, 0xf5, 0x21, 0x00


	//----- nvinfo : EIATTR_KPARAM_INFO
	.align		4
.L_175:
        /*0038*/ 	.byte	0x04, 0x17
        /*003a*/ 	.short	(.L_177 - .L_176)
.L_176:
        /*003c*/ 	.word	0x00000000
        /*0040*/ 	.short	0x0002
        /*0042*/ 	.short	0x0010
        /*0044*/ 	.byte	0x00, 0xf5, 0x21, 0x00


	//----- nvinfo : EIATTR_KPARAM_INFO
	.align		4
.L_177:
        /*0048*/ 	.byte	0x04, 0x17
        /*004a*/ 	.short	(.L_179 - .L_178)
.L_178:
        /*004c*/ 	.word	0x00000000
        /*0050*/ 	.short	0x0001
        /*0052*/ 	.short	0x0008
        /*0054*/ 	.byte	0x00, 0xf5, 0x21, 0x00


	//----- nvinfo : EIATTR_KPARAM_INFO
	.align		4
.L_179:
        /*0058*/ 	.byte	0x04, 0x17
        /*005a*/ 	.short	(.L_181 - .L_180)
.L_180:
        /*005c*/ 	.word	0x00000000
        /*0060*/ 	.short	0x0000
        /*0062*/ 	.short	0x0000
        /*0064*/ 	.byte	0x00, 0xf5, 0x21, 0x00


	//----- nvinfo : EIATTR_SPARSE_MMA_MASK
	.align		4
.L_181:
        /*0068*/ 	.byte	0x03, 0x50
        /*006a*/ 	.short	0x0000


	//----- nvinfo : EIATTR_MAXREG_COUNT
	.align		4
        /*006c*/ 	.byte	0x03, 0x1b
        /*006e*/ 	.short	0x00ff


	//----- nvinfo : EIATTR_NUM_BARRIERS
	.align		4
        /*0070*/ 	.byte	0x02, 0x4c
        /*0072*/ 	.byte	0x01
	.zero		1


	//----- nvinfo : EIATTR_MERCURY_ISA_VERSION
	.align		4
        /*0074*/ 	.byte	0x03, 0x5f
        /*0076*/ 	.short	0x0101


	//----- nvinfo : EIATTR_VRC_CTA_INIT_COUNT
	.align		4
        /*0078*/ 	.byte	0x02, 0x4a
	.zero		1
	.zero		1


	//----- nvinfo : EIATTR_EXIT_INSTR_OFFSETS
	.align		4
        /*007c*/ 	.byte	0x04, 0x1c
        /*007e*/ 	.short	(.L_183 - .L_182)


	//   ....[0]....
.L_182:
        /*0080*/ 	.word	0x00000040


	//   ....[1]....
        /*0084*/ 	.word	0x00000bc0


	//   ....[2]....
        /*0088*/ 	.word	0x00000c40


	//----- nvinfo : EIATTR_CRS_STACK_SIZE
	.align		4
.L_183:
        /*008c*/ 	.byte	0x04, 0x1e
        /*008e*/ 	.short	(.L_185 - .L_184)
.L_184:
        /*0090*/ 	.word	0x00000000


	//----- nvinfo : EIATTR_CBANK_PARAM_SIZE
	.align		4
.L_185:
        /*0094*/ 	.byte	0x03, 0x19
        /*0096*/ 	.short	0x0028


	//----- nvinfo : EIATTR_PARAM_CBANK
	.align		4
        /*0098*/ 	.byte	0x04, 0x0a
        /*009a*/ 	.short	(.L_187 - .L_186)
	.align		4
.L_186:
        /*009c*/ 	.word	index@(.nv.constant0._ZN9langlands9geometric14derivedFunctorEPKfPfS2_Piii)
        /*00a0*/ 	.short	0x0380
        /*00a2*/ 	.short	0x0028


	//----- nvinfo : EIATTR_SW_WAR
	.align		4
.L_187:
        /*00a4*/ 	.byte	0x04, 0x36
        /*00a6*/ 	.short	(.L_189 - .L_188)
.L_188:
        /*00a8*/ 	.word	0x00000008
.L_189:


//--------------------- .nv.info._ZN9langlands9geometric17ramifiedLanglandsEPKfPKNS0_7ComplexEPfPS3_ii --------------------------
	.section	.nv.info._ZN9langlands9geometric17ramifiedLanglandsEPKfPKNS0_7ComplexEPfPS3_ii,"",@"SHT_CUDA_INFO"
	.sectionflags	@""
	.align	4


	//----- nvinfo : EIATTR_CUDA_API_VERSION
	.align		4
        /*0000*/ 	.byte	0x04, 0x37
        /*0002*/ 	.short	(.L_191 - .L_190)
.L_190:
        /*0004*/ 	.word	0x00000082


	//----- nvinfo : EIATTR_KPARAM_INFO
	.align		4
.L_191:
        /*0008*/ 	.byte	0x04, 0x17
        /*000a*/ 	.short	(.L_193 - .L_192)
.L_192:
        /*000c*/ 	.word	0x00000000
        /*0010*/ 	.short	0x0005
        /*0012*/ 	.short	0x0024
        /*0014*/ 	.byte	0x00, 0xf0, 0x11, 0x00


	//----- nvinfo : EIATTR_KPARAM_INFO
	.align		4
.L_193:
        /*0018*/ 	.byte	0x04, 0x17
        /*001a*/ 	.short	(.L_195 - .L_194)
.L_194:
        /*001c*/ 	.word	0x00000000
        /*0020*/ 	.short	0x0004
        /*0022*/ 	.short	0x0020
        /*0024*/ 	.byte	0x00, 0xf0, 0x11, 0x00


	//----- nvinfo : EIATTR_KPARAM_INFO
	.align		4
.L_195:
        /*0028*/ 	.byte	0x04, 0x17
        /*002a*/ 	.short	(.L_197 - .L_196)
.L_196:
        /*002c*/ 	.word	0x00000000
        /*0030*/ 	.short	0x0003
        /*0032*/ 	.short	0x0018
        /*0034*/ 	.byte	0x00, 0xf5, 0x21, 0x00


	//----- nvinfo : EIATTR_KPARAM_INFO
	.align		4
.L_197:
        /*0038*/ 	.byte	0x04, 0x17
        /*003a*/ 	.short	(.L_199 - .L_198)
.L_198:
        /*003c*/ 	.word	0x00000000
        /*0040*/ 	.short	0x0002
        /*0042*/ 	.short	0x0010
        /*0044*/ 	.byte	0x00, 0xf5, 0x21, 0x00


	//----- nvinfo : EIATTR_KPARAM_INFO
	.align		4
.L_199:
        /*0048*/ 	.byte	0x04, 0x17
        /*004a*/ 	.short	(.L_201 - .L_200)
.L_200:
        /*004c*/ 	.word	0x00000000
        /*0050*/ 	.short	0x0001
        /*0052*/ 	.short	0x0008
        /*0054*/ 	.byte	0x00, 0xf5, 0x21, 0x00


	//----- nvinfo : EIATTR_KPARAM_INFO
	.align		4
.L_201:
        /*0058*/ 	.byte	0x04, 0x17
        /*005a*/ 	.short	(.L_203 - .L_202)
.L_202:
        /*005c*/ 	.word	0x00000000
        /*0060*/ 	.short	0x0000
        /*0062*/ 	.short	0x0000
        /*0064*/ 	.byte	0x00, 0xf5, 0x21, 0x00


	//----- nvinfo : EIATTR_SPARSE_MMA_MASK
	.align		4
.L_203:
        /*0068*/ 	.byte	0x03, 0x50
        /*006a*/ 	.short	0x0000


	//----- nvinfo : EIATTR_MAXREG_COUNT
	.align		4
        /*006c*/ 	.byte	0x03, 0x1b
        /*006e*/ 	.short	0x00ff


	//----- nvinfo : EIATTR_MERCURY_ISA_VERSION
	.align		4
        /*0070*/ 	.byte	0x03, 0x5f
        /*0072*/ 	.short	0x0101


	//----- nvinfo : EIATTR_VRC_CTA_INIT_COUNT
	.align		4
        /*0074*/ 	.byte	0x02, 0x4a
	.zero		1
	.zero		1


	//----- nvinfo : EIATTR_EXIT_INSTR_OFFSETS
	.align		4
        /*0078*/ 	.byte	0x04, 0x1c
        /*007a*/ 	.short	(.L_205 - .L_204)


	//   ....[0]....
.L_204:
        /*007c*/ 	.word	0x00000070


	//   ....[1]....
        /*0080*/ 	.word	0x00001d30


	//----- nvinfo : EIATTR_CRS_STACK_SIZE
	.align		4
.L_205:
        /*0084*/ 	.byte	0x04, 0x1e
        /*0086*/ 	.short	(.L_207 - .L_206)
.L_206:
        /*0088*/ 	.word	0x00000000


	//----- nvinfo : EIATTR_CBANK_PARAM_SIZE
	.align		4
.L_207:
        /*008c*/ 	.byte	0x03, 0x19
        /*008e*/ 	.short	0x0028


	//----- nvinfo : EIATTR_PARAM_CBANK
	.align		4
        /*0090*/ 	.byte	0x04, 0x0a
        /*0092*/ 	.short	(.L_209 - .L_208)
	.align		4
.L_208:
        /*0094*/ 	.word	index@(.nv.constant0._ZN9langlands9geometric17ramifiedLanglandsEPKfPKNS0_7ComplexEPfPS3_ii)
        /*0098*/ 	.short	0x0380
        /*009a*/ 	.short	0x0028


	//----- nvinfo : EIATTR_SW_WAR
	.align		4
.L_209:
        /*009c*/ 	.byte	0x04, 0x36
        /*009e*/ 	.short	(.L_211 - .L_210)
.L_210:
        /*00a0*/ 	.word	0x00000008
.L_211:


//--------------------- .nv.info._ZN9langlands9geometric13perverseSheafEPKfS2_PfPiii --------------------------
	.section	.nv.info._ZN9langlands9geometric13perverseSheafEPKfS2_PfPiii,"",@"SHT_CUDA_INFO"
	.sectionflags	@""
	.align	4


	//----- nvinfo : EIATTR_CUDA_API_VERSION
	.align		4
        /*0000*/ 	.byte	0x04, 0x37
        /*0002*/ 	.short	(.L_213 - .L_212)
.L_212:
        /*0004*/ 	.word	0x00000082


	//----- nvinfo : EIATTR_KPARAM_INFO
	.align		4
.L_213:
        /*0008*/ 	.byte	0x04, 0x17
        /*000a*/ 	.short	(.L_215 - .L_214)
.L_214:
        /*000c*/ 	.word	0x00000000
        /*0010*/ 	.short	0x0005
        /*0012*/ 	.short	0x0024
        /*0014*/ 	.byte	0x00, 0xf0, 0x11, 0x00


	//----- nvinfo : EIATTR_KPARAM_INFO
	.align		4
.L_215:
        /*0018*/ 	.byte	0x04, 0x17
        /*001a*/ 	.short	(.L_217 - .L_216)
.L_216:
        /*001c*/ 	.word	0x00000000
        /*0020*/ 	.short	0x0004
        /*0022*/ 	.short	0x0020
        /*0024*/ 	.byte	0x00, 0xf0, 0x11, 0x00


	//----- nvinfo : EIATTR_KPARAM_INFO
	.align		4
.L_217:
        /*0028*/ 	.byte	0x04, 0x17
        /*002a*/ 	.short	(.L_219 - .L_218)
.L_218:
        /*002c*/ 	.word	0x00000000
        /*0030*/ 	.short	0x0003
        /*0032*/ 	.short	0x0018
        /*0034*/ 	.byte	0x00, 0xf5, 0x21, 0x00


	//----- nvinfo : EIATTR_KPARAM_INFO
	.align		4
.L_219:
        /*0038*/ 	.byte	0x04, 0x17
        /*003a*/ 	.short	(.L_221 - .L_220)
.L_220:
        /*003c*/ 	.word	0x00000000
        /*0040*/ 	.short	0x0002
        /*0042*/ 	.short	0x0010
        /*0044*/ 	.byte	0x00, 0xf5, 0x21, 0x00


	//----- nvinfo : EIATTR_KPARAM_INFO
	.align		4
.L_221:
        /*0048*/ 	.byte	0x04, 0x17
        /*004a*/ 	.short	(.L_223 - .L_222)
.L_222:
        /*004c*/ 	.word	0x00000000
        /*0050*/ 	.short	0x0001
        /*0052*/ 	.short	0x0008
        /*0054*/ 	.byte	0x00, 0xf5, 0x21, 0x00


	//----- nvinfo : EIATTR_KPARAM_INFO
	.align		4
.L_223:
        /*0058*/ 	.byte	0x04, 0x17
        /*005a*/ 	.short	(.L_225 - .L_224)
.L_224:
        /*005c*/ 	.word	0x00000000
        /*0060*/ 	.short	0x0000
        /*0062*/ 	.short	0x0000
        /*0064*/ 	.byte	0x00, 0xf5, 0x21, 0x00


	//----- nvinfo : EIATTR_SPARSE_MMA_MASK
	.align		4
.L_225:
        /*0068*/ 	.byte	0x03, 0x50
        /*006a*/ 	.short	0x0000


	//----- nvinfo : EIATTR_MAXREG_COUNT
	.align		4
        /*006c*/ 	.byte	0x03, 0x1b
        /*006e*/ 	.short	0x00ff


	//----- nvinfo : EIATTR_NUM_BARRIERS
	.align		4
        /*0070*/ 	.byte	0x02, 0x4c
        /*0072*/ 	.byte	0x01
	.zero		1


	//----- nvinfo : EIATTR_MERCURY_ISA_VERSION
	.align		4
        /*0074*/ 	.byte	0x03, 0x5f
        /*0076*/ 	.short	0x0101


	//----- nvinfo : EIATTR_VRC_CTA_INIT_COUNT
	.align		4
        /*0078*/ 	.byte	0x02, 0x4a
	.zero		1
	.zero		1


	//----- nvinfo : EIATTR_EXIT_INSTR_OFFSETS
	.align		4
        /*007c*/ 	.byte	0x04, 0x1c
        /*007e*/ 	.short	(.L_227 - .L_226)


	//   ....[0]....
.L_226:
        /*0080*/ 	.word	0x00000040


	//   ....[1]....
        /*0084*/ 	.word	0x000025b0


	//   ....[2]....
        /*0088*/ 	.word	0x00002670


	//----- nvinfo : EIATTR_CRS_STACK_SIZE
	.align		4
.L_227:
        /*008c*/ 	.byte	0x04, 0x1e
        /*008e*/ 	.short	(.L_229 - .L_228)
.L_228:
        /*0090*/ 	.word	0x00000000


	//----- nvinfo : EIATTR_CBANK_PARAM_SIZE
	.align		4
.L_229:
        /*0094*/ 	.byte	0x03, 0x19
        /*0096*/ 	.short	0x0028


	//----- nvinfo : EIATTR_PARAM_CBANK
	.align		4
        /*0098*/ 	.byte	0x04, 0x0a
        /*009a*/ 	.short	(.L_231 - .L_230)
	.align		4
.L_230:
        /*009c*/ 	.word	index@(.nv.constant0._ZN9langlands9geometric13perverseSheafEPKfS2_PfPiii)
        /*00a0*/ 	.short	0x0380
        /*00a2*/ 	.short	0x0028


	//----- nvinfo : EIATTR_SW_WAR
	.align		4
.L_231:
        /*00a4*/ 	.byte	0x04, 0x36
        /*00a6*/ 	.short	(.L_233 - .L_232)
.L_232:
        /*00a8*/ 	.word	0x00000008
.L_233:


//--------------------- .nv.info._ZN9langlands9geometric15heckeEigensheafEPKfS2_PfS3_iii --------------------------
	.section	.nv.info._ZN9langlands9geometric15heckeEigensheafEPKfS2_PfS3_iii,"",@"SHT_CUDA_INFO"
	.sectionflags	@""
	.align	4


	//----- nvinfo : EIATTR_CUDA_API_VERSION
	.align		4
        /*0000*/ 	.byte	0x04, 0x37
        /*0002*/ 	.short	(.L_235 - .L_234)
.L_234:
        /*0004*/ 	.word	0x00000082


	//----- nvinfo : EIATTR_KPARAM_INFO
	.align		4
.L_235:
        /*0008*/ 	.byte	0x04, 0x17
        /*000a*/ 	.short	(.L_237 - .L_236)
.L_236:
        /*000c*/ 	.word	0x00000000
        /*0010*/ 	.short	0x0006
        /*0012*/ 	.short	0x0028
        /*0014*/ 	.byte	0x00, 0xf0, 0x11, 0x00


	//----- nvinfo : EIATTR_KPARAM_INFO
	.align		4
.L_237:
        /*0018*/ 	.byte	0x04, 0x17
        /*001a*/ 	.short	(.L_239 - .L_238)
.L_238:
        /*001c*/ 	.word	0x00000000
        /*0020*/ 	.short	0x0005
        /*0022*/ 	.short	0x0024
        /*0024*/ 	.byte	0x00, 0xf0, 0x11, 0x00


	//----- nvinfo : EIATTR_KPARAM_INFO
	.align		4
.L_239:
        /*0028*/ 	.byte	0x04, 0x17
        /*002a*/ 	.short	(.L_241 - .L_240)
.L_240:
        /*002c*/ 	.word	0x00000000
        /*0030*/ 	.short	0x0004
        /*0032*/ 	.short	0x0020
        /*0034*/ 	.byte	0x00, 0xf0, 0x11, 0x00


	//----- nvinfo : EIATTR_KPARAM_INFO
	.align		4
.L_241:
        /*0038*/ 	.byte	0x04, 0x17
        /*003a*/ 	.short	(.L_243 - .L_242)
.L_242:
        /*003c*/ 	.word	0x00000000
        /*0040*/ 	.short	0x0003
        /*0042*/ 	.short	0x0018
        /*0044*/ 	.byte	0x00, 0xf5, 0x21, 0x00


	//----- nvinfo : EIATTR_KPARAM_INFO
	.align		4
.L_243:
        /*0048*/ 	.byte	0x04, 0x17
        /*004a*/ 	.short	(.L_245 - .L_244)
.L_244:
        /*004c*/ 	.word	0x00000000
        /*0050*/ 	.short	0x0002
        /*0052*/ 	.short	0x0010
        /*0054*/ 	.byte	0x00, 0xf5, 0x21, 0x00


	//----- nvinfo : EIATTR_KPARAM_INFO
	.align		4
.L_245:
        /*0058*/ 	.byte	0x04, 0x17
        /*005a*/ 	.short	(.L_247 - .L_246)
.L_246:
        /*005c*/ 	.word	0x00000000
        /*0060*/ 	.short	0x0001
        /*0062*/ 	.short	0x0008
        /*0064*/ 	.byte	0x00, 0xf5, 0x21, 0x00


	//----- nvinfo : EIATTR_KPARAM_INFO
	.align		4
.L_247:
        /*0068*/ 	.byte	0x04, 0x17
        /*006a*/ 	.short	(.L_249 - .L_248)
.L_248:
        /*006c*/ 	.word	0x00000000
        /*0070*/ 	.short	0x0000
        /*0072*/ 	.short	0x0000
        /*0074*/ 	.byte	0x00, 0xf5, 0x21, 0x00


	//----- nvinfo : EIATTR_SPARSE_MMA_MASK
	.align		4
.L_249:
        /*0078*/ 	.byte	0x03, 0x50
        /*007a*/ 	.short	0x0000


	//----- nvinfo : EIATTR_MAXREG_COUNT
	.align		4
        /*007c*/ 	.byte	0x03, 0x1b
        /*007e*/ 	.short	0x00ff


	//----- nvinfo : EIATTR_MERCURY_ISA_VERSION
	.align		4
        /*0080*/ 	.byte	0x03, 0x5f
        /*0082*/ 	.short	0x0101


	//----- nvinfo : EIATTR_VRC_CTA_INIT_COUNT
	.align		4
        /*0084*/ 	.byte	0x02, 0x4a
	.zero		1
	.zero		1


	//----- nvinfo : EIATTR_EXIT_INSTR_OFFSETS
	.align		4
        /*0088*/ 	.byte	0x04, 0x1c
        /*008a*/ 	.short	(.L_251 - .L_250)


	//   ....[0]....
.L_250:
        /*008c*/ 	.word	0x00005d50


	//   ....[1]....
        /*0090*/ 	.word	0x00005db0


	//   ....[2]....
        /*0094*/ 	.word	0x00005ff0


	//   ....[3]....
        /*0098*/ 	.word	0x00006160


	//   ....[4]....
        /*009c*/ 	.word	0x00006290


	//   ....[5]....
        /*00a0*/ 	.word	0x00006300


	//----- nvinfo : EIATTR_CRS_STACK_SIZE
	.align		4
.L_251:
        /*00a4*/ 	.byte	0x04, 0x1e
        /*00a6*/ 	.short	(.L_253 - .L_252)
.L_252:
        /*00a8*/ 	.word	0x00000000


	//----- nvinfo : EIATTR_CBANK_PARAM_SIZE
	.align		4
.L_253:
        /*00ac*/ 	.byte	0x03, 0x19
        /*00ae*/ 	.short	0x002c


	//----- nvinfo : EIATTR_PARAM_CBANK
	.align		4
        /*00b0*/ 	.byte	0x04, 0x0a
        /*00b2*/ 	.short	(.L_255 - .L_254)
	.align		4
.L_254:
        /*00b4*/ 	.word	index@(.nv.constant0._ZN9langlands9geometric15heckeEigensheafEPKfS2_PfS3_iii)
        /*00b8*/ 	.short	0x0380
        /*00ba*/ 	.short	0x002c


	//----- nvinfo : EIATTR_SW_WAR
	.align		4
.L_255:
        /*00bc*/ 	.byte	0x04, 0x36
        /*00be*/ 	.short	(.L_257 - .L_256)
.L_256:
        /*00c0*/ 	.word	0x00000008
.L_257:


//--------------------- .nv.info._ZN9langlands9geometric14flatConnectionEPKfS2_PfS3_ii --------------------------
	.section	.nv.info._ZN9langlands9geometric14flatConnectionEPKfS2_PfS3_ii,"",@"SHT_CUDA_INFO"
	.sectionflags	@""
	.align	4


	//----- nvinfo : EIATTR_CUDA_API_VERSION
	.align		4
        /*0000*/ 	.byte	0x04, 0x37
        /*0002*/ 	.short	(.L_259 - .L_258)
.L_258:
        /*0004*/ 	.word	0x00000082


	//----- nvinfo : EIATTR_KPARAM_INFO
	.align		4
.L_259:
        /*0008*/ 	.byte	0x04, 0x17
        /*000a*/ 	.short	(.L_261 - .L_260)
.L_260:
        /*000c*/ 	.word	0x00000000
        /*0010*/ 	.short	0x0005
        /*0012*/ 	.short	0x0024
        /*0014*/ 	.byte	0x00, 0xf0, 0x11, 0x00


	//----- nvinfo : EIATTR_KPARAM_INFO
	.align		4
.L_261:
        /*0018*/ 	.byte	0x04, 0x17
        /*001a*/ 	.short	(.L_263 - .L_262)
.L_262:
        /*001c*/ 	.word	0x00000000
        /*0020*/ 	.short	0x0004
        /*0022*/ 	.short	0x0020
        /*0024*/ 	.byte	0x00, 0xf0, 0x11, 0x00


	//----- nvinfo : EIATTR_KPARAM_INFO
	.align		4
.L_263:
        /*0028*/ 	.byte	0x04, 0x17
        /*002a*/ 	.short	(.L_265 - .L_264)
.L_264:
        /*002c*/ 	.word	0x00000000
        /*0030*/ 	.short	0x0003
        /*0032*/ 	.short	0x0018
        /*0034*/ 	.byte	0x00, 0xf5, 0x21, 0x00


	//----- nvinfo : EIATTR_KPARAM_INFO
	.align		4
.L_265:
        /*0038*/ 	.byte	0x04, 0x17
        /*003a*/ 	.short	(.L_267 - .L_266)
.L_266:
        /*003c*/ 	.word	0x00000000
        /*0040*/ 	.short	0x0002
        /*0042*/ 	.short	0x0010
        /*0044*/ 	.byte	0x00, 0xf5, 0x21, 0x00


	//----- nvinfo : EIATTR_KPARAM_INFO
	.align		4
.L_267:
        /*0048*/ 	.byte	0x04, 0x17
        /*004a*/ 	.short	(.L_269 - .L_268)
.L_268:
        /*004c*/ 	.word	0x00000000
        /*0050*/ 	.short	0x0001
        /*0052*/ 	.short	0x0008
        /*0054*/ 	.byte	0x00, 0xf5, 0x21, 0x00


	//----- nvinfo : EIATTR_KPARAM_INFO
	.align		4
.L_269:
        /*0058*/ 	.byte	0x04, 0x17
        /*005a*/ 	.short	(.L_271 - .L_270)
.L_270:
        /*005c*/ 	.word	0x00000000
        /*0060*/ 	.short	0x0000
        /*0062*/ 	.short	0x0000
        /*0064*/ 	.byte	0x00, 0xf5, 0x21, 0x00


	//----- nvinfo : EIATTR_SPARSE_MMA_MASK
	.align		4
.L_271:
        /*0068*/ 	.byte	0x03, 0x50
        /*006a*/ 	.short	0x0000


	//----- nvinfo : EIATTR_MAXREG_COUNT
	.align		4
        /*006c*/ 	.byte	0x03, 0x1b
        /*006e*/ 	.short	0x00ff


	//----- nvinfo : EIATTR_NUM_BARRIERS
	.align		4
        /*0070*/ 	.byte	0x02, 0x4c
        /*0072*/ 	.byte	0x01
	.zero		1


	//----- nvinfo : EIATTR_MERCURY_ISA_VERSION
	.align		4
        /*0074*/ 	.byte	0x03, 0x5f
        /*0076*/ 	.short	0x0101


	//----- nvinfo : EIATTR_VRC_CTA_INIT_COUNT
	.align		4
        /*0078*/ 	.byte	0x02, 0x4a
	.zero		1
	.zero		1


	//----- nvinfo : EIATTR_EXIT_INSTR_OFFSETS
	.align		4
        /*007c*/ 	.byte	0x04, 0x1c
        /*007e*/ 	.short	(.L_273 - .L_272)


	//   ....[0]....
.L_272:
        /*0080*/ 	.word	0x00000040


	//   ....[1]....
        /*0084*/ 	.word	0x00000750


	//   ....[2]....
        /*0088*/ 	.word	0x00001300


	//----- nvinfo : EIATTR_CRS_STACK_SIZE
	.align		4
.L_273:
        /*008c*/ 	.byte	0x04, 0x1e
        /*008e*/ 	.short	(.L_275 - .L_274)
.L_274:
        /*0090*/ 	.word	0x00000000


	//----- nvinfo : EIATTR_CBANK_PARAM_SIZE
	.align		4
.L_275:
        /*0094*/ 	.byte	0x03, 0x19
        /*0096*/ 	.short	0x0028


	//----- nvinfo : EIATTR_PARAM_CBANK
	.align		4
        /*0098*/ 	.byte	0x04, 0x0a
        /*009a*/ 	.short	(.L_277 - .L_276)
	.align		4
.L_276:
        /*009c*/ 	.word	index@(.nv.constant0._ZN9langlands9geometric14flatConnectionEPKfS2_PfS3_ii)
        /*00a0*/ 	.short	0x0380
        /*00a2*/ 	.short	0x0028


	//----- nvinfo : EIATTR_SW_WAR
	.align		4
.L_277:
        /*00a4*/ 	.byte	0x04, 0x36
        /*00a6*/ 	.short	(.L_279 - .L_278)
.L_278:
        /*00a8*/ 	.word	0x00000008
.L_279:


//--------------------- .nv.info._ZN9langlands9geometric16hitchinFibrationEPKNS0_7ComplexEPfS4_ii --------------------------
	.section	.nv.info._ZN9langlands9geometric16hitchinFibrationEPKNS0_7ComplexEPfS4_ii,"",@"SHT_CUDA_INFO"
	.sectionflags	@""
	.align	4


	//----- nvinfo : EIATTR_CUDA_API_VERSION
	.align		4
        /*0000*/ 	.byte	0x04, 0x37
        /*0002*/ 	.short	(.L_281 - .L_280)
.L_280:
        /*0004*/ 	.word	0x00000082


	//----- nvinfo : EIATTR_KPARAM_INFO
	.align		4
.L_281:
        /*0008*/ 	.byte	0x04, 0x17
        /*000a*/ 	.short	(.L_283 - .L_282)
.L_282:
        /*000c*/ 	.word	0x00000000
        /*0010*/ 	.short	0x0004
        /*0012*/ 	.short	0x001c
        /*0014*/ 	.byte	0x00, 0xf0, 0x11, 0x00


	//----- nvinfo : EIATTR_KPARAM_INFO
	.align		4
.L_283:
        /*0018*/ 	.byte	0x04, 0x17
        /*001a*/ 	.short	(.L_285 - .L_284)
.L_284:
        /*001c*/ 	.word	0x00000000
        /*0020*/ 	.short	0x0003
        /*0022*/ 	.short	0x0018
        /*0024*/ 	.byte	0x00, 0xf0, 0x11, 0x00


	//----- nvinfo : EIATTR_KPARAM_INFO
	.align		4
.L_285:
        /*0028*/ 	.byte	0x04, 0x17
        /*002a*/ 	.short	(.L_287 - .L_286)
.L_286:
        /*002c*/ 	.word	0x00000000
        /*0030*/ 	.short	0x0002
        /*0032*/ 	.short	0x0010
        /*0034*/ 	.byte	0x00, 0xf5, 0x21, 0x00


	//----- nvinfo : EIATTR_KPARAM_INFO
	.align		4
.L_287:
        /*0038*/ 	.byte	0x04, 0x17
        /*003a*/ 	.short	(.L_289 - .L_288)
.L_288:
        /*003c*/ 	.word	0x00000000
        /*0040*/ 	.short	0x0001
        /*0042*/ 	.short	0x0008
        /*0044*/ 	.byte	0x00, 0xf5, 0x21, 0x00


	//----- nvinfo : EIATTR_KPARAM_INFO
	.align		4
.L_289:
        /*0048*/ 	.byte	0x04, 0x17
        /*004a*/ 	.short	(.L_291 - .L_290)
.L_290:
        /*004c*/ 	.word	0x00000000
        /*0050*/ 	.short	0x0000
        /*0052*/ 	.short	0x0000
        /*0054*/ 	.byte	0x00, 0xf5, 0x21, 0x00


	//----- nvinfo : EIATTR_SPARSE_MMA_MASK
	.align		4
.L_291:
        /*0058*/ 	.byte	0x03, 0x50
        /*005a*/ 	.short	0x0000


	//----- nvinfo : EIATTR_MAXREG_COUNT
	.align		4
        /*005c*/ 	.byte	0x03, 0x1b
        /*005e*/ 	.short	0x00ff


	//----- nvinfo : EIATTR_MERCURY_ISA_VERSION
	.align		4
        /*0060*/ 	.byte	0x03, 0x5f
        /*0062*/ 	.short	0x0101


	//----- nvinfo : EIATTR_VRC_CTA_INIT_COUNT
	.align		4
        /*0064*/ 	.byte	0x02, 0x4a
	.zero		1
	.zero		1


	//----- nvinfo : EIATTR_EXIT_INSTR_OFFSETS
	.align		4
        /*0068*/ 	.byte	0x04, 0x1c
        /*006a*/ 	.short	(.L_293 - .L_292)


	//   ....[0]....
.L_292:
        /*006c*/ 	.word	0x00000080


	//   ....[1]....
        /*0070*/ 	.word	0x00003110


	//----- nvinfo : EIATTR_CRS_STACK_SIZE
	.align		4
.L_293:
        /*0074*/ 	.byte	0x04, 0x1e
        /*0076*/ 	.short	(.L_295 - .L_294)
.L_294:
        /*0078*/ 	.word	0x00000000


	//----- nvinfo : EIATTR_CBANK_PARAM_SIZE
	.align		4
.L_295:
        /*007c*/ 	.byte	0x03, 0x19
        /*007e*/ 	.short	0x0020


	//----- nvinfo : EIATTR_PARAM_CBANK
	.align		4
        /*0080*/ 	.byte	0x04, 0x0a
        /*0082*/ 	.short	(.L_297 - .L_296)
	.align		4
.L_296:
        /*0084*/ 	.word	index@(.nv.constant0._ZN9langlands9geometric16hitchinFibrationEPKNS0_7ComplexEPfS4_ii)
        /*0088*/ 	.short	0x0380
        /*008a*/ 	.short	0x0020


	//----- nvinfo : EIATTR_SW_WAR
	.align		4
.L_297:
        /*008c*/ 	.byte	0x04, 0x36
        /*008e*/ 	.short	(.L_299 - .L_298)
.L_298:
        /*0090*/ 	.word	0x00000008
.L_299:


//--------------------- .nv.info._ZN9langlands9geometric14cechCohomologyEPKNS0_5SheafEPfPiii --------------------------
	.section	.nv.info._ZN9langlands9geometric14cechCohomologyEPKNS0_5SheafEPfPiii,"",@"SHT_CUDA_INFO"
	.sectionflags	@""
	.align	4


	//----- nvinfo : EIATTR_CUDA_API_VERSION
	.align		4
        /*0000*/ 	.byte	0x04, 0x37
        /*0002*/ 	.short	(.L_301 - .L_300)
.L_300:
        /*0004*/ 	.word	0x00000082


	//----- nvinfo : EIATTR_KPARAM_INFO
	.align		4
.L_301:
        /*0008*/ 	.byte	0x04, 0x17
        /*000a*/ 	.short	(.L_303 - .L_302)
.L_302:
        /*000c*/ 	.word	0x00000000
        /*0010*/ 	.short	0x0004
        /*0012*/ 	.short	0x001c
        /*0014*/ 	.byte	0x00, 0xf0, 0x11, 0x00


	//----- nvinfo : EIATTR_KPARAM_INFO
	.align		4
.L_303:
        /*0018*/ 	.byte	0x04, 0x17
        /*001a*/ 	.short	(.L_305 - .L_304)
.L_304:
        /*001c*/ 	.word	0x00000000
        /*0020*/ 	.short	0x0003
        /*0022*/ 	.short	0x0018
        /*0024*/ 	.byte	0x00, 0xf0, 0x11, 0x00


	//----- nvinfo : EIATTR_KPARAM_INFO
	.align		4
.L_305:
        /*0028*/ 	.byte	0x04, 0x17
        /*002a*/ 	.short	(.L_307 - .L_306)
.L_306:
        /*002c*/ 	.word	0x00000000
        /*0030*/ 	.short	0x0002
        /*0032*/ 	.short	0x0010
        /*0034*/ 	.byte	0x00, 0xf5, 0x21, 0x00


	//----- nvinfo : EIATTR_KPARAM_INFO
	.align		4
.L_307:
        /*0038*/ 	.byte	0x04, 0x17
        /*003a*/ 	.short	(.L_309 - .L_308)
.L_308:
        /*003c*/ 	.word	0x00000000
        /*0040*/ 	.short	0x0001
        /*0042*/ 	.short	0x0008
        /*0044*/ 	.byte	0x00, 0xf5, 0x21, 0x00


	//----- nvinfo : EIATTR_KPARAM_INFO
	.align		4
.L_309:
        /*0048*/ 	.byte	0x04, 0x17
        /*004a*/ 	.short	(.L_311 - .L_310)
.L_310:
        /*004c*/ 	.word	0x00000000
        /*0050*/ 	.short	0x0000
        /*0052*/ 	.short	0x0000
        /*0054*/ 	.byte	0x00, 0xf5, 0x21, 0x00


	//----- nvinfo : EIATTR_SPARSE_MMA_MASK
	.align		4
.L_311:
        /*0058*/ 	.byte	0x03, 0x50
        /*005a*/ 	.short	0x0000


	//----- nvinfo : EIATTR_MAXREG_COUNT
	.align		4
        /*005c*/ 	.byte	0x03, 0x1b
        /*005e*/ 	.short	0x00ff


	//----- nvinfo : EIATTR_NUM_BARRIERS
	.align		4
        /*0060*/ 	.byte	0x02, 0x4c
        /*0062*/ 	.byte	0x01
	.zero		1


	//----- nvinfo : EIATTR_MERCURY_ISA_VERSION
	.align		4
        /*0064*/ 	.byte	0x03, 0x5f
        /*0066*/ 	.short	0x0101


	//----- nvinfo : EIATTR_INT_WARP_WIDE_INSTR_OFFSETS
	.align		4
        /*0068*/ 	.byte	0x04, 0x31
        /*006a*/ 	.short	(.L_313 - .L_312)


	//   ....[0]....
.L_312:
        /*006c*/ 	.word	0x00000f20


	//----- nvinfo : EIATTR_VRC_CTA_INIT_COUNT
	.align		4
.L_313:
        /*0070*/ 	.byte	0x02, 0x4a
	.zero		1
	.zero		1


	//----- nvinfo : EIATTR_EXIT_INSTR_OFFSETS
	.align		4
        /*0074*/ 	.byte	0x04, 0x1c
        /*0076*/ 	.short	(.L_315 - .L_314)


	//   ....[0]....
.L_314:
        /*0078*/ 	.word	0x00000040


	//   ....[1]....
        /*007c*/ 	.word	0x00000ef0


	//   ....[2]....
        /*0080*/ 	.word	0x00000f90


	//----- nvinfo : EIATTR_CRS_STACK_SIZE
	.align		4
.L_315:
        /*0084*/ 	.byte	0x04, 0x1e
        /*0086*/ 	.short	(.L_317 - .L_316)
.L_316:
        /*0088*/ 	.word	0x00000000


	//----- nvinfo : EIATTR_CBANK_PARAM_SIZE
	.align		4
.L_317:
        /*008c*/ 	.byte	0x03, 0x19
        /*008e*/ 	.short	0x0020


	//----- nvinfo : EIATTR_PARAM_CBANK
	.align		4
        /*0090*/ 	.byte	0x04, 0x0a
        /*0092*/ 	.short	(.L_319 - .L_318)
	.align		4
.L_318:
        /*0094*/ 	.word	index@(.nv.constant0._ZN9langlands9geometric14cechCohomologyEPKNS0_5SheafEPfPiii)
        /*0098*/ 	.short	0x0380
        /*009a*/ 	.short	0x0020


	//----- nvinfo : EIATTR_SW_WAR
	.align		4
.L_319:
        /*009c*/ 	.byte	0x04, 0x36
        /*009e*/ 	.short	(.L_321 - .L_320)
.L_320:
        /*00a0*/ 	.word	0x00000008
.L_321:


//--------------------- .nv.info._ZN3cub18CUB_300001_SM_10006detail11EmptyKernelIvEEvv --------------------------
	.section	.nv.info._ZN3cub18CUB_300001_SM_10006detail11EmptyKernelIvEEvv,"",@"SHT_CUDA_INFO"
	.sectionflags	@""
	.align	4


	//----- nvinfo : EIATTR_CUDA_API_VERSION
	.align		4
        /*0000*/ 	.byte	0x04, 0x37
        /*0002*/ 	.short	(.L_323 - .L_322)
.L_322:
        /*0004*/ 	.word	0x00000082


	//----- nvinfo : EIATTR_SPARSE_MMA_MASK
	.align		4
.L_323:
        /*0008*/ 	.byte	0x03, 0x50
        /*000a*/ 	.short	0x0000


	//----- nvinfo : EIATTR_MAXREG_COUNT
	.align		4
        /*000c*/ 	.byte	0x03, 0x1b
        /*000e*/ 	.short	0x00ff


	//----- nvinfo : EIATTR_MERCURY_ISA_VERSION
	.align		4
        /*0010*/ 	.byte	0x03, 0x5f
        /*0012*/ 	.short	0x0101


	//----- nvinfo : EIATTR_VRC_CTA_INIT_COUNT
	.align		4
        /*0014*/ 	.byte	0x02, 0x4a
	.zero		1
	.zero		1


	//----- nvinfo : EIATTR_EXIT_INSTR_OFFSETS
	.align		4
        /*0018*/ 	.byte	0x04, 0x1c
        /*001a*/ 	.short	(.L_325 - .L_324)


	//   ....[0]....
.L_324:
        /*001c*/ 	.word	0x00000010


	//----- nvinfo : EIATTR_SW_WAR
	.align		4
.L_325:
        /*0020*/ 	.byte	0x04, 0x36
        /*0022*/ 	.short	(.L_327 - .L_326)
.L_326:
        /*0024*/ 	.word	0x00000008
.L_327:


//--------------------- .nv.callgraph             --------------------------
	.section	.nv.callgraph,"",@"SHT_CUDA_CALLGRAPH"
	.align	4
	.sectionentsize	8
	.align		4
        /*0000*/ 	.word	0x00000000
	.align		4
        /*0004*/ 	.word	0xffffffff
	.align		4
        /*0008*/ 	.word	0x00000000
	.align		4
        /*000c*/ 	.word	0xfffffffe
	.align		4
        /*0010*/ 	.word	0x00000000
	.align		4
        /*0014*/ 	.word	0xfffffffd
	.align		4
        /*0018*/ 	.word	0x00000000
	.align		4
        /*001c*/ 	.word	0xfffffffc


//--------------------- .nv.constant4             --------------------------
	.section	.nv.constant4,"a",@progbits
	.align	8
	.align		8
.nv.constant4:
        /*0000*/ 	.dword	_ZN34_INTERNAL_6b61e5b6_4_k_cu_6fdc80394cuda3std3__45__cpo5beginE
	.align		8
        /*0008*/ 	.dword	_ZN34_INTERNAL_6b61e5b6_4_k_cu_6fdc80394cuda3std3__45__cpo3endE
	.align		8
        /*0010*/ 	.dword	_ZN34_INTERNAL_6b61e5b6_4_k_cu_6fdc80394cuda3std3__45__cpo6cbeginE
	.align		8
        /*0018*/ 	.dword	_ZN34_INTERNAL_6b61e5b6_4_k_cu_6fdc80394cuda3std3__45__cpo4cendE
	.align		8
        /*0020*/ 	.dword	_ZN34_INTERNAL_6b61e5b6_4_k_cu_6fdc80394cuda3std3__45__cpo6rbeginE
	.align		8
        /*0028*/ 	.dword	_ZN34_INTERNAL_6b61e5b6_4_k_cu_6fdc80394cuda3std3__45__cpo4rendE
	.align		8
        /*0030*/ 	.dword	_ZN34_INTERNAL_6b61e5b6_4_k_cu_6fdc80394cuda3std3__45__cpo7crbeginE
	.align		8
        /*0038*/ 	.dword	_ZN34_INTERNAL_6b61e5b6_4_k_cu_6fdc80394cuda3std3__45__cpo5crendE
	.align		8
        /*0040*/ 	.dword	_ZN34_INTERNAL_6b61e5b6_4_k_cu_6fdc80394cuda3std3__436_GLOBAL__N__6b61e5b6_4_k_cu_6fdc80396ignoreE
	.align		8
        /*0048*/ 	.dword	_ZN34_INTERNAL_6b61e5b6_4_k_cu_6fdc80394cuda3std3__419piecewise_constructE
	.align		8
        /*0050*/ 	.dword	_ZN34_INTERNAL_6b61e5b6_4_k_cu_6fdc80394cuda3std3__48in_placeE
	.align		8
        /*0058*/ 	.dword	_ZN34_INTERNAL_6b61e5b6_4_k_cu_6fdc80394cuda3std3__420unreachable_sentinelE
	.align		8
        /*0060*/ 	.dword	_ZN34_INTERNAL_6b61e5b6_4_k_cu_6fdc80394cuda3std3__47nulloptE
	.align		8
        /*0068*/ 	.dword	_ZN34_INTERNAL_6b61e5b6_4_k_cu_6fdc80394cuda3std3__48unexpectE
	.align		8
        /*0070*/ 	.dword	_ZN34_INTERNAL_6b61e5b6_4_k_cu_6fdc80394cuda3std6ranges3__45__cpo4swapE
	.align		8
        /*0078*/ 	.dword	_ZN34_INTERNAL_6b61e5b6_4_k_cu_6fdc80394cuda3std6ranges3__45__cpo9iter_moveE
	.align		8
        /*0080*/ 	.dword	_ZN34_INTERNAL_6b61e5b6_4_k_cu_6fdc80394cuda3std6ranges3__45__cpo5beginE
	.align		8
        /*0088*/ 	.dword	_ZN34_INTERNAL_6b61e5b6_4_k_cu_6fdc80394cuda3std6ranges3__45__cpo3endE
	.align		8
        /*0090*/ 	.dword	_ZN34_INTERNAL_6b61e5b6_4_k_cu_6fdc80394cuda3std6ranges3__45__cpo6cbeginE
	.align		8
        /*0098*/ 	.dword	_ZN34_INTERNAL_6b61e5b6_4_k_cu_6fdc80394cuda3std6ranges3__45__cpo4cendE
	.align		8
        /*00a0*/ 	.dword	_ZN34_INTERNAL_6b61e5b6_4_k_cu_6fdc80394cuda3std6ranges3__45__cpo7advanceE
	.align		8
        /*00a8*/ 	.dword	_ZN34_INTERNAL_6b61e5b6_4_k_cu_6fdc80394cuda3std6ranges3__45__cpo9iter_swapE
	.align		8
        /*00b0*/ 	.dword	_ZN34_INTERNAL_6b61e5b6_4_k_cu_6fdc80394cuda3std6ranges3__45__cpo4nextE
	.align		8
        /*00b8*/ 	.dword	_ZN34_INTERNAL_6b61e5b6_4_k_cu_6fdc80394cuda3std6ranges3__45__cpo4prevE
	.align		8
        /*00c0*/ 	.dword	_ZN34_INTERNAL_6b61e5b6_4_k_cu_6fdc80394cuda3std6ranges3__45__cpo4dataE
	.align		8
        /*00c8*/ 	.dword	_ZN34_INTERNAL_6b61e5b6_4_k_cu_6fdc80394cuda3std6ranges3__45__cpo5cdataE
	.align		8
        /*00d0*/ 	.dword	_ZN34_INTERNAL_6b61e5b6_4_k_cu_6fdc80394cuda3std6ranges3__45__cpo4sizeE
	.align		8
        /*00d8*/ 	.dword	_ZN34_INTERNAL_6b61e5b6_4_k_cu_6fdc80394cuda3std6ranges3__45__cpo5ssizeE
	.align		8
        /*00e0*/ 	.dword	_ZN34_INTERNAL_6b61e5b6_4_k_cu_6fdc80394cuda3std6ranges3__45__cpo8distanceE
	.align		8
        /*00e8*/ 	.dword	_ZN34_INTERNAL_6b61e5b6_4_k_cu_6fdc80396thrust24THRUST_300001_SM_1000_NS8cuda_cub3parE
	.align		8
        /*00f0*/ 	.dword	_ZN34_INTERNAL_6b61e5b6_4_k_cu_6fdc80396thrust24THRUST_300001_SM_1000_NS8cuda_cub10par_nosyncE
	.align		8
        /*00f8*/ 	.dword	_ZN34_INTERNAL_6b61e5b6_4_k_cu_6fdc80396thrust24THRUST_300001_SM_1000_NS6system6detail10sequential3seqE
	.align		8
        /*0100*/ 	.dword	_ZN34_INTERNAL_6b61e5b6_4_k_cu_6fdc80396thrust24THRUST_300001_SM_1000_NS12placeholders2_1E
	.align		8
        /*0108*/ 	.dword	_ZN34_INTERNAL_6b61e5b6_4_k_cu_6fdc80396thrust24THRUST_300001_SM_1000_NS12placeholders2_2E
	.align		8
        /*0110*/ 	.dword	_ZN34_INTERNAL_6b61e5b6_4_k_cu_6fdc80396thrust24THRUST_300001_SM_1000_NS12placeholders2_3E
	.align		8
        /*0118*/ 	.dword	_ZN34_INTERNAL_6b61e5b6_4_k_cu_6fdc80396thrust24THRUST_300001_SM_1000_NS12placeholders2_4E
	.align		8
        /*0120*/ 	.dword	_ZN34_INTERNAL_6b61e5b6_4_k_cu_6fdc80396thrust24THRUST_300001_SM_1000_NS12placeholders2_5E
	.align		8
        /*0128*/ 	.dword	_ZN34_INTERNAL_6b61e5b6_4_k_cu_6fdc80396thrust24THRUST_300001_SM_1000_NS12placeholders2_6E
	.align		8
        /*0130*/ 	.dword	_ZN34_INTERNAL_6b61e5b6_4_k_cu_6fdc80396thrust24THRUST_300001_SM_1000_NS12placeholders2_7E
	.align		8
        /*0138*/ 	.dword	_ZN34_INTERNAL_6b61e5b6_4_k_cu_6fdc80396thrust24THRUST_300001_SM_1000_NS12placeholders2_8E
	.align		8
        /*0140*/ 	.dword	_ZN34_INTERNAL_6b61e5b6_4_k_cu_6fdc80396thrust24THRUST_300001_SM_1000_NS12placeholders2_9E
	.align		8
        /*0148*/ 	.dword	_ZN34_INTERNAL_6b61e5b6_4_k_cu_6fdc80396thrust24THRUST_300001_SM_1000_NS12placeholders3_10E
	.align		8
        /*0150*/ 	.dword	_ZN34_INTERNAL_6b61e5b6_4_k_cu_6fdc80396thrust24THRUST_300001_SM_1000_NS3seqE
	.align		8
        /*0158*/ 	.dword	__cudart_i2opi_f


//--------------------- .text._ZN9langlands9geometric22spectralCorrespondenceEPKfPKNS0_7ComplexEPfPS3_ii --------------------------
	.section	.text._ZN9langlands9geometric22spectralCorrespondenceEPKfPKNS0_7ComplexEPfPS3_ii,"ax",@progbits
	.align	128
        .global         _ZN9langlands9geometric22spectralCorrespondenceEPKfPKNS0_7ComplexEPfPS3_ii
        .type           _ZN9langlands9geometric22spectralCorrespondenceEPKfPKNS0_7ComplexEPfPS3_ii,@function
        .size           _ZN9langlands9geometric22spectralCorrespondenceEPKfPKNS0_7ComplexEPfPS3_ii,(.L_x_383 - _ZN9langlands9geometric22spectralCorrespondenceEPKfPKNS0_7ComplexEPfPS3_ii)
        .other          _ZN9langlands9geometric22spectralCorrespondenceEPKfPKNS0_7ComplexEPfPS3_ii,@"STO_CUDA_ENTRY STV_DEFAULT"
_ZN9langlands9geometric22spectralCorrespondenceEPKfPKNS0_7ComplexEPfPS3_ii:
.text._ZN9langlands9geometric22spectralCorrespondenceEPKfPKNS0_7ComplexEPfPS3_ii:
[----:B------:R-:W-:Y:S08]  /*0000*/  LDC R1, c[0x0][0x37c] ;  /* 0x0000df00ff017b82 */ /* 0x000ff00000000800 */
[----:B------:R-:W0:Y:S08]  /*0010*/  S2UR UR6, SR_CTAID.X ;  /* 0x00000000000679c3 */ /* 0x000e300000002500 */
[----:B------:R-:W0:Y:S02]  /*0020*/  LDC R0, c[0x0][0x3a0] ;  /* 0x0000e800ff007b82 */ /* 0x000e240000000800 */
[----:B0-----:R-:W-:-:S13]  /*0030*/  ISETP.LE.AND P0, PT, R0, UR6, PT ;  /* 0x0000000600007c0c */ /* 0x001fda000bf03270 */
[----:B------:R-:W-:Y:S05]  /*0040*/  @P0 EXIT ;  /* 0x000000000000094d */ /* 0x000fea0003800000 */
[----:B------:R-:W0:Y:S01]  /*0050*/  S2R R24, SR_TID.X ;  /* 0x0000000000187919 */ /* 0x000e220000002100 */
[----:B------:R-:W0:Y:S01]  /*0060*/  LDC R9, c[0x0][0x3a4] ;  /* 0x0000e900ff097b82 */ /* 0x000e220000000800 */
[----:B------:R-:W1:Y:S01]  /*0070*/  LDCU.64 UR8, c[0x0][0x358] ;  /* 0x00006b00ff0877ac */ /* 0x000e620008000a00 */
[----:B------:R-:W-:Y:S01]  /*0080*/  BSSY.RECONVERGENT B0, `(.L_x_0) ;  /* 0x000000c000007945 */ /* 0x000fe20003800200 */
[----:B0-----:R-:W-:-:S13]  /*0090*/  ISETP.GE.AND P0, PT, R24, R9, PT ;  /* 0x000000091800720c */ /* 0x001fda0003f06270 */
[----:B-1----:R-:W-:Y:S05]  /*00a0*/  @P0 BRA `(.L_x_1) ;  /* 0x0000000000240947 */ /* 0x002fea0003800000 */
[----:B------:R-:W0:Y:S01]  /*00b0*/  LDC.64 R2, c[0x0][0x380] ;  /* 0x0000e000ff027b82 */ /* 0x000e220000000a00 */
[----:B------:R-:W-:-:S04]  /*00c0*/  IMAD R5, R9, UR6, R24 ;  /* 0x0000000609057c24 */ /* 0x000fc8000f8e0218 */
[----:B0-----:R-:W-:-:S06]  /*00d0*/  IMAD.WIDE.U32 R2, R5, 0x4, R2 ;  /* 0x0000000405027825 */ /* 0x001fcc00078e0002 */
[----:B------:R-:W2:Y:S01]  /*00e0*/  LDG.E.CONSTANT R2, desc[UR8][R2.64] ;  /* 0x0000000802027981 */ /* 0x000ea2000c1e9900 */
[----:B------:R-:W0:Y:S01]  /*00f0*/  S2UR UR5, SR_CgaCtaId ;  /* 0x00000000000579c3 */ /* 0x000e220000008800 */
[----:B------:R-:W-:Y:S02]  /*0100*/  UMOV UR4, 0x400 ;  /* 0x0000040000047882 */ /* 0x000fe40000000000 */
[----:B0-----:R-:W-:-:S06]  /*0110*/  ULEA UR4, UR5, UR4, 0x18 ;  /* 0x0000000405047291 */ /* 0x001fcc000f8ec0ff */
[----:B------:R-:W-:-:S05]  /*0120*/  LEA R5, R24, UR4, 0x2 ;  /* 0x0000000418057c11 */ /* 0x000fca000f8e10ff */
[----:B--2---:R0:W-:Y:S02]  /*0130*/  STS [R5], R2 ;  /* 0x0000000205007388 */ /* 0x0041e40000000800 */
.L_x_1:
[----:B------:R-:W-:Y:S05]  /*0140*/  BSYNC.RECONVERGENT B0 ;  /* 0x0000000000007941 */ /* 0x000fea0003800200 */
.L_x_0:
[----:B------:R-:W-:Y:S06]  /*0150*/  BAR.SYNC.DEFER_BLOCKING 0x0 ;  /* 0x0000000000007b1d */ /* 0x000fec0000010000 */
[----:B------:R-:W-:Y:S05]  /*0160*/  @P0 EXIT ;  /* 0x000000000000094d */ /* 0x000fea0003800000 */
[----:B0-----:R-:W0:Y:S01]  /*0170*/  LDC.64 R4, c[0x0][0x388] ;  /* 0x0000e200ff047b82 */ /* 0x001e220000000a00 */
[----:B------:R-:W-:-:S04]  /*0180*/  IMAD R0, R9, UR6, R24 ;  /* 0x0000000609007c24 */ /* 0x000fc8000f8e0218 */
[----:B0-----:R-:W-:-:S05]  /*0190*/  IMAD.WIDE.U32 R4, R0, 0x8, R4 ;  /* 0x0000000800047825 */ /* 0x001fca00078e0004 */
[----:B------:R-:W2:Y:S04]  /*01a0*/  LDG.E.CONSTANT R6, desc[UR8][R4.64] ;  /* 0x0000000804067981 */ /* 0x000ea8000c1e9900 */
[----:B------:R-:W2:Y:S01]  /*01b0*/  LDG.E.CONSTANT R7, desc[UR8][R4.64+0x4] ;  /* 0x0000040804077981 */ /* 0x000ea2000c1e9900 */
[----:B------:R-:W0:Y:S01]  /*01c0*/  S2UR UR5, SR_CgaCtaId ;  /* 0x00000000000579c3 */ /* 0x000e220000008800 */
[----:B------:R-:W-:Y:S01]  /*01d0*/  UMOV UR4, 0x400 ;  /* 0x0000040000047882 */ /* 0x000fe20000000000 */
[C---:B------:R-:W-:Y:S01]  /*01e0*/  LOP3.LUT R22, R9.reuse, 0x7, RZ, 0xc0, !PT ;  /* 0x0000000709167812 */ /* 0x040fe200078ec0ff */
[----:B------:R-:W-:Y:S01]  /*01f0*/  UIADD3 UR4, UPT, UPT, UR4, 0x400, URZ ;  /* 0x0000040004047890 */ /* 0x000fe2000fffe0ff */
[C---:B------:R-:W-:Y:S02]  /*0200*/  LOP3.LUT R2, R9.reuse, 0xfffffff8, RZ, 0xc0, !PT ;  /* 0xfffffff809027812 */ /* 0x040fe400078ec0ff */
[----:B------:R-:W-:-:S02]  /*0210*/  IADD3 R23, PT, PT, R9, -0x1, RZ ;  /* 0xffffffff09177810 */ /* 0x000fc40007ffe0ff */
[----:B------:R-:W-:Y:S02]  /*0220*/  LOP3.LUT R3, R9, 0x3, RZ, 0xc0, !PT ;  /* 0x0000000309037812 */ /* 0x000fe400078ec0ff */
[----:B------:R-:W-:Y:S02]  /*0230*/  IADD3 R21, PT, PT, R22, -0x1, RZ ;  /* 0xffffffff16157810 */ /* 0x000fe40007ffe0ff */
[----:B------:R-:W-:Y:S01]  /*0240*/  IADD3 R20, PT, PT, -R2, RZ, RZ ;  /* 0x000000ff02147210 */ /* 0x000fe20007ffe1ff */
[----:B0-----:R-:W-:-:S03]  /*0250*/  ULEA UR5, UR5, UR4, 0x18 ;  /* 0x0000000405057291 */ /* 0x001fc6000f8ec0ff */
[----:B------:R-:W-:-:S03]  /*0260*/  UMOV UR4, URZ ;  /* 0x000000ff00047c82 */ /* 0x000fc60008000000 */
[----:B------:R-:W-:-:S05]  /*0270*/  LEA R24, R24, UR5, 0x3 ;  /* 0x0000000518187c11 */ /* 0x000fca000f8e18ff */
[----:B--2---:R0:W-:Y:S02]  /*0280*/  STS.64 [R24], R6 ;  /* 0x0000000618007388 */ /* 0x0041e40000000a00 */
.L_x_11:
[----:B------:R-:W-:Y:S01]  /*0290*/  ISETP.GE.U32.AND P0, PT, R23, 0x7, PT ;  /* 0x000000071700780c */ /* 0x000fe20003f06070 */
[----:B------:R-:W-:Y:S01]  /*02a0*/  UIADD3 UR4, UPT, UPT, UR4, 0x1, URZ ;  /* 0x0000000104047890 */ /* 0x000fe2000fffe0ff */
[----:B------:R-:W-:Y:S01]  /*02b0*/  HFMA2 R18, -RZ, RZ, 0, 0 ;  /* 0x00000000ff127431 */ /* 0x000fe200000001ff */
[----:B------:R-:W-:Y:S02]  /*02c0*/  CS2R R16, SRZ ;  /* 0x0000000000107805 */ /* 0x000fe4000001ff00 */
[----:B------:R-:W-:-:S08]  /*02d0*/  UISETP.NE.AND UP1, UPT, UR4, 0xa, UPT ;  /* 0x0000000a0400788c */ /* 0x000fd0000bf25270 */
[----:B-1----:R-:W-:Y:S05]  /*02e0*/  @!P0 BRA `(.L_x_2) ;  /* 0x00000004000c8947 */ /* 0x002fea0003800000 */
[----:B------:R-:W1:Y:S01]  /*02f0*/  S2UR UR7, SR_CgaCtaId ;  /* 0x00000000000779c3 */ /* 0x000e620000008800 */
[----:B------:R-:W-:Y:S01]  /*0300*/  UMOV UR6, 0x400 ;  /* 0x0000040000067882 */ /* 0x000fe20000000000 */
[----:B------:R-:W-:Y:S02]  /*0310*/  MOV R17, RZ ;  /* 0x000000ff00117202 */ /* 0x000fe40000000f00 */
[----:B------:R-:W-:Y:S01]  /*0320*/  MOV R25, R20 ;  /* 0x0000001400197202 */ /* 0x000fe20000000f00 */
[----:B-1----:R-:W-:Y:S02]  /*0330*/  ULEA UR6, UR7, UR6, 0x18 ;  /* 0x0000000607067291 */ /* 0x002fe4000f8ec0ff */
[----:B------:R-:W-:Y:S02]  /*0340*/  UIADD3 UR7, UPT, UPT, UR5, 0x20, URZ ;  /* 0x0000002005077890 */ /* 0x000fe4000fffe0ff */
[----:B------:R-:W-:-:S12]  /*0350*/  UIADD3 UR6, UPT, UPT, UR6, 0x10, URZ ;  /* 0x0000001006067890 */ /* 0x000fd8000fffe0ff */
.L_x_3:
[----:B------:R-:W1:Y:S01]  /*0360*/  LDS.128 R12, [UR7+-0x20] ;  /* 0xffffe007ff0c7984 */ /* 0x000e620008000c00 */
[----:B------:R-:W-:-:S03]  /*0370*/  IADD3 R25, PT, PT, R25, 0x8, RZ ;  /* 0x0000000819197810 */ /* 0x000fc60007ffe0ff */
[----:B0-----:R-:W0:Y:S01]  /*0380*/  LDS.128 R4, [UR6+-0x10] ;  /* 0xfffff006ff047984 */ /* 0x001e220008000c00 */
[----:B------:R-:W-:-:S03]  /*0390*/  ISETP.NE.AND P0, PT, R25, RZ, PT ;  /* 0x000000ff1900720c */ /* 0x000fc60003f05270 */
[----:B------:R-:W2:Y:S01]  /*03a0*/  LDS.128 R8, [UR7+-0x10] ;  /* 0xfffff007ff087984 */ /* 0x000ea20008000c00 */
[----:B-1----:R-:W-:Y:S01]  /*03b0*/  FMUL R19, RZ, R13 ;  /* 0x0000000dff137220 */ /* 0x002fe20000400000 */
[----:B------:R-:W-:Y:S01]  /*03c0*/  FMUL R27, RZ, R15 ;  /* 0x0000000fff1b7220 */ /* 0x000fe20000400000 */
[C---:B0-----:R-:W-:Y:S02]  /*03d0*/  FMUL R13, R4.reuse, R13 ;  /* 0x0000000d040d7220 */ /* 0x041fe40000400000 */
[-C--:B------:R-:W-:Y:S01]  /*03e0*/  FFMA R19, R4, R12.reuse, -R19 ;  /* 0x0000000c04137223 */ /* 0x080fe20000000813 */
[-C--:B------:R-:W-:Y:S01]  /*03f0*/  FMUL R15, R15, R5.reuse ;  /* 0x000000050f0f7220 */ /* 0x080fe20000400000 */
[----:B------:R-:W-:Y:S01]  /*0400*/  FFMA R27, R14, R5, -R27 ;  /* 0x000000050e1b7223 */ /* 0x000fe2000000081b */
[----:B------:R-:W-:Y:S01]  /*0410*/  FFMA R12, RZ, R12, R13 ;  /* 0x0000000cff0c7223 */ /* 0x000fe2000000000d */
[----:B------:R-:W-:Y:S01]  /*0420*/  FADD R4, R19, R16 ;  /* 0x0000001013047221 */ /* 0x000fe20000000000 */
[----:B------:R-:W-:Y:S01]  /*0430*/  FFMA R15, RZ, R14, R15 ;  /* 0x0000000eff0f7223 */ /* 0x000fe2000000000f */
[----:B--2---:R-:W-:Y:S01]  /*0440*/  FMUL R5, RZ, R9 ;  /* 0x00000009ff057220 */ /* 0x004fe20000400000 */
[----:B------:R-:W-:Y:S01]  /*0450*/  FADD R12, R12, R17 ;  /* 0x000000110c0c7221 */ /* 0x000fe20000000000 */
[----:B------:R-:W-:Y:S01]  /*0460*/  FADD R4, R4, R27 ;  /* 0x0000001b04047221 */ /* 0x000fe20000000000 */
[-C--:B------:R-:W-:Y:S01]  /*0470*/  FMUL R9, R9, R6.reuse ;  /* 0x0000000609097220 */ /* 0x080fe20000400000 */
[----:B------:R-:W-:Y:S01]  /*0480*/  LDS.128 R16, [UR6] ;  /* 0x00000006ff107984 */ /* 0x000fe20008000c00 */
[----:B------:R-:W-:Y:S01]  /*0490*/  FADD R26, R12, R15 ;  /* 0x0000000f0c1a7221 */ /* 0x000fe20000000000 */
[----:B------:R-:W-:Y:S01]  /*04a0*/  FFMA R5, R8, R6, -R5 ;  /* 0x0000000608057223 */ /* 0x000fe20000000805 */
[----:B------:R-:W-:Y:S01]  /*04b0*/  FMUL R27, RZ, R11 ;  /* 0x0000000bff1b7220 */ /* 0x000fe20000400000 */
[----:B------:R-:W0:Y:S01]  /*04c0*/  LDS.128 R12, [UR7] ;  /* 0x00000007ff0c7984 */ /* 0x000e220008000c00 */
[----:B------:R-:W-:Y:S01]  /*04d0*/  FFMA R9, RZ, R8, R9 ;  /* 0x00000008ff097223 */ /* 0x000fe20000000009 */
[-C--:B------:R-:W-:Y:S01]  /*04e0*/  FMUL R11, R11, R7.reuse ;  /* 0x000000070b0b7220 */ /* 0x080fe20000400000 */
[----:B------:R-:W-:Y:S01]  /*04f0*/  FFMA R8, R10, R7, -R27 ;  /* 0x000000070a087223 */ /* 0x000fe2000000081b */
[----:B------:R-:W-:Y:S01]  /*0500*/  FADD R27, R4, R5 ;  /* 0x00000005041b7221 */ /* 0x000fe20000000000 */
[----:B------:R-:W-:Y:S01]  /*0510*/  FADD R26, R26, R9 ;  /* 0x000000091a1a7221 */ /* 0x000fe20000000000 */
[----:B------:R-:W1:Y:S01]  /*0520*/  LDS.128 R4, [UR7+0x10] ;  /* 0x00001007ff047984 */ /* 0x000e620008000c00 */
[----:B------:R-:W-:Y:S01]  /*0530*/  FFMA R11, RZ, R10, R11 ;  /* 0x0000000aff0b7223 */ /* 0x000fe2000000000b */
[----:B------:R-:W-:Y:S01]  /*0540*/  FADD R8, R27, R8 ;  /* 0x000000081b087221 */ /* 0x000fe20000000000 */
[----:B------:R-:W-:-:S02]  /*0550*/  UIADD3 UR6, UPT, UPT, UR6, 0x20, URZ ;  /* 0x0000002006067890 */ /* 0x000fc4000fffe0ff */
[----:B------:R-:W-:Y:S01]  /*0560*/  FADD R11, R26, R11 ;  /* 0x0000000b1a0b7221 */ /* 0x000fe20000000000 */
[----:B------:R-:W-:Y:S01]  /*0570*/  UIADD3 UR7, UPT, UPT, UR7, 0x40, URZ ;  /* 0x0000004007077890 */ /* 0x000fe2000fffe0ff */
[-C--:B0-----:R-:W-:Y:S01]  /*0580*/  FMUL R9, RZ, R13.reuse ;  /* 0x0000000dff097220 */ /* 0x081fe20000400000 */
[C---:B------:R-:W-:Y:S01]  /*0590*/  FMUL R13, R16.reuse, R13 ;  /* 0x0000000d100d7220 */ /* 0x040fe20000400000 */
[----:B------:R-:W-:Y:S01]  /*05a0*/  FMUL R27, RZ, R15 ;  /* 0x0000000fff1b7220 */ /* 0x000fe20000400000 */
[-C--:B------:R-:W-:Y:S01]  /*05b0*/  FMUL R15, R15, R17.reuse ;  /* 0x000000110f0f7220 */ /* 0x080fe20000400000 */
[-C--:B------:R-:W-:Y:S01]  /*05c0*/  FFMA R9, R16, R12.reuse, -R9 ;  /* 0x0000000c10097223 */ /* 0x080fe20000000809 */
[----:B------:R-:W-:Y:S01]  /*05d0*/  FFMA R12, RZ, R12, R13 ;  /* 0x0000000cff0c7223 */ /* 0x000fe2000000000d */
[----:B------:R-:W-:Y:S01]  /*05e0*/  FFMA R27, R14, R17, -R27 ;  /* 0x000000110e1b7223 */ /* 0x000fe2000000081b */
[----:B------:R-:W-:Y:S01]  /*05f0*/  FFMA R14, RZ, R14, R15 ;  /* 0x0000000eff0e7223 */ /* 0x000fe2000000000f */
[----:B------:R-:W-:Y:S01]  /*0600*/  FADD R8, R8, R9 ;  /* 0x0000000908087221 */ /* 0x000fe20000000000 */
[----:B-1----:R-:W-:Y:S01]  /*0610*/  FMUL R9, RZ, R5 ;  /* 0x00000005ff097220 */ /* 0x002fe20000400000 */
[----:B------:R-:W-:Y:S01]  /*0620*/  FADD R11, R11, R12 ;  /* 0x0000000c0b0b7221 */ /* 0x000fe20000000000 */
[-C--:B------:R-:W-:Y:S01]  /*0630*/  FMUL R5, R5, R18.reuse ;  /* 0x0000001205057220 */ /* 0x080fe20000400000 */
[----:B------:R-:W-:Y:S01]  /*0640*/  FMUL R13, RZ, R7 ;  /* 0x00000007ff0d7220 */ /* 0x000fe20000400000 */
[----:B------:R-:W-:Y:S01]  /*0650*/  FFMA R9, R4, R18, -R9 ;  /* 0x0000001204097223 */ /* 0x000fe20000000809 */
[----:B------:R-:W-:Y:S01]  /*0660*/  FADD R8, R8, R27 ;  /* 0x0000001b08087221 */ /* 0x000fe20000000000 */
[----:B------:R-:W-:Y:S01]  /*0670*/  FADD R11, R11, R14 ;  /* 0x0000000e0b0b7221 */ /* 0x000fe20000000000 */
[-C--:B------:R-:W-:Y:S01]  /*0680*/  FMUL R7, R7, R19.reuse ;  /* 0x0000001307077220 */ /* 0x080fe20000400000 */
[----:B------:R-:W-:Y:S01]  /*0690*/  FFMA R4, RZ, R4, R5 ;  /* 0x00000004ff047223 */ /* 0x000fe20000000005 */
[----:B------:R-:W-:Y:S01]  /*06a0*/  FFMA R13, R6, R19, -R13 ;  /* 0x00000013060d7223 */ /* 0x000fe2000000080d */
[----:B------:R-:W-:Y:S01]  /*06b0*/  FADD R8, R8, R9 ;  /* 0x0000000908087221 */ /* 0x000fe20000000000 */
[----:B------:R-:W-:Y:S01]  /*06c0*/  FFMA R7, RZ, R6, R7 ;  /* 0x00000006ff077223 */ /* 0x000fe20000000007 */
[----:B------:R-:W-:-:S02]  /*06d0*/  FADD R4, R11, R4 ;  /* 0x000000040b047221 */ /* 0x000fc40000000000 */
[----:B------:R-:W-:Y:S02]  /*06e0*/  FADD R16, R8, R13 ;  /* 0x0000000d08107221 */ /* 0x000fe40000000000 */
[----:B------:R-:W-:Y:S01]  /*06f0*/  FADD R17, R4, R7 ;  /* 0x0000000704117221 */ /* 0x000fe20000000000 */
[----:B------:R-:W-:Y:S06]  /*0700*/  @P0 BRA `(.L_x_3) ;  /* 0xfffffffc00140947 */ /* 0x000fec000383ffff */
[----:B------:R-:W-:-:S07]  /*0710*/  MOV R18, R2 ;  /* 0x0000000200127202 */ /* 0x000fce0000000f00 */
.L_x_2:
[----:B------:R-:W-:-:S13]  /*0720*/  ISETP.NE.AND P0, PT, R22, RZ, PT ;  /* 0x000000ff1600720c */ /* 0x000fda0003f05270 */
[----:B------:R-:W-:Y:S05]  /*0730*/  @!P0 BRA `(.L_x_4) ;  /* 0x0000000400308947 */ /* 0x000fea0003800000 */
[----:B------:R-:W-:Y:S02]  /*0740*/  ISETP.GE.U32.AND P0, PT, R21, 0x3, PT ;  /* 0x000000031500780c */ /* 0x000fe40003f06070 */
[----:B------:R-:W-:-:S11]  /*0750*/  ISETP.NE.AND P1, PT, R3, RZ, PT ;  /* 0x000000ff0300720c */ /* 0x000fd60003f25270 */
[----:B------:R-:W-:Y:S05]  /*0760*/  @!P0 BRA `(.L_x_5) ;  /* 0x0000000000888947 */ /* 0x000fea0003800000 */
[----:B------:R-:W1:Y:S01]  /*0770*/  S2R R5, SR_CgaCtaId ;  /* 0x0000000000057919 */ /* 0x000e620000008800 */
[----:B------:R-:W-:Y:S02]  /*0780*/  MOV R4, 0x400 ;  /* 0x0000040000047802 */ /* 0x000fe40000000f00 */
[----:B------:R-:W-:-:S05]  /*0790*/  LEA R19, R18, UR5, 0x3 ;  /* 0x0000000512137c11 */ /* 0x000fca000f8e18ff */
[----:B------:R-:W-:Y:S01]  /*07a0*/  LDS.128 R8, [R19+0x10] ;  /* 0x0000100013087984 */ /* 0x000fe20000000c00 */
[----:B-1----:R-:W-:-:S04]  /*07b0*/  LEA R5, R5, R4, 0x18 ;  /* 0x0000000405057211 */ /* 0x002fc800078ec0ff */
[C---:B------:R-:W-:Y:S02]  /*07c0*/  LEA R25, R18.reuse, R5, 0x2 ;  /* 0x0000000512197211 */ /* 0x040fe400078e10ff */
[----:B0-----:R-:W0:Y:S01]  /*07d0*/  LDS.128 R4, [R19] ;  /* 0x0000000013047984 */ /* 0x001e220000000c00 */
[----:B------:R-:W-:-:S03]  /*07e0*/  IADD3 R18, PT, PT, R18, 0x4, RZ ;  /* 0x0000000412127810 */ /* 0x000fc60007ffe0ff */
[----:B------:R-:W1:Y:S04]  /*07f0*/  LDS.64 R12, [R25] ;  /* 0x00000000190c7984 */ /* 0x000e680000000a00 */
[----:B------:R-:W2:Y:S01]  /*0800*/  LDS.64 R14, [R25+0x8] ;  /* 0x00000800190e7984 */ /* 0x000ea20000000a00 */
[-C--:B0-----:R-:W-:Y:S01]  /*0810*/  FMUL R27, RZ, R5.reuse ;  /* 0x00000005ff1b7220 */ /* 0x081fe20000400000 */
[----:B-1----:R-:W-:-:S03]  /*0820*/  FMUL R5, R12, R5 ;  /* 0x000000050c057220 */ /* 0x002fc60000400000 */
[-C--:B------:R-:W-:Y:S01]  /*0830*/  FFMA R27, R12, R4.reuse, -R27 ;  /* 0x000000040c1b7223 */ /* 0x080fe2000000081b */
[-C--:B------:R-:W-:Y:S01]  /*0840*/  FMUL R12, RZ, R7.reuse ;  /* 0x00000007ff0c7220 */ /* 0x080fe20000400000 */
[C---:B------:R-:W-:Y:S01]  /*0850*/  FMUL R7, R13.reuse, R7 ;  /* 0x000000070d077220 */ /* 0x040fe20000400000 */
[----:B------:R-:W-:Y:S01]  /*0860*/  FFMA R4, RZ, R4, R5 ;  /* 0x00000004ff047223 */ /* 0x000fe20000000005 */
[-C--:B------:R-:W-:Y:S01]  /*0870*/  FMUL R5, RZ, R9.reuse ;  /* 0x00000009ff057220 */ /* 0x080fe20000400000 */
[-C--:B------:R-:W-:Y:S01]  /*0880*/  FFMA R12, R13, R6.reuse, -R12 ;  /* 0x000000060d0c7223 */ /* 0x080fe2000000080c */
[----:B------:R-:W-:Y:S01]  /*0890*/  FADD R27, R16, R27 ;  /* 0x0000001b101b7221 */ /* 0x000fe20000000000 */
[----:B------:R-:W-:Y:S01]  /*08a0*/  FFMA R7, RZ, R6, R7 ;  /* 0x00000006ff077223 */ /* 0x000fe20000000007 */
[----:B------:R-:W-:Y:S01]  /*08b0*/  FADD R4, R17, R4 ;  /* 0x0000000411047221 */ /* 0x000fe20000000000 */
[----:B--2---:R-:W-:Y:S01]  /*08c0*/  FMUL R9, R14, R9 ;  /* 0x000000090e097220 */ /* 0x004fe20000400000 */
[-C--:B------:R-:W-:Y:S01]  /*08d0*/  FMUL R6, RZ, R11.reuse ;  /* 0x0000000bff067220 */ /* 0x080fe20000400000 */
[----:B------:R-:W-:Y:S01]  /*08e0*/  FADD R12, R27, R12 ;  /* 0x0000000c1b0c7221 */ /* 0x000fe20000000000 */
[----:B------:R-:W-:Y:S01]  /*08f0*/  FADD R4, R4, R7 ;  /* 0x0000000704047221 */ /* 0x000fe20000000000 */
[-C--:B------:R-:W-:Y:S01]  /*0900*/  FFMA R5, R14, R8.reuse, -R5 ;  /* 0x000000080e057223 */ /* 0x080fe20000000805 */
[C---:B------:R-:W-:Y:S01]  /*0910*/  FMUL R11, R15.reuse, R11 ;  /* 0x0000000b0f0b7220 */ /* 0x040fe20000400000 */
[----:B------:R-:W-:Y:S01]  /*0920*/  FFMA R9, RZ, R8, R9 ;  /* 0x00000008ff097223 */ /* 0x000fe20000000009 */
[-C--:B------:R-:W-:Y:S01]  /*0930*/  FFMA R6, R15, R10.reuse, -R6 ;  /* 0x0000000a0f067223 */ /* 0x080fe20000000806 */
[----:B------:R-:W-:Y:S01]  /*0940*/  FADD R5, R12, R5 ;  /* 0x000000050c057221 */ /* 0x000fe20000000000 */
[----:B------:R-:W-:Y:S01]  /*0950*/  FFMA R11, RZ, R10, R11 ;  /* 0x0000000aff0b7223 */ /* 0x000fe2000000000b */
[----:B------:R-:W-:-:S02]  /*0960*/  FADD R4, R4, R9 ;  /* 0x0000000904047221 */ /* 0x000fc40000000000 */
[----:B------:R-:W-:Y:S02]  /*0970*/  FADD R16, R5, R6 ;  /* 0x0000000605107221 */ /* 0x000fe40000000000 */
[----:B------:R-:W-:-:S07]  /*0980*/  FADD R17, R4, R11 ;  /* 0x0000000b04117221 */ /* 0x000fce0000000000 */
.L_x_5:
[----:B------:R-:W-:Y:S05]  /*0990*/  @!P1 BRA `(.L_x_4) ;  /* 0x0000000000989947 */ /* 0x000fea0003800000 */
[----:B------:R-:W1:Y:S01]  /*09a0*/  LDCU UR6, c[0x0][0x3a4] ;  /* 0x00007480ff0677ac */ /* 0x000e620008000800 */
[----:B------:R-:W-:Y:S01]  /*09b0*/  ISETP.NE.AND P0, PT, R3, 0x1, PT ;  /* 0x000000010300780c */ /* 0x000fe20003f05270 */
[----:B-1----:R-:W-:-:S12]  /*09c0*/  ULOP3.LUT UP0, URZ, UR6, 0x1, URZ, 0xc0, !UPT ;  /* 0x0000000106ff7892 */ /* 0x002fd8000f80c0ff */
[----:B------:R-:W-:Y:S05]  /*09d0*/  @!P0 BRA `(.L_x_6) ;  /* 0x0000000000508947 */ /* 0x000fea0003800000 */
[----:B------:R-:W1:Y:S01]  /*09e0*/  S2R R5, SR_CgaCtaId ;  /* 0x0000000000057919 */ /* 0x000e620000008800 */
[----:B------:R-:W-:-:S04]  /*09f0*/  MOV R4, 0x400 ;  /* 0x0000040000047802 */ /* 0x000fc80000000f00 */
[----:B-1----:R-:W-:Y:S02]  /*0a00*/  LEA R5, R5, R4, 0x18 ;  /* 0x0000000405057211 */ /* 0x002fe400078ec0ff */
[C---:B------:R-:W-:Y:S02]  /*0a10*/  LEA R4, R18.reuse, UR5, 0x3 ;  /* 0x0000000512047c11 */ /* 0x040fe4000f8e18ff */
[C---:B------:R-:W-:Y:S02]  /*0a20*/  LEA R8, R18.reuse, R5, 0x2 ;  /* 0x0000000512087211 */ /* 0x040fe400078e10ff */
[----:B------:R-:W-:Y:S02]  /*0a30*/  IADD3 R18, PT, PT, R18, 0x2, RZ ;  /* 0x0000000212127810 */ /* 0x000fe40007ffe0ff */
[----:B0-----:R-:W0:Y:S04]  /*0a40*/  LDS.128 R4, [R4] ;  /* 0x0000000004047984 */ /* 0x001e280000000c00 */
[----:B------:R-:W1:Y:S01]  /*0a50*/  LDS.64 R8, [R8] ;  /* 0x0000000008087984 */ /* 0x000e620000000a00 */
[----:B0-----:R-:W-:Y:S01]  /*0a60*/  FMUL R11, RZ, R5 ;  /* 0x00000005ff0b7220 */ /* 0x001fe20000400000 */
[----:B------:R-:W-:Y:S01]  /*0a70*/  FMUL R12, RZ, R7 ;  /* 0x00000007ff0c7220 */ /* 0x000fe20000400000 */
[----:B-1----:R-:W-:-:S02]  /*0a80*/  FMUL R5, R8, R5 ;  /* 0x0000000508057220 */ /* 0x002fc40000400000 */
[----:B------:R-:W-:Y:S01]  /*0a90*/  FFMA R11, R8, R4, -R11 ;  /* 0x00000004080b7223 */ /* 0x000fe2000000080b */
[C---:B------:R-:W-:Y:S01]  /*0aa0*/  FMUL R7, R9.reuse, R7 ;  /* 0x0000000709077220 */ /* 0x040fe20000400000 */
[----:B------:R-:W-:Y:S01]  /*0ab0*/  FFMA R12, R9, R6, -R12 ;  /* 0x00000006090c7223 */ /* 0x000fe2000000080c */
[----:B------:R-:W-:Y:S01]  /*0ac0*/  FFMA R10, RZ, R4, R5 ;  /* 0x00000004ff0a7223 */ /* 0x000fe20000000005 */
[----:B------:R-:W-:Y:S01]  /*0ad0*/  FADD R11, R16, R11 ;  /* 0x0000000b100b7221 */ /* 0x000fe20000000000 */
[----:B------:R-:W-:Y:S02]  /*0ae0*/  FFMA R7, RZ, R6, R7 ;  /* 0x00000006ff077223 */ /* 0x000fe40000000007 */
[----:B------:R-:W-:Y:S01]  /*0af0*/  FADD R10, R17, R10 ;  /* 0x0000000a110a7221 */ /* 0x000fe20000000000 */
[----:B------:R-:W-:-:S03]  /*0b00*/  FADD R16, R11, R12 ;  /* 0x0000000c0b107221 */ /* 0x000fc60000000000 */
[----:B------:R-:W-:-:S07]  /*0b10*/  FADD R17, R10, R7 ;  /* 0x000000070a117221 */ /* 0x000fce0000000000 */
.L_x_6:
[----:B------:R-:W-:Y:S05]  /*0b20*/  BRA.U !UP0, `(.L_x_4) ;  /* 0x0000000108347547 */ /* 0x000fea000b800000 */
[----:B------:R-:W1:Y:S01]  /*0b30*/  S2R R5, SR_CgaCtaId ;  /* 0x0000000000057919 */ /* 0x000e620000008800 */
[----:B------:R-:W-:-:S04]  /*0b40*/  MOV R4, 0x400 ;  /* 0x0000040000047802 */ /* 0x000fc80000000f00 */
[----:B-1----:R-:W-:Y:S02]  /*0b50*/  LEA R5, R5, R4, 0x18 ;  /* 0x0000000405057211 */ /* 0x002fe400078ec0ff */
[C---:B------:R-:W-:Y:S02]  /*0b60*/  LEA R4, R18.reuse, UR5, 0x3 ;  /* 0x0000000512047c11 */ /* 0x040fe4000f8e18ff */
[----:B0-----:R-:W-:-:S04]  /*0b70*/  LEA R6, R18, R5, 0x2 ;  /* 0x0000000512067211 */ /* 0x001fc800078e10ff */
[----:B------:R-:W0:Y:S04]  /*0b80*/  LDS.64 R4, [R4] ;  /* 0x0000000004047984 */ /* 0x000e280000000a00 */
[----:B------:R-:W1:Y:S01]  /*0b90*/  LDS R6, [R6] ;  /* 0x0000000006067984 */ /* 0x000e620000000800 */
[-C--:B0-----:R-:W-:Y:S01]  /*0ba0*/  FMUL R7, RZ, R5.reuse ;  /* 0x00000005ff077220 */ /* 0x081fe20000400000 */
[----:B-1----:R-:W-:-:S03]  /*0bb0*/  FMUL R5, R6, R5 ;  /* 0x0000000506057220 */ /* 0x002fc60000400000 */
[-C--:B------:R-:W-:Y:S01]  /*0bc0*/  FFMA R7, R6, R4.reuse, -R7 ;  /* 0x0000000406077223 */ /* 0x080fe20000000807 */
[----:B------:R-:W-:-:S03]  /*0bd0*/  FFMA R8, RZ, R4, R5 ;  /* 0x00000004ff087223 */ /* 0x000fc60000000005 */
[----:B------:R-:W-:Y:S01]  /*0be0*/  FADD R16, R16, R7 ;  /* 0x0000000710107221 */ /* 0x000fe20000000000 */
[----:B------:R-:W-:-:S07]  /*0bf0*/  FADD R17, R17, R8 ;  /* 0x0000000811117221 */ /* 0x000fce0000000000 */
.L_x_4:
[----:B------:R-:W-:-:S04]  /*0c00*/  FMUL R5, R17, R17 ;  /* 0x0000001111057220 */ /* 0x000fc80000400000 */
[----:B------:R-:W-:-:S04]  /*0c10*/  FFMA R5, R16, R16, R5 ;  /* 0x0000001010057223 */ /* 0x000fc80000000005 */
[----:B------:R1:W2:Y:S01]  /*0c20*/  MUFU.RSQ R4, R5 ;  /* 0x0000000500047308 */ /* 0x0002a20000001400 */
[----:B0-----:R-:W-:-:S04]  /*0c30*/  IADD3 R6, PT, PT, R5, -0xd000000, RZ ;  /* 0xf300000005067810 */ /* 0x001fc80007ffe0ff */
[----:B------:R-:W-:-:S13]  /*0c40*/  ISETP.GT.U32.AND P0, PT, R6, 0x727fffff, PT ;  /* 0x727fffff0600780c */ /* 0x000fda0003f04070 */
[----:B-12---:R-:W-:Y:S05]  /*0c50*/  @!P0 BRA `(.L_x_7) ;  /* 0x0000000000108947 */ /* 0x006fea0003800000 */
[----:B------:R-:W-:Y:S02]  /*0c60*/  MOV R4, R5 ;  /* 0x0000000500047202 */ /* 0x000fe40000000f00 */
[----:B------:R-:W-:-:S07]  /*0c70*/  MOV R10, 0xc90 ;  /* 0x00000c90000a7802 */ /* 0x000fce0000000f00 */
[----:B------:R-:W-:Y:S05]  /*0c80*/  CALL.REL.NOINC `($__internal_0_$__cuda_sm20_sqrt_rn_f32_slowpath) ;  /* 0x0000000000d87944 */ /* 0x000fea0003c00000 */
[----:B------:R-:W-:Y:S05]  /*0c90*/  BRA `(.L_x_8) ;  /* 0x0000000000107947 */ /* 0x000fea0003800000 */
.L_x_7:
[----:B------:R-:W-:Y:S01]  /*0ca0*/  FMUL.FTZ R8, R5, R4 ;  /* 0x0000000405087220 */ /* 0x000fe20000410000 */
[----:B------:R-:W-:-:S03]  /*0cb0*/  FMUL.FTZ R4, R4, 0.5 ;  /* 0x3f00000004047820 */ /* 0x000fc60000410000 */
[----:B------:R-:W-:-:S04]  /*0cc0*/  FFMA R5, -R8, R8, R5 ;  /* 0x0000000808057223 */ /* 0x000fc80000000105 */
[----:B------:R-:W-:-:S07]  /*0cd0*/  FFMA R8, R5, R4, R8 ;  /* 0x0000000405087223 */ /* 0x000fce0000000008 */
.L_x_8:
[----:B------:R-:W0:Y:S08]  /*0ce0*/  MUFU.RCP R5, R8 ;  /* 0x0000000800057308 */ /* 0x000e300000001000 */
[----:B------:R-:W1:Y:S01]  /*0cf0*/  FCHK P0, R16, R8 ;  /* 0x0000000810007302 */ /* 0x000e620000000000 */
[----:B0-----:R-:W-:-:S04]  /*0d00*/  FFMA R4, R5, -R8, 1 ;  /* 0x3f80000005047423 */ /* 0x001fc80000000808 */
[----:B------:R-:W-:-:S04]  /*0d10*/  FFMA R5, R5, R4, R5 ;  /* 0x0000000405057223 */ /* 0x000fc80000000005 */
[----:B------:R-:W-:-:S04]  /*0d20*/  FFMA R7, R5, R16, RZ ;  /* 0x0000001005077223 */ /* 0x000fc800000000ff */
[----:B------:R-:W-:-:S04]  /*0d30*/  FFMA R6, R7, -R8, R16 ;  /* 0x8000000807067223 */ /* 0x000fc80000000010 */
[----:B------:R-:W-:Y:S01]  /*0d40*/  FFMA R6, R5, R6, R7 ;  /* 0x0000000605067223 */ /* 0x000fe20000000007 */
[----:B-1----:R-:W-:Y:S06]  /*0d50*/  @!P0 BRA `(.L_x_9) ;  /* 0x0000000000108947 */ /* 0x002fec0003800000 */
[----:B------:R-:W-:Y:S02]  /*0d60*/  MOV R5, R8 ;  /* 0x0000000800057202 */ /* 0x000fe40000000f00 */
[----:B------:R-:W-:-:S07]  /*0d70*/  MOV R10, 0xd90 ;  /* 0x00000d90000a7802 */ /* 0x000fce0000000f00 */
[----:B------:R-:W-:Y:S05]  /*0d80*/  CALL.REL.NOINC `($__internal_1_$__cuda_sm3x_div_rn_noftz_f32_slowpath) ;  /* 0x0000000000f87944 */ /* 0x000fea0003c00000 */
[----:B------:R-:W-:-:S07]  /*0d90*/  MOV R6, R4 ;  /* 0x0000000400067202 */ /* 0x000fce0000000f00 */
.L_x_9:
        /* <DEDUP_REMOVED lines=9> */
[----:B------:R-:W-:Y:S02]  /*0e30*/  MOV R5, R8 ;  /* 0x0000000800057202 */ /* 0x000fe40000000f00 */
[----:B------:R-:W-:-:S07]  /*0e40*/  MOV R10, 0xe60 ;  /* 0x00000e60000a7802 */ /* 0x000fce0000000f00 */
[----:B------:R-:W-:Y:S05]  /*0e50*/  CALL.REL.NOINC `($__internal_1_$__cuda_sm3x_div_rn_noftz_f32_slowpath) ;  /* 0x0000000000c47944 */ /* 0x000fea0003c00000 */
[----:B------:R-:W-:-:S07]  /*0e60*/  MOV R7, R4 ;  /* 0x0000000400077202 */ /* 0x000fce0000000f00 */
.L_x_10:
[----:B------:R1:W-:Y:S01]  /*0e70*/  STS.64 [R24], R6 ;  /* 0x0000000618007388 */ /* 0x0003e20000000a00 */
[----:B------:R-:W-:Y:S05]  /*0e80*/  BRA.U UP1, `(.L_x_11) ;  /* 0xfffffff501007547 */ /* 0x000fea000b83ffff */
[----:B------:R-:W-:-:S04]  /*0e90*/  FMUL R3, R7, R7 ;  /* 0x0000000707037220 */ /* 0x000fc80000400000 */
[----:B------:R-:W-:-:S04]  /*0ea0*/  FFMA R4, R6, R6, R3 ;  /* 0x0000000606047223 */ /* 0x000fc80000000003 */
[----:B------:R0:W2:Y:S01]  /*0eb0*/  MUFU.RSQ R3, R4 ;  /* 0x0000000400037308 */ /* 0x0000a20000001400 */
[----:B------:R-:W-:-:S04]  /*0ec0*/  IADD3 R2, PT, PT, R4, -0xd000000, RZ ;  /* 0xf300000004027810 */ /* 0x000fc80007ffe0ff */
[----:B------:R-:W-:-:S13]  /*0ed0*/  ISETP.GT.U32.AND P0, PT, R2, 0x727fffff, PT ;  /* 0x727fffff0200780c */ /* 0x000fda0003f04070 */
[----:B0-2---:R-:W-:Y:S05]  /*0ee0*/  @!P0 BRA `(.L_x_12) ;  /* 0x0000000000108947 */ /* 0x005fea0003800000 */
[----:B------:R-:W-:-:S07]  /*0ef0*/  MOV R10, 0xf10 ;  /* 0x00000f10000a7802 */ /* 0x000fce0000000f00 */
[----:B-1----:R-:W-:Y:S05]  /*0f00*/  CALL.REL.NOINC `($__internal_0_$__cuda_sm20_sqrt_rn_f32_slowpath) ;  /* 0x0000000000387944 */ /* 0x002fea0003c00000 */
[----:B------:R-:W-:Y:S01]  /*0f10*/  MOV R9, R8 ;  /* 0x0000000800097202 */ /* 0x000fe20000000f00 */
[----:B------:R-:W-:Y:S06]  /*0f20*/  BRA `(.L_x_13) ;  /* 0x0000000000107947 */ /* 0x000fec0003800000 */
.L_x_12:
[----:B------:R-:W-:Y:S01]  /*0f30*/  FMUL.FTZ R9, R4, R3 ;  /* 0x0000000304097220 */ /* 0x000fe20000410000 */
[----:B------:R-:W-:-:S03]  /*0f40*/  FMUL.FTZ R3, R3, 0.5 ;  /* 0x3f00000003037820 */ /* 0x000fc60000410000 */
[----:B------:R-:W-:-:S04]  /*0f50*/  FFMA R2, -R9, R9, R4 ;  /* 0x0000000909027223 */ /* 0x000fc80000000104 */
[----:B------:R-:W-:-:S07]  /*0f60*/  FFMA R9, R2, R3, R9 ;  /* 0x0000000302097223 */ /* 0x000fce0000000009 */
.L_x_13:
[----:B------:R-:W0:Y:S08]  /*0f70*/  LDC.64 R2, c[0x0][0x390] ;  /* 0x0000e400ff027b82 */ /* 0x000e300000000a00 */
[----:B------:R-:W2:Y:S01]  /*0f80*/  LDC.64 R4, c[0x0][0x398] ;  /* 0x0000e600ff047b82 */ /* 0x000ea20000000a00 */
[----:B0-----:R-:W-:-:S05]  /*0f90*/  IMAD.WIDE.U32 R2, R0, 0x4, R2 ;  /* 0x0000000400027825 */ /* 0x001fca00078e0002 */
[----:B------:R-:W-:Y:S01]  /*0fa0*/  STG.E desc[UR8][R2.64], R9 ;  /* 0x0000000902007986 */ /* 0x000fe2000c101908 */
[----:B--2---:R-:W-:-:S05]  /*0fb0*/  IMAD.WIDE.U32 R4, R0, 0x8, R4 ;  /* 0x0000000800047825 */ /* 0x004fca00078e0004 */
[----:B------:R-:W-:Y:S04]  /*0fc0*/  STG.E desc[UR8][R4.64], R6 ;  /* 0x0000000604007986 */ /* 0x000fe8000c101908 */
[----:B------:R-:W-:Y:S01]  /*0fd0*/  STG.E desc[UR8][R4.64+0x4], R7 ;  /* 0x0000040704007986 */ /* 0x000fe2000c101908 */
[----:B------:R-:W-:Y:S05]  /*0fe0*/  EXIT ;  /* 0x000000000000794d */ /* 0x000fea0003800000 */
        .weak           $__internal_0_$__cuda_sm20_sqrt_rn_f32_slowpath
        .type           $__internal_0_$__cuda_sm20_sqrt_rn_f32_slowpath,@function
        .size           $__internal_0_$__cuda_sm20_sqrt_rn_f32_slowpath,($__internal_1_$__cuda_sm3x_div_rn_noftz_f32_slowpath - $__internal_0_$__cuda_sm20_sqrt_rn_f32_slowpath)
$__internal_0_$__cuda_sm20_sqrt_rn_f32_slowpath:
[----:B------:R-:W-:-:S13]  /*0ff0*/  LOP3.LUT P0, RZ, R4, 0x7fffffff, RZ, 0xc0, !PT ;  /* 0x7fffffff04ff7812 */ /* 0x000fda000780c0ff */
[----:B------:R-:W-:Y:S01]  /*1000*/  @!P0 MOV R5, R4 ;  /* 0x0000000400058202 */ /* 0x000fe20000000f00 */
[----:B------:R-:W-:Y:S06]  /*1010*/  @!P0 BRA `(.L_x_14) ;  /* 0x0000000000448947 */ /* 0x000fec0003800000 */
[----:B------:R-:W-:-:S13]  /*1020*/  FSETP.GEU.FTZ.AND P0, PT, R4, RZ, PT ;  /* 0x000000ff0400720b */ /* 0x000fda0003f1e000 */
[----:B------:R-:W-:Y:S01]  /*1030*/  @!P0 MOV R5, 0x7fffffff ;  /* 0x7fffffff00058802 */ /* 0x000fe20000000f00 */
[----:B------:R-:W-:Y:S06]  /*1040*/  @!P0 BRA `(.L_x_14) ;  /* 0x0000000000388947 */ /* 0x000fec0003800000 */
[----:B------:R-:W-:-:S13]  /*1050*/  FSETP.GTU.FTZ.AND P0, PT, |R4|, +INF , PT ;  /* 0x7f8000000400780b */ /* 0x000fda0003f1c200 */
[----:B------:R-:W-:Y:S01]  /*1060*/  @P0 FADD.FTZ R5, R4, 1 ;  /* 0x3f80000004050421 */ /* 0x000fe20000010000 */
[----:B------:R-:W-:Y:S06]  /*1070*/  @P0 BRA `(.L_x_14) ;  /* 0x00000000002c0947 */ /* 0x000fec0003800000 */
[----:B------:R-:W-:-:S13]  /*1080*/  FSETP.NEU.FTZ.AND P0, PT, |R4|, +INF , PT ;  /* 0x7f8000000400780b */ /* 0x000fda0003f1d200 */
[----:B------:R-:W-:Y:S01]  /*1090*/  @!P0 MOV R5, R4 ;  /* 0x0000000400058202 */ /* 0x000fe20000000f00 */
[----:B------:R-:W-:Y:S06]  /*10a0*/  @!P0 BRA `(.L_x_14) ;  /* 0x0000000000208947 */ /* 0x000fec0003800000 */
[----:B------:R-:W-:-:S04]  /*10b0*/  FFMA R4, R4, 1.84467440737095516160e+19, RZ ;  /* 0x5f80000004047823 */ /* 0x000fc800000000ff */
[----:B------:R-:W0:Y:S02]  /*10c0*/  MUFU.RSQ R5, R4 ;  /* 0x0000000400057308 */ /* 0x000e240000001400 */
[----:B0-----:R-:W-:Y:S01]  /*10d0*/  FMUL.FTZ R9, R4, R5 ;  /* 0x0000000504097220 */ /* 0x001fe20000410000 */
[----:B------:R-:W-:-:S03]  /*10e0*/  FMUL.FTZ R5, R5, 0.5 ;  /* 0x3f00000005057820 */ /* 0x000fc60000410000 */
[----:B------:R-:W-:-:S04]  /*10f0*/  FADD.FTZ R8, -R9, -RZ ;  /* 0x800000ff09087221 */ /* 0x000fc80000010100 */
[----:B------:R-:W-:-:S04]  /*1100*/  FFMA R8, R9, R8, R4 ;  /* 0x0000000809087223 */ /* 0x000fc80000000004 */
[----:B------:R-:W-:-:S04]  /*1110*/  FFMA R5, R8, R5, R9 ;  /* 0x0000000508057223 */ /* 0x000fc80000000009 */
[----:B------:R-:W-:-:S07]  /*1120*/  FMUL.FTZ R5, R5, 2.3283064365386962891e-10 ;  /* 0x2f80000005057820 */ /* 0x000fce0000410000 */
.L_x_14:
[----:B------:R-:W-:Y:S01]  /*1130*/  MOV R8, R5 ;  /* 0x0000000500087202 */ /* 0x000fe20000000f00 */
[----:B------:R-:W-:Y:S01]  /*1140*/  HFMA2 R5, -RZ, RZ, 0, 0 ;  /* 0x00000000ff057431 */ /* 0x000fe200000001ff */
[----:B------:R-:W-:-:S04]  /*1150*/  MOV R4, R10 ;  /* 0x0000000a00047202 */ /* 0x000fc80000000f00 */
[----:B------:R-:W-:Y:S05]  /*1160*/  RET.REL.NODEC R4 `(_ZN9langlands9geometric22spectralCorrespondenceEPKfPKNS0_7ComplexEPfPS3_ii) ;  /* 0xffffffec04a47950 */ /* 0x000fea0003c3ffff */
        .weak           $__internal_1_$__cuda_sm3x_div_rn_noftz_f32_slowpath
        .type           $__internal_1_$__cuda_sm3x_div_rn_noftz_f32_slowpath,@function
        .size           $__internal_1_$__cuda_sm3x_div_rn_noftz_f32_slowpath,(.L_x_383 - $__internal_1_$__cuda_sm3x_div_rn_noftz_f32_slowpath)
$__internal_1_$__cuda_sm3x_div_rn_noftz_f32_slowpath:
[----:B------:R-:W-:Y:S02]  /*1170*/  SHF.R.U32.HI R7, RZ, 0x17, R5 ;  /* 0x00000017ff077819 */ /* 0x000fe40000011605 */
[----:B------:R-:W-:Y:S02]  /*1180*/  SHF.R.U32.HI R4, RZ, 0x17, R16 ;  /* 0x00000017ff047819 */ /* 0x000fe40000011610 */
[----:B------:R-:W-:Y:S02]  /*1190*/  LOP3.LUT R7, R7, 0xff, RZ, 0xc0, !PT ;  /* 0x000000ff07077812 */ /* 0x000fe400078ec0ff */
[----:B------:R-:W-:Y:S02]  /*11a0*/  LOP3.LUT R11, R4, 0xff, RZ, 0xc0, !PT ;  /* 0x000000ff040b7812 */ /* 0x000fe400078ec0ff */
[----:B------:R-:W-:Y:S02]  /*11b0*/  IADD3 R12, PT, PT, R7, -0x1, RZ ;  /* 0xffffffff070c7810 */ /* 0x000fe40007ffe0ff */
[----:B------:R-:W-:-:S02]  /*11c0*/  IADD3 R4, PT, PT, R11, -0x1, RZ ;  /* 0xffffffff0b047810 */ /* 0x000fc40007ffe0ff */
[----:B------:R-:W-:-:S04]  /*11d0*/  ISETP.GT.U32.AND P0, PT, R12, 0xfd, PT ;  /* 0x000000fd0c00780c */ /* 0x000fc80003f04070 */
[----:B------:R-:W-:-:S13]  /*11e0*/  ISETP.GT.U32.OR P0, PT, R4, 0xfd, P0 ;  /* 0x000000fd0400780c */ /* 0x000fda0000704470 */
[----:B------:R-:W-:Y:S01]  /*11f0*/  @!P0 MOV R9, RZ ;  /* 0x000000ff00098202 */ /* 0x000fe20000000f00 */
[----:B------:R-:W-:Y:S06]  /*1200*/  @!P0 BRA `(.L_x_15) ;  /* 0x00000000005c8947 */ /* 0x000fec0003800000 */
[----:B------:R-:W-:Y:S02]  /*1210*/  FSETP.GTU.FTZ.AND P0, PT, |R16|, +INF , PT ;  /* 0x7f8000001000780b */ /* 0x000fe40003f1c200 */
[----:B------:R-:W-:-:S04]  /*1220*/  FSETP.GTU.FTZ.AND P1, PT, |R5|, +INF , PT ;  /* 0x7f8000000500780b */ /* 0x000fc80003f3c200 */
[----:B------:R-:W-:-:S13]  /*1230*/  PLOP3.LUT P0, PT, P0, P1, PT, 0xf8, 0x8f ;  /* 0x00000000008f781c */ /* 0x000fda0000703f70 */
[----:B------:R-:W-:Y:S05]  /*1240*/  @P0 BRA `(.L_x_16) ;  /* 0x0000000400440947 */ /* 0x000fea0003800000 */
[----:B------:R-:W-:-:S13]  /*1250*/  LOP3.LUT P0, RZ, R5, 0x7fffffff, R16, 0xc8, !PT ;  /* 0x7fffffff05ff7812 */ /* 0x000fda000780c810 */
[----:B------:R-:W-:Y:S05]  /*1260*/  @!P0 BRA `(.L_x_17) ;  /* 0x0000000400348947 */ /* 0x000fea0003800000 */
[C---:B------:R-:W-:Y:S02]  /*1270*/  FSETP.NEU.FTZ.AND P2, PT, |R16|.reuse, +INF , PT ;  /* 0x7f8000001000780b */ /* 0x040fe40003f5d200 */
[----:B------:R-:W-:Y:S02]  /*1280*/  FSETP.NEU.FTZ.AND P1, PT, |R5|, +INF , PT ;  /* 0x7f8000000500780b */ /* 0x000fe40003f3d200 */
[----:B------:R-:W-:-:S11]  /*1290*/  FSETP.NEU.FTZ.AND P0, PT, |R16|, +INF , PT ;  /* 0x7f8000001000780b */ /* 0x000fd60003f1d200 */
[----:B------:R-:W-:Y:S05]  /*12a0*/  @!P1 BRA !P2, `(.L_x_17) ;  /* 0x0000000400249947 */ /* 0x000fea0005000000 */
[----:B------:R-:W-:-:S04]  /*12b0*/  LOP3.LUT P2, RZ, R16, 0x7fffffff, RZ, 0xc0, !PT ;  /* 0x7fffffff10ff7812 */ /* 0x000fc8000784c0ff */
[----:B------:R-:W-:-:S13]  /*12c0*/  PLOP3.LUT P1, PT, P1, P2, PT, 0x2f, 0xf2 ;  /* 0x0000000000f2781c */ /* 0x000fda0000f24577 */
[----:B------:R-:W-:Y:S05]  /*12d0*/  @P1 BRA `(.L_x_18) ;  /* 0x0000000400101947 */ /* 0x000fea0003800000 */
[----:B------:R-:W-:-:S04]  /*12e0*/  LOP3.LUT P1, RZ, R5, 0x7fffffff, RZ, 0xc0, !PT ;  /* 0x7fffffff05ff7812 */ /* 0x000fc8000782c0ff */
[----:B------:R-:W-:-:S13]  /*12f0*/  PLOP3.LUT P0, PT, P0, P1, PT, 0x2f, 0xf2 ;  /* 0x0000000000f2781c */ /* 0x000fda0000702577 */
[----:B------:R-:W-:Y:S05]  /*1300*/  @P0 BRA `(.L_x_19) ;  /* 0x0000000000f80947 */ /* 0x000fea0003800000 */
[----:B------:R-:W-:Y:S02]  /*1310*/  ISETP.GE.AND P0, PT, R4, RZ, PT ;  /* 0x000000ff0400720c */ /* 0x000fe40003f06270 */
[----:B------:R-:W-:-:S11]  /*1320*/  ISETP.GE.AND P1, PT, R12, RZ, PT ;  /* 0x000000ff0c00720c */ /* 0x000fd60003f26270 */
[----:B------:R-:W-:Y:S01]  /*1330*/  @P0 MOV R9, RZ ;  /* 0x000000ff00090202 */ /* 0x000fe20000000f00 */
[----:B------:R-:W-:Y:S01]  /*1340*/  @!P0 FFMA R16, R16, 1.84467440737095516160e+19, RZ ;  /* 0x5f80000010108823 */ /* 0x000fe200000000ff */
[----:B------:R-:W-:Y:S01]  /*1350*/  @!P0 MOV R9, 0xffffffc0 ;  /* 0xffffffc000098802 */ /* 0x000fe20000000f00 */
[----:B------:R-:W-:-:S03]  /*1360*/  @!P1 FFMA R5, R5, 1.84467440737095516160e+19, RZ ;  /* 0x5f80000005059823 */ /* 0x000fc600000000ff */
[----:B------:R-:W-:-:S07]  /*1370*/  @!P1 IADD3 R9, PT, PT, R9, 0x40, RZ ;  /* 0x0000004009099810 */ /* 0x000fce0007ffe0ff */
.L_x_15:
[----:B------:R-:W-:Y:S02]  /*1380*/  LEA R4, R7, 0xc0800000, 0x17 ;  /* 0xc080000007047811 */ /* 0x000fe400078eb8ff */
[----:B------:R-:W-:Y:S02]  /*1390*/  IADD3 R11, PT, PT, R11, -0x7f, RZ ;  /* 0xffffff810b0b7810 */ /* 0x000fe40007ffe0ff */
[----:B------:R-:W-:-:S03]  /*13a0*/  IADD3 R13, PT, PT, -R4, R5, RZ ;  /* 0x00000005040d7210 */ /* 0x000fc60007ffe1ff */
[----:B------:R-:W-:Y:S01]  /*13b0*/  IMAD R4, R11, -0x800000, R16 ;  /* 0xff8000000b047824 */ /* 0x000fe200078e0210 */
[----:B------:R-:W0:Y:S01]  /*13c0*/  MUFU.RCP R5, R13 ;  /* 0x0000000d00057308 */ /* 0x000e220000001000 */
[----:B------:R-:W-:-:S04]  /*13d0*/  FADD.FTZ R15, -R13, -RZ ;  /* 0x800000ff0d0f7221 */ /* 0x000fc80000010100 */
[----:B0-----:R-:W-:-:S04]  /*13e0*/  FFMA R12, R5, R15, 1 ;  /* 0x3f800000050c7423 */ /* 0x001fc8000000000f */
[----:B------:R-:W-:-:S04]  /*13f0*/  FFMA R5, R5, R12, R5 ;  /* 0x0000000c05057223 */ /* 0x000fc80000000005 */
[----:B------:R-:W-:-:S04]  /*1400*/  FFMA R12, R4, R5, RZ ;  /* 0x00000005040c7223 */ /* 0x000fc800000000ff */
[----:B------:R-:W-:-:S04]  /*1410*/  FFMA R14, R15, R12, R4 ;  /* 0x0000000c0f0e7223 */ /* 0x000fc80000000004 */
[----:B------:R-:W-:Y:S01]  /*1420*/  FFMA R12, R5, R14, R12 ;  /* 0x0000000e050c7223 */ /* 0x000fe2000000000c */
[----:B------:R-:W-:-:S03]  /*1430*/  IADD3 R14, PT, PT, R11, 0x7f, -R7 ;  /* 0x0000007f0b0e7810 */ /* 0x000fc60007ffe807 */
[----:B------:R-:W-:Y:S01]  /*1440*/  FFMA R15, R15, R12, R4 ;  /* 0x0000000c0f0f7223 */ /* 0x000fe20000000004 */
[----:B------:R-:W-:-:S03]  /*1450*/  IADD3 R14, PT, PT, R14, R9, RZ ;  /* 0x000000090e0e7210 */ /* 0x000fc60007ffe0ff */
[----:B------:R-:W-:-:S05]  /*1460*/  FFMA R4, R5, R15, R12 ;  /* 0x0000000f05047223 */ /* 0x000fca000000000c */
[----:B------:R-:W-:-:S04]  /*1470*/  SHF.R.U32.HI R7, RZ, 0x17, R4 ;  /* 0x00000017ff077819 */ /* 0x000fc80000011604 */
[----:B------:R-:W-:-:S04]  /*1480*/  LOP3.LUT R7, R7, 0xff, RZ, 0xc0, !PT ;  /* 0x000000ff07077812 */ /* 0x000fc800078ec0ff */
[----:B------:R-:W-:-:S04]  /*1490*/  IADD3 R11, PT, PT, R7, R14, RZ ;  /* 0x0000000e070b7210 */ /* 0x000fc80007ffe0ff */
[----:B------:R-:W-:-:S04]  /*14a0*/  IADD3 R7, PT, PT, R11, -0x1, RZ ;  /* 0xffffffff0b077810 */ /* 0x000fc80007ffe0ff */
[----:B------:R-:W-:-:S13]  /*14b0*/  ISETP.GE.U32.AND P0, PT, R7, 0xfe, PT ;  /* 0x000000fe0700780c */ /* 0x000fda0003f06070 */
[----:B------:R-:W-:Y:S05]  /*14c0*/  @!P0 BRA `(.L_x_20) ;  /* 0x0000000000808947 */ /* 0x000fea0003800000 */
[----:B------:R-:W-:-:S13]  /*14d0*/  ISETP.GT.AND P0, PT, R11, 0xfe, PT ;  /* 0x000000fe0b00780c */ /* 0x000fda0003f04270 */
[----:B------:R-:W-:Y:S05]  /*14e0*/  @P0 BRA `(.L_x_21) ;  /* 0x00000000006c0947 */ /* 0x000fea0003800000 */
[----:B------:R-:W-:-:S13]  /*14f0*/  ISETP.GE.AND P0, PT, R11, 0x1, PT ;  /* 0x000000010b00780c */ /* 0x000fda0003f06270 */
[----:B------:R-:W-:Y:S05]  /*1500*/  @P0 BRA `(.L_x_22) ;  /* 0x0000000000980947 */ /* 0x000fea0003800000 */
[----:B------:R-:W-:Y:S02]  /*1510*/  ISETP.GE.AND P0, PT, R11, -0x18, PT ;  /* 0xffffffe80b00780c */ /* 0x000fe40003f06270 */
[----:B------:R-:W-:-:S11]  /*1520*/  LOP3.LUT R4, R4, 0x80000000, RZ, 0xc0, !PT ;  /* 0x8000000004047812 */ /* 0x000fd600078ec0ff */
[----:B------:R-:W-:Y:S05]  /*1530*/  @!P0 BRA `(.L_x_22) ;  /* 0x00000000008c8947 */ /* 0x000fea0003800000 */
[-CC-:B------:R-:W-:Y:S01]  /*1540*/  FFMA.RZ R7, R5, R15.reuse, R12.reuse ;  /* 0x0000000f05077223 */ /* 0x180fe2000000c00c */
[C---:B------:R-:W-:Y:S02]  /*1550*/  IADD3 R14, PT, PT, R11.reuse, 0x20, RZ ;  /* 0x000000200b0e7810 */ /* 0x040fe40007ffe0ff */
[----:B------:R-:W-:Y:S02]  /*1560*/  ISETP.NE.AND P2, PT, R11, RZ, PT ;  /* 0x000000ff0b00720c */ /* 0x000fe40003f45270 */
[----:B------:R-:W-:Y:S01]  /*1570*/  LOP3.LUT R9, R7, 0x7fffff, RZ, 0xc0, !PT ;  /* 0x007fffff07097812 */ /* 0x000fe200078ec0ff */
[CCC-:B------:R-:W-:Y:S01]  /*1580*/  FFMA.RP R7, R5.reuse, R15.reuse, R12.reuse ;  /* 0x0000000f05077223 */ /* 0x1c0fe2000000800c */
[----:B------:R-:W-:Y:S01]  /*1590*/  FFMA.RM R12, R5, R15, R12 ;  /* 0x0000000f050c7223 */ /* 0x000fe2000000400c */
[----:B------:R-:W-:Y:S02]  /*15a0*/  ISETP.NE.AND P1, PT, R11, RZ, PT ;  /* 0x000000ff0b00720c */ /* 0x000fe40003f25270 */
[----:B------:R-:W-:-:S02]  /*15b0*/  LOP3.LUT R9, R9, 0x800000, RZ, 0xfc, !PT ;  /* 0x0080000009097812 */ /* 0x000fc400078efcff */
[----:B------:R-:W-:Y:S02]  /*15c0*/  IADD3 R5, PT, PT, -R11, RZ, RZ ;  /* 0x000000ff0b057210 */ /* 0x000fe40007ffe1ff */
[----:B------:R-:W-:Y:S02]  /*15d0*/  SHF.L.U32 R14, R9, R14, RZ ;  /* 0x0000000e090e7219 */ /* 0x000fe400000006ff */
[----:B------:R-:W-:Y:S02]  /*15e0*/  FSETP.NEU.FTZ.AND P0, PT, R7, R12, PT ;  /* 0x0000000c0700720b */ /* 0x000fe40003f1d000 */
[----:B------:R-:W-:Y:S02]  /*15f0*/  SEL R12, R5, RZ, P2 ;  /* 0x000000ff050c7207 */ /* 0x000fe40001000000 */
[----:B------:R-:W-:Y:S02]  /*1600*/  ISETP.NE.AND P1, PT, R14, RZ, P1 ;  /* 0x000000ff0e00720c */ /* 0x000fe40000f25270 */
[----:B------:R-:W-:-:S02]  /*1610*/  SHF.R.U32.HI R12, RZ, R12, R9 ;  /* 0x0000000cff0c7219 */ /* 0x000fc40000011609 */
[----:B------:R-:W-:Y:S02]  /*1620*/  PLOP3.LUT P0, PT, P0, P1, PT, 0xf8, 0x8f ;  /* 0x00000000008f781c */ /* 0x000fe40000703f70 */
[----:B------:R-:W-:Y:S02]  /*1630*/  SHF.R.U32.HI R14, RZ, 0x1, R12 ;  /* 0x00000001ff0e7819 */ /* 0x000fe4000001160c */
[----:B------:R-:W-:-:S04]  /*1640*/  SEL R5, RZ, 0x1, !P0 ;  /* 0x00000001ff057807 */ /* 0x000fc80004000000 */
[----:B------:R-:W-:-:S04]  /*1650*/  LOP3.LUT R5, R5, 0x1, R14, 0xf8, !PT ;  /* 0x0000000105057812 */ /* 0x000fc800078ef80e */
[----:B------:R-:W-:-:S04]  /*1660*/  LOP3.LUT R5, R5, R12, RZ, 0xc0, !PT ;  /* 0x0000000c05057212 */ /* 0x000fc800078ec0ff */
[----:B------:R-:W-:-:S04]  /*1670*/  IADD3 R5, PT, PT, R14, R5, RZ ;  /* 0x000000050e057210 */ /* 0x000fc80007ffe0ff */
[----:B------:R-:W-:Y:S01]  /*1680*/  LOP3.LUT R4, R5, R4, RZ, 0xfc, !PT ;  /* 0x0000000405047212 */ /* 0x000fe200078efcff */
[----:B------:R-:W-:Y:S06]  /*1690*/  BRA `(.L_x_22) ;  /* 0x0000000000347947 */ /* 0x000fec0003800000 */
.L_x_21:
[----:B------:R-:W-:-:S04]  /*16a0*/  LOP3.LUT R4, R4, 0x80000000, RZ, 0xc0, !PT ;  /* 0x8000000004047812 */ /* 0x000fc800078ec0ff */
[----:B------:R-:W-:Y:S01]  /*16b0*/  LOP3.LUT R4, R4, 0x7f800000, RZ, 0xfc, !PT ;  /* 0x7f80000004047812 */ /* 0x000fe200078efcff */
[----:B------:R-:W-:Y:S06]  /*16c0*/  BRA `(.L_x_22) ;  /* 0x0000000000287947 */ /* 0x000fec0003800000 */
.L_x_20:
[----:B------:R-:W-:Y:S01]  /*16d0*/  LEA R4, R14, R4, 0x17 ;  /* 0x000000040e047211 */ /* 0x000fe200078eb8ff */
[----:B------:R-:W-:Y:S06]  /*16e0*/  BRA `(.L_x_22) ;  /* 0x0000000000207947 */ /* 0x000fec0003800000 */
.L_x_19:
[----:B------:R-:W-:-:S04]  /*16f0*/  LOP3.LUT R4, R5, 0x80000000, R16, 0x48, !PT ;  /* 0x8000000005047812 */ /* 0x000fc800078e4810 */
[----:B------:R-:W-:Y:S01]  /*1700*/  LOP3.LUT R4, R4, 0x7f800000, RZ, 0xfc, !PT ;  /* 0x7f80000004047812 */ /* 0x000fe200078efcff */
[----:B------:R-:W-:Y:S06]  /*1710*/  BRA `(.L_x_22) ;  /* 0x0000000000147947 */ /* 0x000fec0003800000 */
.L_x_18:
[----:B------:R-:W-:Y:S01]  /*1720*/  LOP3.LUT R4, R5, 0x80000000, R16, 0x48, !PT ;  /* 0x8000000005047812 */ /* 0x000fe200078e4810 */
[----:B------:R-:W-:Y:S06]  /*1730*/  BRA `(.L_x_22) ;  /* 0x00000000000c7947 */ /* 0x000fec0003800000 */
.L_x_17:
[----:B------:R-:W0:Y:S01]  /*1740*/  MUFU.RSQ R4, -QNAN ;  /* 0xffc0000000047908 */ /* 0x000e220000001400 */
[----:B------:R-:W-:Y:S05]  /*1750*/  BRA `(.L_x_22) ;  /* 0x0000000000047947 */ /* 0x000fea0003800000 */
.L_x_16:
[----:B------:R-:W-:-:S07]  /*1760*/  FADD.FTZ R4, R16, R5 ;  /* 0x0000000510047221 */ /* 0x000fce0000010000 */
.L_x_22:
[----:B------:R-:W-:-:S04]  /*1770*/  HFMA2 R11, -RZ, RZ, 0, 0 ;  /* 0x00000000ff0b7431 */ /* 0x000fc800000001ff */
[----:B0-----:R-:W-:Y:S05]  /*1780*/  RET.REL.NODEC R10 `(_ZN9langlands9geometric22spectralCorrespondenceEPKfPKNS0_7ComplexEPfPS3_ii) ;  /* 0xffffffe80a1c7950 */ /* 0x001fea0003c3ffff */
.L_x_23:
[----:B------:R-:W-:-:S00]  /*1790*/  BRA `(.L_x_23) ;  /* 0xfffffffc00fc7947 */ /* 0x000fc0000383ffff */
[----:B------:R-:W-:-:S00]  /*17a0*/  NOP ;  /* 0x0000000000007918 */ /* 0x000fc00000000000 */
        /* <DEDUP_REMOVED lines=13> */
.L_x_383:


//--------------------- .text._ZN9langlands9geometric16quantumLanglandsEPKNS0_7ComplexEPKfPS1_Pfif --------------------------
	.section	.text._ZN9langlands9geometric16quantumLanglandsEPKNS0_7ComplexEPKfPS1_Pfif,"ax",@progbits
	.align	128
        .global         _ZN9langlands9geometric16quantumLanglandsEPKNS0_7ComplexEPKfPS1_Pfif
        .type           _ZN9langlands9geometric16quantumLanglandsEPKNS0_7ComplexEPKfPS1_Pfif,@function
        .size           _ZN9langlands9geometric16quantumLanglandsEPKNS0_7ComplexEPKfPS1_Pfif,(.L_x_385 - _ZN9langlands9geometric16quantumLanglandsEPKNS0_7ComplexEPKfPS1_Pfif)
        .other          _ZN9langlands9geometric16quantumLanglandsEPKNS0_7ComplexEPKfPS1_Pfif,@"STO_CUDA_ENTRY STV_DEFAULT"
_ZN9langlands9geometric16quantumLanglandsEPKNS0_7ComplexEPKfPS1_Pfif:
.text._ZN9langlands9geometric16quantumLanglandsEPKNS0_7ComplexEPKfPS1_Pfif:
[----:B------:R-:W-:Y:S01]  /*0000*/  LDC R1, c[0x0][0x37c] ;  /* 0x0000df00ff017b82 */ /* 0x000fe20000000800 */
[----:B------:R-:W0:Y:S07]  /*0010*/  S2R R3, SR_TID.X ;  /* 0x0000000000037919 */ /* 0x000e2e0000002100 */
[----:B------:R-:W0:Y:S01]  /*0020*/  S2UR UR4, SR_CTAID.X ;  /* 0x00000000000479c3 */ /* 0x000e220000002500 */
[----:B------:R-:W1:Y:S01]  /*0030*/  LDCU UR6, c[0x0][0x3a0] ;  /* 0x00007400ff0677ac */ /* 0x000e620008000800 */
[----:B------:R-:W2:Y:S06]  /*0040*/  S2R R5, SR_TID.Y ;  /* 0x0000000000057919 */ /* 0x000eac0000002200 */
[----:B------:R-:W0:Y:S08]  /*0050*/  LDC R6, c[0x0][0x360] ;  /* 0x0000d800ff067b82 */ /* 0x000e300000000800 */
[----:B------:R-:W2:Y:S08]  /*0060*/  S2UR UR5, SR_CTAID.Y ;  /* 0x00000000000579c3 */ /* 0x000eb00000002600 */
[----:B------:R-:W2:Y:S01]  /*0070*/  LDC R0, c[0x0][0x364] ;  /* 0x0000d900ff007b82 */ /* 0x000ea20000000800 */
[----:B0-----:R-:W-:-:S02]  /*0080*/  IMAD R6, R6, UR4, R3 ;  /* 0x0000000406067c24 */ /* 0x001fc4000f8e0203 */
[----:B--2---:R-:W-:-:S05]  /*0090*/  IMAD R3, R0, UR5, R5 ;  /* 0x0000000500037c24 */ /* 0x004fca000f8e0205 */
[----:B------:R-:W-:-:S04]  /*00a0*/  VIMNMX R0, PT, PT, R6, R3, !PT ;  /* 0x0000000306007248 */ /* 0x000fc80007fe0100 */
[----:B-1----:R-:W-:-:S13]  /*00b0*/  ISETP.GE.AND P0, PT, R0, UR6, PT ;  /* 0x0000000600007c0c */ /* 0x002fda000bf06270 */
[----:B------:R-:W-:Y:S05]  /*00c0*/  @P0 EXIT ;  /* 0x000000000000094d */ /* 0x000fea0003800000 */
[----:B------:R-:W0:Y:S01]  /*00d0*/  LDC.64 R4, c[0x0][0x388] ;  /* 0x0000e200ff047b82 */ /* 0x000e220000000a00 */
[----:B------:R-:W0:Y:S02]  /*00e0*/  LDCU.64 UR4, c[0x0][0x358] ;  /* 0x00006b00ff0477ac */ /* 0x000e240008000a00 */
[----:B0-----:R0:W5:Y:S01]  /*00f0*/  LDG.E.CONSTANT R0, desc[UR4][R4.64] ;  /* 0x0000000404007981 */ /* 0x001162000c1e9900 */
[----:B------:R-:W-:Y:S01]  /*0100*/  ISETP.NE.AND P0, PT, R6, R3, PT ;  /* 0x000000030600720c */ /* 0x000fe20003f05270 */
[----:B------:R-:W-:-:S12]  /*0110*/  BSSY.RECONVERGENT B0, `(.L_x_24) ;  /* 0x0000079000007945 */ /* 0x000fd80003800200 */
[----:B0-----:R-:W-:Y:S05]  /*0120*/  @P0 BRA `(.L_x_25) ;  /* 0x0000000400280947 */ /* 0x001fea0003800000 */
[----:B-----5:R-:W-:Y:S01]  /*0130*/  FSETP.NEU.AND P0, PT, R0, 1, PT ;  /* 0x3f8000000000780b */ /* 0x020fe20003f0d000 */
[----:B------:R-:W-:Y:S01]  /*0140*/  HFMA2 R4, -RZ, RZ, 0, 0 ;  /* 0x00000000ff047431 */ /* 0x000fe200000001ff */
[----:B------:R-:W-:-:S11]  /*0150*/  MOV R5, 0x3f800000 ;  /* 0x3f80000000057802 */ /* 0x000fd60000000f00 */
[----:B------:R-:W-:Y:S05]  /*0160*/  @!P0 BRA `(.L_x_26) ;  /* 0x0000000400cc8947 */ /* 0x000fea0003800000 */
[----:B------:R-:W-:-:S13]  /*0170*/  FSETP.NAN.AND P0, PT, |R0|, |R0|, PT ;  /* 0x400000000000720b */ /* 0x000fda0003f08200 */
[----:B------:R-:W-:Y:S01]  /*0180*/  @P0 FADD R5, R0, 0.5 ;  /* 0x3f00000000050421 */ /* 0x000fe20000000000 */
[----:B------:R-:W-:Y:S06]  /*0190*/  @P0 BRA `(.L_x_26) ;  /* 0x0000000400c00947 */ /* 0x000fec0003800000 */
[----:B------:R-:W-:-:S04]  /*01a0*/  FSETP.NEU.AND P0, PT, |R0|, +INF , PT ;  /* 0x7f8000000000780b */ /* 0x000fc80003f0d200 */
[----:B------:R-:W-:-:S13]  /*01b0*/  FSETP.NEU.AND P0, PT, R0, RZ, P0 ;  /* 0x000000ff0000720b */ /* 0x000fda000070d000 */
[----:B------:R-:W-:-:S05]  /*01c0*/  @!P0 FADD R5, R0, R0 ;  /* 0x0000000000058221 */ /* 0x000fca0000000000 */
[----:B------:R-:W-:Y:S01]  /*01d0*/  @!P0 LOP3.LUT R5, R5, 0x7fffffff, RZ, 0xc0, !PT ;  /* 0x7fffffff05058812 */ /* 0x000fe200078ec0ff */
[----:B------:R-:W-:Y:S06]  /*01e0*/  @!P0 BRA `(.L_x_26) ;  /* 0x0000000400ac8947 */ /* 0x000fec0003800000 */
[C---:B------:R-:W-:Y:S01]  /*01f0*/  FMUL R5, |R0|.reuse, 16777216 ;  /* 0x4b80000000057820 */ /* 0x040fe20000400200 */
[C---:B------:R-:W-:Y:S01]  /*0200*/  FSETP.GEU.AND P0, PT, |R0|.reuse, 1.175494350822287508e-38, PT ;  /* 0x008000000000780b */ /* 0x040fe20003f0e200 */
[----:B------:R-:W-:Y:S01]  /*0210*/  HFMA2 R12, -RZ, RZ, 0.771484375, 0.21533203125 ;  /* 0x3a2c32e4ff0c7431 */ /* 0x000fe200000001ff */
[----:B------:R-:W-:Y:S02]  /*0220*/  FSETP.GEU.AND P2, PT, R0, RZ, PT ;  /* 0x000000ff0000720b */ /* 0x000fe40003f4e000 */
[----:B------:R-:W-:-:S04]  /*0230*/  FSEL R5, R5, |R0|, !P0 ;  /* 0x4000000005057208 */ /* 0x000fc80004000000 */
[----:B------:R-:W-:-:S04]  /*0240*/  IADD3 R2, PT, PT, R5, -0x3f3504f3, RZ ;  /* 0xc0cafb0d05027810 */ /* 0x000fc80007ffe0ff */
[----:B------:R-:W-:-:S05]  /*0250*/  LOP3.LUT R2, R2, 0xff800000, RZ, 0xc0, !PT ;  /* 0xff80000002027812 */ /* 0x000fca00078ec0ff */
[----:B------:R-:W-:Y:S01]  /*0260*/  IMAD.IADD R5, R5, 0x1, -R2 ;  /* 0x0000000105057824 */ /* 0x000fe200078e0a02 */
[----:B------:R-:W-:-:S03]  /*0270*/  I2FP.F32.S32 R2, R2 ;  /* 0x0000000200027245 */ /* 0x000fc60000201400 */
[C---:B------:R-:W-:Y:S01]  /*0280*/  FADD R8, R5.reuse, 1 ;  /* 0x3f80000005087421 */ /* 0x040fe20000000000 */
[----:B------:R-:W-:Y:S01]  /*0290*/  FADD R7, R5, -1 ;  /* 0xbf80000005077421 */ /* 0x000fe20000000000 */
[----:B------:R-:W-:-:S03]  /*02a0*/  FSEL R5, RZ, -24, P0 ;  /* 0xc1c00000ff057808 */ /* 0x000fc60000000000 */
[----:B------:R-:W-:Y:S01]  /*02b0*/  FADD R9, R7, R7 ;  /* 0x0000000707097221 */ /* 0x000fe20000000000 */
[----:B------:R-:W0:Y:S01]  /*02c0*/  MUFU.RCP R8, R8 ;  /* 0x0000000800087308 */ /* 0x000e220000001000 */
[----:B------:R-:W-:Y:S02]  /*02d0*/  FFMA R2, R2, 1.1920928955078125e-07, R5 ;  /* 0x3400000002027823 */ /* 0x000fe40000000005 */
[----:B0-----:R-:W-:-:S04]  /*02e0*/  FMUL R9, R8, R9 ;  /* 0x0000000908097220 */ /* 0x001fc80000400000 */
[----:B------:R-:W-:Y:S01]  /*02f0*/  FADD R10, R7, -R9 ;  /* 0x80000009070a7221 */ /* 0x000fe20000000000 */
[CC--:B------:R-:W-:Y:S01]  /*0300*/  FMUL R5, R9.reuse, R9.reuse ;  /* 0x0000000909057220 */ /* 0x0c0fe20000400000 */
[----:B------:R-:W-:Y:S02]  /*0310*/  FFMA R11, R9, 1.4426950216293334961, R2 ;  /* 0x3fb8aa3b090b7823 */ /* 0x000fe40000000002 */
[----:B------:R-:W-:Y:S01]  /*0320*/  FADD R10, R10, R10 ;  /* 0x0000000a0a0a7221 */ /* 0x000fe20000000000 */
[----:B------:R-:W-:Y:S01]  /*0330*/  FFMA R12, R5, R12, 0.0032181653659790754318 ;  /* 0x3b52e7db050c7423 */ /* 0x000fe2000000000c */
[----:B------:R-:W-:Y:S02]  /*0340*/  FADD R2, R2, -R11 ;  /* 0x8000000b02027221 */ /* 0x000fe40000000000 */
[----:B------:R-:W-:Y:S01]  /*0350*/  FFMA R7, R7, -R9, R10 ;  /* 0x8000000907077223 */ /* 0x000fe2000000000a */
[----:B------:R-:W-:Y:S01]  /*0360*/  FFMA R12, R5, R12, 0.018033718690276145935 ;  /* 0x3c93bb73050c7423 */ /* 0x000fe2000000000c */
[----:B------:R-:W-:-:S02]  /*0370*/  FFMA R2, R9, 1.4426950216293334961, R2 ;  /* 0x3fb8aa3b09027823 */ /* 0x000fc40000000002 */
[----:B------:R-:W-:Y:S01]  /*0380*/  FMUL R7, R8, R7 ;  /* 0x0000000708077220 */ /* 0x000fe20000400000 */
[----:B------:R-:W-:-:S03]  /*0390*/  FFMA R12, R5, R12, 0.12022458761930465698 ;  /* 0x3df6384f050c7423 */ /* 0x000fc6000000000c */
[----:B------:R-:W-:Y:S01]  /*03a0*/  FFMA R2, R7, 1.4426950216293334961, R2 ;  /* 0x3fb8aa3b07027823 */ /* 0x000fe20000000002 */
[----:B------:R-:W-:-:S03]  /*03b0*/  FMUL R12, R5, R12 ;  /* 0x0000000c050c7220 */ /* 0x000fc60000400000 */
[----:B------:R-:W-:Y:S01]  /*03c0*/  FFMA R8, R9, 1.9251366722983220825e-08, R2 ;  /* 0x32a55e3409087823 */ /* 0x000fe20000000002 */
[----:B------:R-:W-:-:S04]  /*03d0*/  FMUL R2, R12, 3 ;  /* 0x404000000c027820 */ /* 0x000fc80000400000 */
[----:B------:R-:W-:-:S04]  /*03e0*/  FFMA R7, R7, R2, R8 ;  /* 0x0000000207077223 */ /* 0x000fc80000000008 */
[----:B------:R-:W-:Y:S01]  /*03f0*/  FFMA R12, R9, R12, R7 ;  /* 0x0000000c090c7223 */ /* 0x000fe20000000007 */
[----:B------:R-:W-:-:S03]  /*0400*/  MOV R7, 0x391fcb8e ;  /* 0x391fcb8e00077802 */ /* 0x000fc60000000f00 */
[----:B------:R-:W-:-:S04]  /*0410*/  FADD R2, R11, R12 ;  /* 0x0000000c0b027221 */ /* 0x000fc80000000000 */
[----:B------:R-:W-:Y:S01]  /*0420*/  FMUL R5, R2, 0.5 ;  /* 0x3f00000002057820 */ /* 0x000fe20000400000 */
[----:B------:R-:W-:-:S03]  /*0430*/  FADD R11, -R11, R2 ;  /* 0x000000020b0b7221 */ /* 0x000fc60000000100 */
[----:B------:R-:W0:Y:S01]  /*0440*/  FRND R8, R5 ;  /* 0x0000000500087307 */ /* 0x000e220000201000 */
[----:B------:R-:W-:Y:S01]  /*0450*/  FADD R11, R12, -R11 ;  /* 0x8000000b0c0b7221 */ /* 0x000fe20000000000 */
[----:B------:R-:W-:Y:S01]  /*0460*/  FFMA R2, R2, 0.5, -R5 ;  /* 0x3f00000002027823 */ /* 0x000fe20000000805 */
[----:B------:R-:W-:-:S03]  /*0470*/  FSETP.GT.AND P1, PT, |R5|, 152, PT ;  /* 0x431800000500780b */ /* 0x000fc60003f24200 */
[----:B------:R-:W-:Y:S02]  /*0480*/  FFMA R11, R11, 0.5, R2 ;  /* 0x3f0000000b0b7823 */ /* 0x000fe40000000002 */
[----:B------:R-:W1:Y:S01]  /*0490*/  F2I.NTZ R10, R5 ;  /* 0x00000005000a7305 */ /* 0x000e620000203100 */
[----:B0-----:R-:W-:Y:S01]  /*04a0*/  FADD R2, R5, -R8 ;  /* 0x8000000805027221 */ /* 0x001fe20000000000 */
[----:B------:R-:W-:-:S03]  /*04b0*/  FSETP.GT.AND P0, PT, R8, RZ, PT ;  /* 0x000000ff0800720b */ /* 0x000fc60003f04000 */
[----:B------:R-:W-:-:S04]  /*04c0*/  FADD R2, R2, R11 ;  /* 0x0000000b02027221 */ /* 0x000fc80000000000 */
[----:B------:R-:W-:-:S04]  /*04d0*/  FFMA R7, R2, R7, 0.0013391353422775864601 ;  /* 0x3aaf85ed02077423 */ /* 0x000fc80000000007 */
[----:B------:R-:W-:-:S04]  /*04e0*/  FFMA R7, R2, R7, 0.0096188392490148544312 ;  /* 0x3c1d985602077423 */ /* 0x000fc80000000007 */
[----:B------:R-:W-:-:S04]  /*04f0*/  FFMA R7, R2, R7, 0.055503588169813156128 ;  /* 0x3d6357bb02077423 */ /* 0x000fc80000000007 */
[C---:B------:R-:W-:Y:S01]  /*0500*/  FFMA R9, R2.reuse, R7, 0.24022644758224487305 ;  /* 0x3e75fdec02097423 */ /* 0x040fe20000000007 */
[----:B------:R-:W-:Y:S02]  /*0510*/  SEL R7, RZ, 0x83000000, P0 ;  /* 0x83000000ff077807 */ /* 0x000fe40000000000 */
[----:B------:R-:W-:Y:S01]  /*0520*/  FSETP.GEU.AND P0, PT, R5, RZ, PT ;  /* 0x000000ff0500720b */ /* 0x000fe20003f0e000 */
[----:B------:R-:W-:Y:S01]  /*0530*/  FFMA R9, R2, R9, 0.69314718246459960938 ;  /* 0x3f31721802097423 */ /* 0x000fe20000000009 */
[----:B------:R-:W-:Y:S01]  /*0540*/  IADD3 R8, PT, PT, R7, 0x7f000000, RZ ;  /* 0x7f00000007087810 */ /* 0x000fe20007ffe0ff */
[----:B-1----:R-:W-:Y:S01]  /*0550*/  IMAD R10, R10, 0x800000, -R7 ;  /* 0x008000000a0a7824 */ /* 0x002fe200078e0a07 */
[----:B------:R-:W-:Y:S01]  /*0560*/  FSEL R5, RZ, +INF , !P0 ;  /* 0x7f800000ff057808 */ /* 0x000fe20004000000 */
[----:B------:R-:W-:-:S04]  /*0570*/  FFMA R9, R2, R9, 1 ;  /* 0x3f80000002097423 */ /* 0x000fc80000000009 */
[----:B------:R-:W-:-:S04]  /*0580*/  FMUL R9, R8, R9 ;  /* 0x0000000908097220 */ /* 0x000fc80000400000 */
[----:B------:R-:W-:Y:S01]  /*0590*/  @!P1 FMUL R5, R10, R9 ;  /* 0x000000090a059220 */ /* 0x000fe20000400000 */
[----:B------:R-:W-:Y:S06]  /*05a0*/  @P2 BRA `(.L_x_26) ;  /* 0x0000000000bc2947 */ /* 0x000fec0003800000 */
[----:B------:R-:W-:Y:S01]  /*05b0*/  MOV R5, 0x7fffffff ;  /* 0x7fffffff00057802 */ /* 0x000fe20000000f00 */
[----:B------:R-:W-:Y:S06]  /*05c0*/  BRA `(.L_x_26) ;  /* 0x0000000000b47947 */ /* 0x000fec0003800000 */
.L_x_25:
[----:B-----5:R-:W-:Y:S01]  /*05d0*/  IADD3 R2, PT, PT, R0, -0xd000000, RZ ;  /* 0xf300000000027810 */ /* 0x020fe20007ffe0ff */
[----:B------:R0:W1:Y:S03]  /*05e0*/  MUFU.RSQ R5, R0 ;  /* 0x0000000000057308 */ /* 0x0000660000001400 */
[----:B------:R-:W-:-:S13]  /*05f0*/  ISETP.GT.U32.AND P0, PT, R2, 0x727fffff, PT ;  /* 0x727fffff0200780c */ /* 0x000fda0003f04070 */
[----:B0-----:R-:W-:Y:S05]  /*0600*/  @!P0 BRA `(.L_x_27) ;  /* 0x00000000001c8947 */ /* 0x001fea0003800000 */
[----:B------:R-:W-:Y:S01]  /*0610*/  BSSY.RECONVERGENT B1, `(.L_x_28) ;  /* 0x0000004000017945 */ /* 0x000fe20003800200 */
[----:B------:R-:W-:Y:S02]  /*0620*/  MOV R2, R0 ;  /* 0x0000000000027202 */ /* 0x000fe40000000f00 */
[----:B------:R-:W-:-:S07]  /*0630*/  MOV R11, 0x650 ;  /* 0x00000650000b7802 */ /* 0x000fce0000000f00 */
[----:B-1----:R-:W-:Y:S05]  /*0640*/  CALL.REL.NOINC `($__internal_2_$__cuda_sm20_sqrt_rn_f32_slowpath) ;  /* 0x0000001c00e07944 */ /* 0x002fea0003c00000 */
[----:B------:R-:W-:Y:S05]  /*0650*/  BSYNC.RECONVERGENT B1 ;  /* 0x0000000000017941 */ /* 0x000fea0003800200 */
.L_x_28:
[----:B------:R-:W-:Y:S01]  /*0660*/  IMAD.MOV.U32 R5, RZ, RZ, R4 ;  /* 0x000000ffff057224 */ /* 0x000fe200078e0004 */
[----:B------:R-:W-:Y:S06]  /*0670*/  BRA `(.L_x_29) ;  /* 0x0000000000107947 */ /* 0x000fec0003800000 */
.L_x_27:
[----:B-1----:R-:W-:Y:S01]  /*0680*/  FMUL.FTZ R7, R0, R5 ;  /* 0x0000000500077220 */ /* 0x002fe20000410000 */
[----:B------:R-:W-:-:S03]  /*0690*/  FMUL.FTZ R5, R5, 0.5 ;  /* 0x3f00000005057820 */ /* 0x000fc60000410000 */
[----:B------:R-:W-:-:S04]  /*06a0*/  FFMA R2, -R7, R7, R0 ;  /* 0x0000000707027223 */ /* 0x000fc80000000100 */
[----:B------:R-:W-:-:S07]  /*06b0*/  FFMA R5, R2, R5, R7 ;  /* 0x0000000502057223 */ /* 0x000fce0000000007 */
.L_x_29:
[----:B------:R-:W-:-:S13]  /*06c0*/  ISETP.GE.AND P0, PT, R6, R3, PT ;  /* 0x000000030600720c */ /* 0x000fda0003f06270 */
[----:B------:R-:W-:Y:S05]  /*06d0*/  @P0 BRA `(.L_x_30) ;  /* 0x00000000003c0947 */ /* 0x000fea0003800000 */
[----:B------:R-:W-:-:S04]  /*06e0*/  FADD R2, -R0, 1 ;  /* 0x3f80000000027421 */ /* 0x000fc80000000100 */
[----:B------:R0:W1:Y:S01]  /*06f0*/  MUFU.RSQ R7, R2 ;  /* 0x0000000200077308 */ /* 0x0000620000001400 */
[----:B------:R-:W-:-:S04]  /*0700*/  IADD3 R4, PT, PT, R2, -0xd000000, RZ ;  /* 0xf300000002047810 */ /* 0x000fc80007ffe0ff */
[----:B------:R-:W-:-:S13]  /*0710*/  ISETP.GT.U32.AND P0, PT, R4, 0x727fffff, PT ;  /* 0x727fffff0400780c */ /* 0x000fda0003f04070 */
[----:B01----:R-:W-:Y:S05]  /*0720*/  @!P0 BRA `(.L_x_31) ;  /* 0x0000000000148947 */ /* 0x003fea0003800000 */
[----:B------:R-:W-:Y:S01]  /*0730*/  BSSY.RECONVERGENT B1, `(.L_x_32) ;  /* 0x0000003000017945 */ /* 0x000fe20003800200 */
[----:B------:R-:W-:-:S07]  /*0740*/  MOV R11, 0x760 ;  /* 0x00000760000b7802 */ /* 0x000fce0000000f00 */
[----:B------:R-:W-:Y:S05]  /*0750*/  CALL.REL.NOINC `($__internal_2_$__cuda_sm20_sqrt_rn_f32_slowpath) ;  /* 0x0000001c009c7944 */ /* 0x000fea0003c00000 */
[----:B------:R-:W-:Y:S05]  /*0760*/  BSYNC.RECONVERGENT B1 ;  /* 0x0000000000017941 */ /* 0x000fea0003800200 */
.L_x_32:
[----:B------:R-:W-:Y:S05]  /*0770*/  BRA `(.L_x_26) ;  /* 0x0000000000487947 */ /* 0x000fea0003800000 */
.L_x_31:
[----:B------:R-:W-:Y:S01]  /*0780*/  FMUL.FTZ R9, R2, R7 ;  /* 0x0000000702097220 */ /* 0x000fe20000410000 */
[----:B------:R-:W-:-:S03]  /*0790*/  FMUL.FTZ R4, R7, 0.5 ;  /* 0x3f00000007047820 */ /* 0x000fc60000410000 */
[----:B------:R-:W-:-:S04]  /*07a0*/  FFMA R2, -R9, R9, R2 ;  /* 0x0000000909027223 */ /* 0x000fc80000000102 */
[----:B------:R-:W-:Y:S01]  /*07b0*/  FFMA R4, R2, R4, R9 ;  /* 0x0000000402047223 */ /* 0x000fe20000000009 */
[----:B------:R-:W-:Y:S06]  /*07c0*/  BRA `(.L_x_26) ;  /* 0x0000000000347947 */ /* 0x000fec0003800000 */
.L_x_30:
[----:B------:R-:W-:-:S04]  /*07d0*/  FADD R2, -R0, 1 ;  /* 0x3f80000000027421 */ /* 0x000fc80000000100 */
[----:B------:R0:W1:Y:S01]  /*07e0*/  MUFU.RSQ R7, R2 ;  /* 0x0000000200077308 */ /* 0x0000620000001400 */
[----:B------:R-:W-:-:S04]  /*07f0*/  IADD3 R4, PT, PT, R2, -0xd000000, RZ ;  /* 0xf300000002047810 */ /* 0x000fc80007ffe0ff */
[----:B------:R-:W-:-:S13]  /*0800*/  ISETP.GT.U32.AND P0, PT, R4, 0x727fffff, PT ;  /* 0x727fffff0400780c */ /* 0x000fda0003f04070 */
[----:B01----:R-:W-:Y:S05]  /*0810*/  @!P0 BRA `(.L_x_33) ;  /* 0x00000000000c8947 */ /* 0x003fea0003800000 */
[----:B------:R-:W-:-:S07]  /*0820*/  MOV R11, 0x840 ;  /* 0x00000840000b7802 */ /* 0x000fce0000000f00 */
[----:B------:R-:W-:Y:S05]  /*0830*/  CALL.REL.NOINC `($__internal_2_$__cuda_sm20_sqrt_rn_f32_slowpath) ;  /* 0x0000001c00647944 */ /* 0x000fea0003c00000 */
[----:B------:R-:W-:Y:S05]  /*0840*/  BRA `(.L_x_34) ;  /* 0x0000000000107947 */ /* 0x000fea0003800000 */
.L_x_33:
[----:B------:R-:W-:Y:S01]  /*0850*/  FMUL.FTZ R9, R2, R7 ;  /* 0x0000000702097220 */ /* 0x000fe20000410000 */
[----:B------:R-:W-:-:S03]  /*0860*/  FMUL.FTZ R4, R7, 0.5 ;  /* 0x3f00000007047820 */ /* 0x000fc60000410000 */
[----:B------:R-:W-:-:S04]  /*0870*/  FFMA R2, -R9, R9, R2 ;  /* 0x0000000909027223 */ /* 0x000fc80000000102 */
[----:B------:R-:W-:-:S07]  /*0880*/  FFMA R4, R2, R4, R9 ;  /* 0x0000000402047223 */ /* 0x000fce0000000009 */
.L_x_34:
[----:B------:R-:W-:-:S07]  /*0890*/  FADD R4, -R4, -RZ ;  /* 0x800000ff04047221 */ /* 0x000fce0000000100 */
.L_x_26:
[----:B------:R-:W-:Y:S05]  /*08a0*/  BSYNC.RECONVERGENT B0 ;  /* 0x0000000000007941 */ /* 0x000fea0003800200 */
.L_x_24:
[----:B------:R-:W0:Y:S08]  /*08b0*/  LDC R2, c[0x0][0x3a0] ;  /* 0x0000e800ff027b82 */ /* 0x000e300000000800 */
[----:B------:R-:W1:Y:S08]  /*08c0*/  LDC.64 R8, c[0x0][0x380] ;  /* 0x0000e000ff087b82 */ /* 0x000e700000000a00 */
[----:B------:R-:W2:Y:S01]  /*08d0*/  LDC.64 R18, c[0x0][0x390] ;  /* 0x0000e400ff127b82 */ /* 0x000ea20000000a00 */
[----:B0-----:R-:W-:-:S04]  /*08e0*/  IMAD R11, R6, R2, R3 ;  /* 0x00000002060b7224 */ /* 0x001fc800078e0203 */
[----:B-1----:R-:W-:-:S05]  /*08f0*/  IMAD.WIDE R6, R11, 0x8, R8 ;  /* 0x000000080b067825 */ /* 0x002fca00078e0208 */
[----:B------:R-:W3:Y:S04]  /*0900*/  LDG.E.CONSTANT R8, desc[UR4][R6.64+0x4] ;  /* 0x0000040406087981 */ /* 0x000ee8000c1e9900 */
[----:B------:R-:W4:Y:S01]  /*0910*/  LDG.E.CONSTANT R10, desc[UR4][R6.64] ;  /* 0x00000004060a7981 */ /* 0x000f22000c1e9900 */
[----:B------:R-:W-:Y:S01]  /*0920*/  ISETP.NE.AND P0, PT, R3, RZ, PT ;  /* 0x000000ff0300720c */ /* 0x000fe20003f05270 */
[C---:B---3--:R-:W-:Y:S01]  /*0930*/  FMUL R9, R8.reuse, R4 ;  /* 0x0000000408097220 */ /* 0x048fe20000400000 */
[----:B------:R-:W-:-:S03]  /*0940*/  FMUL R13, R8, R5 ;  /* 0x00000005080d7220 */ /* 0x000fc60000400000 */
[----:B----4-:R-:W-:Y:S01]  /*0950*/  FFMA R5, R10, R5, -R9 ;  /* 0x000000050a057223 */ /* 0x010fe20000000809 */
[----:B--2---:R-:W-:-:S04]  /*0960*/  IMAD.WIDE R8, R11, 0x8, R18 ;  /* 0x000000080b087825 */ /* 0x004fc800078e0212 */
[----:B------:R-:W-:Y:S01]  /*0970*/  FFMA R13, R10, R4, R13 ;  /* 0x000000040a0d7223 */ /* 0x000fe2000000000d */
[----:B------:R0:W-:Y:S04]  /*0980*/  STG.E desc[UR4][R8.64], R5 ;  /* 0x0000000508007986 */ /* 0x0001e8000c101904 */
[----:B------:R0:W-:Y:S01]  /*0990*/  STG.E desc[UR4][R8.64+0x4], R13 ;  /* 0x0000040d08007986 */ /* 0x0001e2000c101904 */
[----:B------:R-:W-:Y:S05]  /*09a0*/  @P0 EXIT ;  /* 0x000000000000094d */ /* 0x000fea0003800000 */
[----:B------:R-:W-:Y:S01]  /*09b0*/  IADD3 R3, PT, PT, R2, -0x1, RZ ;  /* 0xffffffff02037810 */ /* 0x000fe20007ffe0ff */
[----:B------:R-:W-:-:S03]  /*09c0*/  IMAD.MOV.U32 R28, RZ, RZ, RZ ;  /* 0x000000ffff1c7224 */ /* 0x000fc600078e00ff */
[----:B------:R-:W-:Y:S01]  /*09d0*/  ISETP.GE.U32.AND P0, PT, R3, 0xf, PT ;  /* 0x0000000f0300780c */ /* 0x000fe20003f06070 */
[----:B------:R-:W-:-:S12]  /*09e0*/  HFMA2 R3, -RZ, RZ, 0, 0 ;  /* 0x00000000ff037431 */ /* 0x000fd800000001ff */
[----:B------:R-:W-:Y:S05]  /*09f0*/  @!P0 BRA `(.L_x_35) ;  /* 0x00000004007c8947 */ /* 0x000fea0003800000 */
[----:B------:R-:W1:Y:S01]  /*0a00*/  LDC.64 R24, c[0x0][0x390] ;  /* 0x0000e400ff187b82 */ /* 0x000e620000000a00 */
[C---:B------:R-:W-:Y:S01]  /*0a10*/  LOP3.LUT R4, R2.reuse, 0x7ffffff0, RZ, 0xc0, !PT ;  /* 0x7ffffff002047812 */ /* 0x040fe200078ec0ff */
[C---:B------:R-:W-:Y:S01]  /*0a20*/  IMAD R11, R2.reuse, 0xf, RZ ;  /* 0x0000000f020b7824 */ /* 0x040fe200078e02ff */
[C---:B0-----:R-:W-:Y:S01]  /*0a30*/  SHF.L.U32 R8, R2.reuse, 0x3, RZ ;  /* 0x0000000302087819 */ /* 0x041fe200000006ff */
[C---:B------:R-:W-:Y:S01]  /*0a40*/  IMAD R13, R2.reuse, 0xe, RZ ;  /* 0x0000000e020d7824 */ /* 0x040fe200078e02ff */
[C---:B------:R-:W-:Y:S01]  /*0a50*/  SHF.L.U32 R7, R2.reuse, 0x1, RZ ;  /* 0x0000000102077819 */ /* 0x040fe200000006ff */
[C---:B------:R-:W-:Y:S01]  /*0a60*/  IMAD R15, R2.reuse, 0xd, RZ ;  /* 0x0000000d020f7824 */ /* 0x040fe200078e02ff */
[----:B------:R-:W-:Y:S01]  /*0a70*/  MOV R28, RZ ;  /* 0x000000ff001c7202 */ /* 0x000fe20000000f00 */
[----:B------:R-:W0:Y:S01]  /*0a80*/  LDC R9, c[0x0][0x3a0] ;  /* 0x0000e800ff097b82 */ /* 0x000e220000000800 */
[C---:B------:R-:W-:Y:S01]  /*0a90*/  IMAD R17, R2.reuse, 0xc, RZ ;  /* 0x0000000c02117824 */ /* 0x040fe200078e02ff */
[----:B------:R-:W-:Y:S01]  /*0aa0*/  MOV R5, RZ ;  /* 0x000000ff00057202 */ /* 0x000fe20000000f00 */
[----:B------:R-:W-:-:S02]  /*0ab0*/  IMAD R27, R2, 0xb, RZ ;  /* 0x0000000b021b7824 */ /* 0x000fc400078e02ff */
[C---:B------:R-:W-:Y:S02]  /*0ac0*/  IMAD R29, R2.reuse, 0xa, RZ ;  /* 0x0000000a021d7824 */ /* 0x040fe400078e02ff */
[C---:B------:R-:W-:Y:S02]  /*0ad0*/  IMAD R6, R2.reuse, 0x9, RZ ;  /* 0x0000000902067824 */ /* 0x040fe400078e02ff */
[C---:B------:R-:W-:Y:S02]  /*0ae0*/  IMAD R10, R2.reuse, 0x7, RZ ;  /* 0x00000007020a7824 */ /* 0x040fe400078e02ff */
[C---:B------:R-:W-:Y:S02]  /*0af0*/  IMAD R12, R2.reuse, 0x6, RZ ;  /* 0x00000006020c7824 */ /* 0x040fe400078e02ff */
[C---:B------:R-:W-:Y:S02]  /*0b00*/  IMAD R14, R2.reuse, 0x5, RZ ;  /* 0x00000005020e7824 */ /* 0x040fe400078e02ff */
[----:B------:R-:W-:Y:S01]  /*0b10*/  IMAD.SHL.U32 R16, R2, 0x4, RZ ;  /* 0x0000000402107824 */ /* 0x000fe200078e00ff */
[----:B-1----:R-:W-:Y:S01]  /*0b20*/  IADD3 R24, P0, PT, R24, 0x78, RZ ;  /* 0x0000007818187810 */ /* 0x002fe20007f1e0ff */
[----:B------:R-:W-:-:S02]  /*0b30*/  IMAD R26, R2, 0x3, RZ ;  /* 0x00000003021a7824 */ /* 0x000fc400078e02ff */
[----:B------:R-:W-:Y:S01]  /*0b40*/  IMAD.MOV R3, RZ, RZ, -R4 ;  /* 0x000000ffff037224 */ /* 0x000fe200078e0a04 */
[----:B------:R-:W-:-:S09]  /*0b50*/  IADD3.X R25, PT, PT, RZ, R25, RZ, P0, !PT ;  /* 0x00000019ff197210 */ /* 0x000fd200007fe4ff */
.L_x_36:
[----:B------:R-:W-:-:S06]  /*0b60*/  IMAD.WIDE.U32 R20, R5, 0x8, R18 ;  /* 0x0000000805147825 */ /* 0x000fcc00078e0012 */
[----:B------:R1:W2:Y:S02]  /*0b70*/  LDG.E R21, desc[UR4][R20.64] ;  /* 0x0000000414157981 */ /* 0x0002a4000c1e1900 */
[----:B-1----:R-:W-:Y:S01]  /*0b80*/  MOV R20, R24 ;  /* 0x0000001800147202 */ /* 0x002fe20000000f00 */
[----:B--2---:R-:W-:Y:S01]  /*0b90*/  FADD R28, R21, R28 ;  /* 0x0000001c151c7221 */ /* 0x004fe20000000000 */
[----:B------:R-:W-:-:S03]  /*0ba0*/  MOV R21, R25 ;  /* 0x0000001900157202 */ /* 0x000fc60000000f00 */
[----:B0-----:R-:W-:-:S06]  /*0bb0*/  IMAD.WIDE.U32 R22, R9, 0x8, R20 ;  /* 0x0000000809167825 */ /* 0x001fcc00078e0014 */
[----:B------:R-:W2:Y:S02]  /*0bc0*/  LDG.E R23, desc[UR4][R22.64+-0x70] ;  /* 0xffff900416177981 */ /* 0x000ea4000c1e1900 */
[----:B--2---:R-:W-:Y:S01]  /*0bd0*/  FADD R28, R28, R23 ;  /* 0x000000171c1c7221 */ /* 0x004fe20000000000 */
[----:B------:R-:W-:-:S05]  /*0be0*/  IMAD.WIDE.U32 R22, R7, 0x8, R20 ;  /* 0x0000000807167825 */ /* 0x000fca00078e0014 */
[----:B------:R-:W2:Y:S02]  /*0bf0*/  LDG.E R25, desc[UR4][R22.64+-0x68] ;  /* 0xffff980416197981 */ /* 0x000ea4000c1e1900 */
[----:B--2---:R-:W-:Y:S01]  /*0c00*/  FADD R28, R28, R25 ;  /* 0x000000191c1c7221 */ /* 0x004fe20000000000 */
[----:B------:R-:W-:-:S06]  /*0c10*/  IMAD.WIDE.U32 R24, R26, 0x8, R20 ;  /* 0x000000081a187825 */ /* 0x000fcc00078e0014 */
[----:B------:R-:W2:Y:S01]  /*0c20*/  LDG.E R25, desc[UR4][R24.64+-0x60] ;  /* 0xffffa00418197981 */ /* 0x000ea2000c1e1900 */
[----:B------:R-:W-:-:S06]  /*0c30*/  IMAD.WIDE.U32 R22, R14, 0x8, R20 ;  /* 0x000000080e167825 */ /* 0x000fcc00078e0014 */
[----:B------:R-:W3:Y:S01]  /*0c40*/  LDG.E R23, desc[UR4][R22.64+-0x50] ;  /* 0xffffb00416177981 */ /* 0x000ee2000c1e1900 */
[----:B--2---:R-:W-:Y:S01]  /*0c50*/  FADD R28, R28, R25 ;  /* 0x000000191c1c7221 */ /* 0x004fe20000000000 */
[----:B------:R-:W-:-:S06]  /*0c60*/  IMAD.WIDE.U32 R24, R16, 0x8, R20 ;  /* 0x0000000810187825 */ /* 0x000fcc00078e0014 */
[----:B------:R-:W2:Y:S02]  /*0c70*/  LDG.E R25, desc[UR4][R24.64+-0x58] ;  /* 0xffffa80418197981 */ /* 0x000ea4000c1e1900 */
[----:B--2---:R-:W-:-:S04]  /*0c80*/  FADD R28, R28, R25 ;  /* 0x000000191c1c7221 */ /* 0x004fc80000000000 */
[----:B---3--:R-:W-:Y:S01]  /*0c90*/  FADD R28, R28, R23 ;  /* 0x000000171c1c7221 */ /* 0x008fe20000000000 */
[----:B------:R-:W-:-:S04]  /*0ca0*/  IMAD.WIDE.U32 R22, R12, 0x8, R20 ;  /* 0x000000080c167825 */ /* 0x000fc800078e0014 */
[----:B------:R-:W-:Y:S02]  /*0cb0*/  IMAD.WIDE.U32 R24, R10, 0x8, R20 ;  /* 0x000000080a187825 */ /* 0x000fe400078e0014 */
[----:B------:R-:W2:Y:S04]  /*0cc0*/  LDG.E R23, desc[UR4][R22.64+-0x48] ;  /* 0xffffb80416177981 */ /* 0x000ea8000c1e1900 */
[----:B------:R-:W3:Y:S01]  /*0cd0*/  LDG.E R25, desc[UR4][R24.64+-0x40] ;  /* 0xffffc00418197981 */ /* 0x000ee2000c1e1900 */
        /* <DEDUP_REMOVED lines=23> */
[----:B------:R0:W3:Y:S01]  /*0e50*/  LDG.E R25, desc[UR4][R24.64] ;  /* 0x0000000418197981 */ /* 0x0000e2000c1e1900 */
[----:B------:R-:W-:Y:S02]  /*0e60*/  IADD3 R3, PT, PT, R3, 0x10, RZ ;  /* 0x0000001003037810 */ /* 0x000fe40007ffe0ff */
[----:B0-----:R-:W-:Y:S01]  /*0e70*/  IADD3 R24, P0, PT, R20, 0x80, RZ ;  /* 0x0000008014187810 */ /* 0x001fe20007f1e0ff */
[C---:B------:R-:W-:Y:S01]  /*0e80*/  IMAD R5, R2.reuse, 0x10, R5 ;  /* 0x0000001002057824 */ /* 0x040fe200078e0205 */
[C---:B------:R-:W-:Y:S01]  /*0e90*/  LEA R9, R2.reuse, R9, 0x4 ;  /* 0x0000000902097211 */ /* 0x040fe200078e20ff */
[C---:B------:R-:W-:Y:S01]  /*0ea0*/  IMAD R7, R2.reuse, 0x10, R7 ;  /* 0x0000001002077824 */ /* 0x040fe200078e0207 */
[C---:B------:R-:W-:Y:S01]  /*0eb0*/  LEA R26, R2.reuse, R26, 0x4 ;  /* 0x0000001a021a7211 */ /* 0x040fe200078e20ff */
[C---:B------:R-:W-:Y:S01]  /*0ec0*/  IMAD R12, R2.reuse, 0x10, R12 ;  /* 0x00000010020c7824 */ /* 0x040fe200078e020c */
[----:B------:R-:W-:Y:S01]  /*0ed0*/  IADD3 R5, PT, PT, R5, 0x10, RZ ;  /* 0x0000001005057810 */ /* 0x000fe20007ffe0ff */
[C---:B------:R-:W-:Y:S01]  /*0ee0*/  IMAD R29, R2.reuse, 0x10, R29 ;  /* 0x00000010021d7824 */ /* 0x040fe200078e021d */
[C---:B------:R-:W-:Y:S01]  /*0ef0*/  LEA R16, R2.reuse, R16, 0x4 ;  /* 0x0000001002107211 */ /* 0x040fe200078e20ff */
[C---:B------:R-:W-:Y:S01]  /*0f00*/  IMAD R13, R2.reuse, 0x10, R13 ;  /* 0x00000010020d7824 */ /* 0x040fe200078e020d */
[----:B------:R-:W-:-:S02]  /*0f10*/  LEA R14, R2, R14, 0x4 ;  /* 0x0000000e020e7211 */ /* 0x000fc400078e20ff */
[C---:B------:R-:W-:Y:S02]  /*0f20*/  LEA R10, R2.reuse, R10, 0x4 ;  /* 0x0000000a020a7211 */ /* 0x040fe400078e20ff */
[C---:B------:R-:W-:Y:S02]  /*0f30*/  LEA R8, R2.reuse, R8, 0x4 ;  /* 0x0000000802087211 */ /* 0x040fe400078e20ff */
[C---:B------:R-:W-:Y:S02]  /*0f40*/  LEA R6, R2.reuse, R6, 0x4 ;  /* 0x0000000602067211 */ /* 0x040fe400078e20ff */
[C---:B------:R-:W-:Y:S02]  /*0f50*/  LEA R27, R2.reuse, R27, 0x4 ;  /* 0x0000001b021b7211 */ /* 0x040fe400078e20ff */
[C---:B------:R-:W-:Y:S02]  /*0f60*/  LEA R17, R2.reuse, R17, 0x4 ;  /* 0x0000001102117211 */ /* 0x040fe400078e20ff */
[----:B------:R-:W-:-:S02]  /*0f70*/  LEA R15, R2, R15, 0x4 ;  /* 0x0000000f020f7211 */ /* 0x000fc400078e20ff */
[----:B------:R-:W-:Y:S01]  /*0f80*/  LEA R11, R2, R11, 0x4 ;  /* 0x0000000b020b7211 */ /* 0x000fe200078e20ff */
[----:B--2---:R-:W-:-:S04]  /*0f90*/  FADD R28, R28, R23 ;  /* 0x000000171c1c7221 */ /* 0x004fc80000000000 */
[----:B---3--:R-:W-:Y:S01]  /*0fa0*/  FADD R28, R28, R25 ;  /* 0x000000191c1c7221 */ /* 0x008fe20000000000 */
[----:B------:R-:W-:Y:S02]  /*0fb0*/  IADD3.X R25, PT, PT, RZ, R21, RZ, P0, !PT ;  /* 0x00000015ff197210 */ /* 0x000fe400007fe4ff */
[----:B------:R-:W-:-:S13]  /*0fc0*/  ISETP.NE.AND P0, PT, R3, RZ, PT ;  /* 0x000000ff0300720c */ /* 0x000fda0003f05270 */
[----:B------:R-:W-:Y:S05]  /*0fd0*/  @P0 BRA `(.L_x_36) ;  /* 0xfffffff800e00947 */ /* 0x000fea000383ffff */
[----:B------:R-:W-:-:S07]  /*0fe0*/  MOV R3, R4 ;  /* 0x0000000400037202 */ /* 0x000fce0000000f00 */
.L_x_35:
[----:B------:R-:W-:-:S13]  /*0ff0*/  LOP3.LUT P0, R4, R2, 0xf, RZ, 0xc0, !PT ;  /* 0x0000000f02047812 */ /* 0x000fda000780c0ff */
[----:B------:R-:W-:Y:S05]  /*1000*/  @!P0 BRA `(.L_x_37) ;  /* 0x0000000400948947 */ /* 0x000fea0003800000 */
[----:B------:R-:W-:Y:S02]  /*1010*/  ISETP.GE.U32.AND P1, PT, R4, 0x8, PT ;  /* 0x000000080400780c */ /* 0x000fe40003f26070 */
[----:B------:R-:W-:-:S04]  /*1020*/  LOP3.LUT R20, R2, 0x7, RZ, 0xc0, !PT ;  /* 0x0000000702147812 */ /* 0x000fc800078ec0ff */
[----:B------:R-:W-:-:S07]  /*1030*/  ISETP.NE.AND P0, PT, R20, RZ, PT ;  /* 0x000000ff1400720c */ /* 0x000fce0003f05270 */
[----:B------:R-:W-:Y:S06]  /*1040*/  @!P1 BRA `(.L_x_38) ;  /* 0x0000000000dc9947 */ /* 0x000fec0003800000 */
[----:B0-----:R-:W0:Y:S01]  /*1050*/  LDC.64 R4, c[0x0][0x390] ;  /* 0x0000e400ff047b82 */ /* 0x001e220000000a00 */
[CC--:B------:R-:W-:Y:S02]  /*1060*/  IMAD R8, R3.reuse, R2.reuse, R2 ;  /* 0x0000000203087224 */ /* 0x0c0fe400078e0202 */
[----:B------:R-:W-:-:S03]  /*1070*/  IMAD R7, R3, R2, R3 ;  /* 0x0000000203077224 */ /* 0x000fc600078e0203 */
[----:B------:R-:W-:Y:S01]  /*1080*/  IADD3 R9, PT, PT, R8, R2, RZ ;  /* 0x0000000208097210 */ /* 0x000fe20007ffe0ff */
[----:B------:R-:W-:Y:S01]  /*1090*/  IMAD.WIDE.U32 R6, R7, 0x8, R18 ;  /* 0x0000000807067825 */ /* 0x000fe200078e0012 */
[C---:B------:R-:W-:Y:S02]  /*10a0*/  IADD3 R11, P1, PT, R3.reuse, R8, RZ ;  /* 0x00000008030b7210 */ /* 0x040fe40007f3e0ff */
[----:B------:R-:W-:Y:S01]  /*10b0*/  IADD3 R12, P2, PT, R3, R9, RZ ;  /* 0x00000009030c7210 */ /* 0x000fe20007f5e0ff */
[----:B------:R-:W-:Y:S01]  /*10c0*/  IMAD.IADD R9, R9, 0x1, R2 ;  /* 0x0000000109097824 */ /* 0x000fe200078e0202 */
[----:B------:R-:W-:Y:S01]  /*10d0*/  IADD3.X R14, PT, PT, RZ, RZ, RZ, P1, !PT ;  /* 0x000000ffff0e7210 */ /* 0x000fe20000ffe4ff */
[----:B------:R1:W2:Y:S01]  /*10e0*/  LDG.E R15, desc[UR4][R6.64] ;  /* 0x00000004060f7981 */ /* 0x0002a2000c1e1900 */
[----:B------:R-:W-:Y:S02]  /*10f0*/  IADD3.X R13, PT, PT, RZ, RZ, RZ, P2, !PT ;  /* 0x000000ffff0d7210 */ /* 0x000fe400017fe4ff */
[----:B------:R-:W-:-:S02]  /*1100*/  IADD3 R8, P3, PT, R3, R9, RZ ;  /* 0x0000000903087210 */ /* 0x000fc40007f7e0ff */
[----:B------:R-:W-:Y:S02]  /*1110*/  IADD3 R9, PT, PT, R9, R2, RZ ;  /* 0x0000000209097210 */ /* 0x000fe40007ffe0ff */
[----:B-1----:R-:W-:Y:S02]  /*1120*/  IADD3.X R7, PT, PT, RZ, RZ, RZ, P3, !PT ;  /* 0x000000ffff077210 */ /* 0x002fe40001ffe4ff */
[CC--:B0-----:R-:W-:Y:S02]  /*1130*/  LEA R16, P2, R12.reuse, R4.reuse, 0x3 ;  /* 0x000000040c107211 */ /* 0x0c1fe400078418ff */
[C---:B------:R-:W-:Y:S02]  /*1140*/  LEA R10, P1, R11.reuse, R4, 0x3 ;  /* 0x000000040b0a7211 */ /* 0x040fe400078218ff */
[-C--:B------:R-:W-:Y:S02]  /*1150*/  LEA.HI.X R17, R12, R5.reuse, R13, 0x3, P2 ;  /* 0x000000050c117211 */ /* 0x080fe400010f1c0d */
[----:B------:R-:W-:-:S02]  /*1160*/  LEA.HI.X R11, R11, R5, R14, 0x3, P1 ;  /* 0x000000050b0b7211 */ /* 0x000fc400008f1c0e */
[----:B------:R-:W-:Y:S01]  /*1170*/  IADD3 R6, P2, PT, R3, R9, RZ ;  /* 0x0000000903067210 */ /* 0x000fe20007f5e0ff */
[----:B------:R-:W-:Y:S01]  /*1180*/  IMAD.IADD R9, R9, 0x1, R2 ;  /* 0x0000000109097824 */ /* 0x000fe200078e0202 */
[CC--:B------:R-:W-:Y:S01]  /*1190*/  LEA R12, P1, R8.reuse, R4.reuse, 0x3 ;  /* 0x00000004080c7211 */ /* 0x0c0fe200078218ff */
[----:B------:R0:W3:Y:S01]  /*11a0*/  LDG.E R14, desc[UR4][R10.64+0x8] ;  /* 0x000008040a0e7981 */ /* 0x0000e2000c1e1900 */
[----:B------:R-:W-:Y:S02]  /*11b0*/  IADD3.X R21, PT, PT, RZ, RZ, RZ, P2, !PT ;  /* 0x000000ffff157210 */ /* 0x000fe400017fe4ff */
[----:B------:R-:W-:Y:S01]  /*11c0*/  LEA.HI.X R13, R8, R5, R7, 0x3, P1 ;  /* 0x00000005080d7211 */ /* 0x000fe200008f1c07 */
[----:B------:R1:W4:Y:S01]  /*11d0*/  LDG.E R16, desc[UR4][R16.64+0x10] ;  /* 0x0000100410107981 */ /* 0x000322000c1e1900 */
[----:B------:R-:W-:Y:S02]  /*11e0*/  IADD3 R23, P2, PT, R3, R9, RZ ;  /* 0x0000000903177210 */ /* 0x000fe40007f5e0ff */
[----:B------:R-:W-:Y:S01]  /*11f0*/  LEA R8, P1, R6, R4, 0x3 ;  /* 0x0000000406087211 */ /* 0x000fe200078218ff */
[----:B------:R-:W5:Y:S01]  /*1200*/  LDG.E R12, desc[UR4][R12.64+0x18] ;  /* 0x000018040c0c7981 */ /* 0x000f62000c1e1900 */
[----:B------:R-:W-:-:S02]  /*1210*/  IADD3 R7, PT, PT, R9, R2, RZ ;  /* 0x0000000209077210 */ /* 0x000fc40007ffe0ff */
[----:B------:R-:W-:Y:S02]  /*1220*/  LEA.HI.X R9, R6, R5, R21, 0x3, P1 ;  /* 0x0000000506097211 */ /* 0x000fe400008f1c15 */
[----:B------:R-:W-:Y:S02]  /*1230*/  IADD3.X R24, PT, PT, RZ, RZ, RZ, P2, !PT ;  /* 0x000000ffff187210 */ /* 0x000fe400017fe4ff */
[----:B------:R-:W-:Y:S01]  /*1240*/  IADD3 R21, P2, PT, R3, R7, RZ ;  /* 0x0000000703157210 */ /* 0x000fe20007f5e0ff */
[----:B------:R-:W5:Y:S01]  /*1250*/  LDG.E R8, desc[UR4][R8.64+0x20] ;  /* 0x0000200408087981 */ /* 0x000f62000c1e1900 */
[----:B------:R-:W-:Y:S02]  /*1260*/  LEA R6, P1, R23, R4, 0x3 ;  /* 0x0000000417067211 */ /* 0x000fe400078218ff */
[----:B------:R-:W-:Y:S02]  /*1270*/  IADD3 R22, PT, PT, R7, R2, RZ ;  /* 0x0000000207167210 */ /* 0x000fe40007ffe0ff */
[----:B------:R-:W-:Y:S01]  /*1280*/  LEA.HI.X R7, R23, R5, R24, 0x3, P1 ;  /* 0x0000000517077211 */ /* 0x000fe200008f1c18 */
[----:B------:R-:W-:Y:S01]  /*1290*/  IMAD.X R24, RZ, RZ, RZ, P2 ;  /* 0x000000ffff187224 */ /* 0x000fe200010e06ff */
[----:B0-----:R-:W-:-:S02]  /*12a0*/  LEA R10, P1, R21, R4, 0x3 ;  /* 0x00000004150a7211 */ /* 0x001fc400078218ff */
[----:B------:R-:W-:Y:S02]  /*12b0*/  IADD3 R22, P2, PT, R3, R22, RZ ;  /* 0x0000001603167210 */ /* 0x000fe40007f5e0ff */
[-C--:B------:R-:W-:Y:S01]  /*12c0*/  LEA.HI.X R11, R21, R5.reuse, R24, 0x3, P1 ;  /* 0x00000005150b7211 */ /* 0x080fe200008f1c18 */
[----:B------:R-:W5:Y:S01]  /*12d0*/  LDG.E R7, desc[UR4][R6.64+0x28] ;  /* 0x0000280406077981 */ /* 0x000f62000c1e1900 */
[----:B-1----:R-:W-:Y:S02]  /*12e0*/  IADD3.X R17, PT, PT, RZ, RZ, RZ, P2, !PT ;  /* 0x000000ffff117210 */ /* 0x002fe400017fe4ff */
[C---:B------:R-:W-:Y:S02]  /*12f0*/  LEA R4, P1, R22.reuse, R4, 0x3 ;  /* 0x0000000416047211 */ /* 0x040fe400078218ff */
[----:B------:R-:W5:Y:S02]  /*1300*/  LDG.E R11, desc[UR4][R10.64+0x30] ;  /* 0x000030040a0b7981 */ /* 0x000f64000c1e1900 */
[----:B------:R-:W-:-:S06]  /*1310*/  LEA.HI.X R5, R22, R5, R17, 0x3, P1 ;  /* 0x0000000516057211 */ /* 0x000fcc00008f1c11 */
[----:B------:R-:W5:Y:S01]  /*1320*/  LDG.E R5, desc[UR4][R4.64+0x38] ;  /* 0x0000380404057981 */ /* 0x000f62000c1e1900 */
[----:B------:R-:W-:Y:S01]  /*1330*/  IADD3 R3, PT, PT, R3, 0x8, RZ ;  /* 0x0000000803037810 */ /* 0x000fe20007ffe0ff */
[----:B--2---:R-:W-:-:S04]  /*1340*/  FADD R15, R28, R15 ;  /* 0x0000000f1c0f7221 */ /* 0x004fc80000000000 */
[----:B---3--:R-:W-:-:S04]  /*1350*/  FADD R15, R15, R14 ;  /* 0x0000000e0f0f7221 */ /* 0x008fc80000000000 */
[----:B----4-:R-:W-:-:S04]  /*1360*/  FADD R15, R15, R16 ;  /* 0x000000100f0f7221 */ /* 0x010fc80000000000 */
[----:B-----5:R-:W-:-:S04]  /*1370*/  FADD R15, R15, R12 ;  /* 0x0000000c0f0f7221 */ /* 0x020fc80000000000 */
[----:B------:R-:W-:-:S04]  /*1380*/  FADD R8, R15, R8 ;  /* 0x000000080f087221 */ /* 0x000fc80000000000 */
[----:B------:R-:W-:-:S04]  /*1390*/  FADD R8, R8, R7 ;  /* 0x0000000708087221 */ /* 0x000fc80000000000 */
[----:B------:R-:W-:-:S04]  /*13a0*/  FADD R8, R8, R11 ;  /* 0x0000000b08087221 */ /* 0x000fc80000000000 */
[----:B------:R-:W-:-:S07]  /*13b0*/  FADD R28, R8, R5 ;  /* 0x00000005081c7221 */ /* 0x000fce0000000000 */
.L_x_38:
        /* <DEDUP_REMOVED lines=11> */
[C---:B------:R-:W-:Y:S02]  /*1470*/  IADD3 R11, P2, PT, R3.reuse, R8, RZ ;  /* 0x00000008030b7210 */ /* 0x040fe40007f5e0ff */
[----:B------:R-:W-:Y:S01]  /*1480*/  IADD3 R20, PT, PT, R8, R2, RZ ;  /* 0x0000000208147210 */ /* 0x000fe20007ffe0ff */
[----:B------:R-:W-:Y:S01]  /*1490*/  IMAD.X R14, RZ, RZ, RZ, P1 ;  /* 0x000000ffff0e7224 */ /* 0x000fe200008e06ff */
[----:B------:R-:W-:Y:S01]  /*14a0*/  IADD3.X R16, PT, PT, RZ, RZ, RZ, P2, !PT ;  /* 0x000000ffff107210 */ /* 0x000fe200017fe4ff */
[----:B------:R-:W2:Y:S01]  /*14b0*/  LDG.E R13, desc[UR4][R12.64] ;  /* 0x000000040c0d7981 */ /* 0x000ea2000c1e1900 */
[----:B------:R-:W-:-:S02]  /*14c0*/  IADD3 R20, P3, PT, R3, R20, RZ ;  /* 0x0000001403147210 */ /* 0x000fc40007f7e0ff */
[-C--:B0-----:R-:W-:Y:S02]  /*14d0*/  LEA R8, P1, R7, R4.reuse, 0x3 ;  /* 0x0000000407087211 */ /* 0x081fe400078218ff */
[-C--:B------:R-:W-:Y:S02]  /*14e0*/  LEA R6, P2, R11, R4.reuse, 0x3 ;  /* 0x000000040b067211 */ /* 0x080fe400078418ff */
[-C--:B------:R-:W-:Y:S02]  /*14f0*/  LEA.HI.X R9, R7, R5.reuse, R14, 0x3, P1 ;  /* 0x0000000507097211 */ /* 0x080fe400008f1c0e */
[-C--:B------:R-:W-:Y:S02]  /*1500*/  LEA.HI.X R7, R11, R5.reuse, R16, 0x3, P2 ;  /* 0x000000050b077211 */ /* 0x080fe400010f1c10 */
[----:B------:R-:W-:Y:S02]  /*1510*/  IADD3.X R11, PT, PT, RZ, RZ, RZ, P3, !PT ;  /* 0x000000ffff0b7210 */ /* 0x000fe40001ffe4ff */
[C---:B------:R-:W-:Y:S01]  /*1520*/  LEA R4, P1, R20.reuse, R4, 0x3 ;  /* 0x0000000414047211 */ /* 0x040fe200078218ff */
[----:B------:R-:W3:Y:S03]  /*1530*/  LDG.E R9, desc[UR4][R8.64+0x8] ;  /* 0x0000080408097981 */ /* 0x000ee6000c1e1900 */
[----:B------:R-:W-:Y:S01]  /*1540*/  LEA.HI.X R5, R20, R5, R11, 0x3, P1 ;  /* 0x0000000514057211 */ /* 0x000fe200008f1c0b */
[----:B------:R-:W4:Y:S05]  /*1550*/  LDG.E R7, desc[UR4][R6.64+0x10] ;  /* 0x0000100406077981 */ /* 0x000f2a000c1e1900 */
[----:B------:R-:W5:Y:S01]  /*1560*/  LDG.E R5, desc[UR4][R4.64+0x18] ;  /* 0x0000180404057981 */ /* 0x000f62000c1e1900 */
[----:B------:R-:W-:Y:S01]  /*1570*/  IADD3 R3, PT, PT, R3, 0x4, RZ ;  /* 0x0000000403037810 */ /* 0x000fe20007ffe0ff */
[----:B--2---:R-:W-:-:S04]  /*1580*/  FADD R28, R28, R13 ;  /* 0x0000000d1c1c7221 */ /* 0x004fc80000000000 */
[----:B---3--:R-:W-:-:S04]  /*1590*/  FADD R28, R28, R9 ;  /* 0x000000091c1c7221 */ /* 0x008fc80000000000 */
[----:B----4-:R-:W-:-:S04]  /*15a0*/  FADD R28, R28, R7 ;  /* 0x000000071c1c7221 */ /* 0x010fc80000000000 */
[----:B-----5:R-:W-:-:S07]  /*15b0*/  FADD R28, R28, R5 ;  /* 0x000000051c1c7221 */ /* 0x020fce0000000000 */
.L_x_39:
[----:B------:R-:W-:Y:S05]  /*15c0*/  @!P0 BRA `(.L_x_37) ;  /* 0x0000000000248947 */ /* 0x000fea0003800000 */
[----:B------:R-:W-:Y:S01]  /*15d0*/  IMAD R3, R3, R2, R3 ;  /* 0x0000000203037224 */ /* 0x000fe200078e0203 */
[----:B------:R-:W-:-:S07]  /*15e0*/  IADD3 R10, PT, PT, -R10, RZ, RZ ;  /* 0x000000ff0a0a7210 */ /* 0x000fce0007ffe1ff */
.L_x_40:
[----:B0-----:R-:W-:-:S06]  /*15f0*/  IMAD.WIDE.U32 R4, R3, 0x8, R18 ;  /* 0x0000000803047825 */ /* 0x001fcc00078e0012 */
[----:B------:R-:W2:Y:S01]  /*1600*/  LDG.E R5, desc[UR4][R4.64] ;  /* 0x0000000404057981 */ /* 0x000ea2000c1e1900 */
[----:B------:R-:W-:Y:S01]  /*1610*/  VIADD R10, R10, 0x1 ;  /* 0x000000010a0a7836 */ /* 0x000fe20000000000 */
[----:B------:R-:W-:-:S04]  /*1620*/  IADD3.X R3, PT, PT, R3, R2, RZ, PT, !PT ;  /* 0x0000000203037210 */ /* 0x000fc80003ffe4ff */
[----:B------:R-:W-:Y:S01]  /*1630*/  ISETP.NE.AND P0, PT, R10, RZ, PT ;  /* 0x000000ff0a00720c */ /* 0x000fe20003f05270 */
[----:B--2---:R-:W-:-:S12]  /*1640*/  FADD R28, R5, R28 ;  /* 0x0000001c051c7221 */ /* 0x004fd80000000000 */
[----:B------:R-:W-:Y:S05]  /*1650*/  @P0 BRA `(.L_x_40) ;  /* 0xfffffffc00e40947 */ /* 0x000fea000383ffff */
.L_x_37:
[C---:B------:R-:W-:Y:S01]  /*1660*/  FMUL R3, |R0|.reuse, 16777216 ;  /* 0x4b80000000037820 */ /* 0x040fe20000400200 */
[----:B------:R-:W-:Y:S01]  /*1670*/  FSETP.GEU.AND P0, PT, |R0|, 1.175494350822287508e-38, PT ;  /* 0x008000000000780b */ /* 0x000fe20003f0e200 */
[----:B------:R-:W-:-:S03]  /*1680*/  HFMA2 R12, -RZ, RZ, 0.771484375, 0.21533203125 ;  /* 0x3a2c32e4ff0c7431 */ /* 0x000fc600000001ff */
[----:B------:R-:W-:-:S04]  /*1690*/  FSEL R3, R3, |R0|, !P0 ;  /* 0x4000000003037208 */ /* 0x000fc80004000000 */
[----:B------:R-:W-:-:S04]  /*16a0*/  IADD3 R4, PT, PT, R3, -0x3f3504f3, RZ ;  /* 0xc0cafb0d03047810 */ /* 0x000fc80007ffe0ff */
[----:B------:R-:W-:-:S04]  /*16b0*/  LOP3.LUT R4, R4, 0xff800000, RZ, 0xc0, !PT ;  /* 0xff80000004047812 */ /* 0x000fc800078ec0ff */
[-C--:B------:R-:W-:Y:S02]  /*16c0*/  IADD3 R3, PT, PT, R3, -R4.reuse, RZ ;  /* 0x8000000403037210 */ /* 0x080fe40007ffe0ff */
[----:B------:R-:W-:-:S03]  /*16d0*/  I2FP.F32.S32 R4, R4 ;  /* 0x0000000400047245 */ /* 0x000fc60000201400 */
[C---:B------:R-:W-:Y:S01]  /*16e0*/  FADD R6, R3.reuse, 1 ;  /* 0x3f80000003067421 */ /* 0x040fe20000000000 */
[----:B0-----:R-:W-:Y:S01]  /*16f0*/  FADD R5, R3, -1 ;  /* 0xbf80000003057421 */ /* 0x001fe20000000000 */
[----:B------:R-:W-:-:S03]  /*1700*/  FSEL R3, RZ, -24, P0 ;  /* 0xc1c00000ff037808 */ /* 0x000fc60000000000 */
[----:B------:R-:W-:Y:S01]  /*1710*/  FADD R7, R5, R5 ;  /* 0x0000000505077221 */ /* 0x000fe20000000000 */
[----:B------:R-:W0:Y:S01]  /*1720*/  MUFU.RCP R6, R6 ;  /* 0x0000000600067308 */ /* 0x000e220000001000 */
[----:B------:R-:W-:Y:S02]  /*1730*/  FFMA R3, R4, 1.1920928955078125e-07, R3 ;  /* 0x3400000004037823 */ /* 0x000fe40000000003 */
[----:B0-----:R-:W-:-:S04]  /*1740*/  FMUL R8, R6, R7 ;  /* 0x0000000706087220 */ /* 0x001fc80000400000 */
[----:B------:R-:W-:Y:S01]  /*1750*/  FADD R9, R5, -R8 ;  /* 0x8000000805097221 */ /* 0x000fe20000000000 */
[C---:B------:R-:W-:Y:S01]  /*1760*/  FMUL R7, R8.reuse, R8 ;  /* 0x0000000808077220 */ /* 0x040fe20000400000 */
[C---:B------:R-:W-:Y:S02]  /*1770*/  FFMA R4, R8.reuse, 1.4426950216293334961, R3 ;  /* 0x3fb8aa3b08047823 */ /* 0x040fe40000000003 */
        /* <DEDUP_REMOVED lines=12> */
[----:B------:R-:W-:Y:S01]  /*1840*/  FFMA R3, R5, R3, R6 ;  /* 0x0000000305037223 */ /* 0x000fe20000000006 */
[----:B------:R-:W-:-:S03]  /*1850*/  I2FP.F32.U32 R6, R2 ;  /* 0x0000000200067245 */ /* 0x000fc60000201000 */
[----:B------:R-:W-:Y:S02]  /*1860*/  FFMA R5, R8, R7, R3 ;  /* 0x0000000708057223 */ /* 0x000fe40000000003 */
[----:B------:R-:W-:Y:S02]  /*1870*/  FMUL R7, R6, 0.5 ;  /* 0x3f00000006077820 */ /* 0x000fe40000400000 */
[----:B------:R-:W-:-:S04]  /*1880*/  FADD R3, R4, R5 ;  /* 0x0000000504037221 */ /* 0x000fc80000000000 */
[----:B------:R-:W-:Y:S01]  /*1890*/  FMUL R2, R3, R7 ;  /* 0x0000000703027220 */ /* 0x000fe20000400000 */
[----:B------:R-:W-:-:S03]  /*18a0*/  FADD R4, -R4, R3 ;  /* 0x0000000304047221 */ /* 0x000fc60000000100 */
[----:B------:R-:W0:Y:S01]  /*18b0*/  FRND R9, R2 ;  /* 0x0000000200097307 */ /* 0x000e220000201000 */
[----:B------:R-:W-:Y:S01]  /*18c0*/  FADD R4, R5, -R4 ;  /* 0x8000000405047221 */ /* 0x000fe20000000000 */
[-C--:B------:R-:W-:Y:S01]  /*18d0*/  FFMA R5, R3, R7.reuse, -R2 ;  /* 0x0000000703057223 */ /* 0x080fe20000000802 */
[C---:B------:R-:W-:Y:S02]  /*18e0*/  FSETP.GT.AND P1, PT, |R2|.reuse, 152, PT ;  /* 0x431800000200780b */ /* 0x040fe40003f24200 */
[----:B------:R-:W-:Y:S01]  /*18f0*/  FSETP.GEU.AND P2, PT, R2, RZ, PT ;  /* 0x000000ff0200720b */ /* 0x000fe20003f4e000 */
[----:B------:R-:W-:Y:S01]  /*1900*/  FFMA R8, R4, R7, R5 ;  /* 0x0000000704087223 */ /* 0x000fe20000000005 */
[----:B------:R-:W-:Y:S01]  /*1910*/  IMAD.MOV.U32 R5, RZ, RZ, 0x391fcb8e ;  /* 0x391fcb8eff057424 */ /* 0x000fe200078e00ff */
[----:B------:R1:W2:Y:S01]  /*1920*/  F2I.NTZ R10, R2 ;  /* 0x00000002000a7305 */ /* 0x0002a20000203100 */
[----:B0-----:R-:W-:Y:S01]  /*1930*/  FADD R11, R2, -R9 ;  /* 0x80000009020b7221 */ /* 0x001fe20000000000 */
[----:B------:R-:W-:-:S02]  /*1940*/  FSETP.GT.AND P0, PT, R9, RZ, PT ;  /* 0x000000ff0900720b */ /* 0x000fc40003f04000 */
[----:B-1----:R-:W-:Y:S01]  /*1950*/  MOV R2, 0x3f800000 ;  /* 0x3f80000000027802 */ /* 0x002fe20000000f00 */
[----:B------:R-:W-:Y:S01]  /*1960*/  FADD R8, R8, R11 ;  /* 0x0000000b08087221 */ /* 0x000fe20000000000 */
[----:B------:R-:W-:Y:S02]  /*1970*/  SEL R9, RZ, 0x83000000, P0 ;  /* 0x83000000ff097807 */ /* 0x000fe40000000000 */
[----:B------:R-:W-:Y:S01]  /*1980*/  FSETP.NEU.AND P0, PT, R7, RZ, PT ;  /* 0x000000ff0700720b */ /* 0x000fe20003f0d000 */
[----:B------:R-:W-:Y:S01]  /*1990*/  FFMA R11, R8, R5, 0.0013391353422775864601 ;  /* 0x3aaf85ed080b7423 */ /* 0x000fe20000000005 */
[----:B------:R-:W-:Y:S02]  /*19a0*/  IADD3 R12, PT, PT, R9, 0x7f000000, RZ ;  /* 0x7f000000090c7810 */ /* 0x000fe40007ffe0ff */
[----:B------:R-:W-:Y:S01]  /*19b0*/  FSETP.EQ.OR P0, PT, R0, 1, !P0 ;  /* 0x3f8000000000780b */ /* 0x000fe20004702400 */
[----:B------:R-:W-:Y:S01]  /*19c0*/  FFMA R11, R8, R11, 0.0096188392490148544312 ;  /* 0x3c1d9856080b7423 */ /* 0x000fe2000000000b */
[----:B--2---:R-:W-:-:S03]  /*19d0*/  LEA R10, R10, -R9, 0x17 ;  /* 0x800000090a0a7211 */ /* 0x004fc600078eb8ff */
[----:B------:R-:W-:-:S04]  /*19e0*/  FFMA R11, R8, R11, 0.055503588169813156128 ;  /* 0x3d6357bb080b7423 */ /* 0x000fc8000000000b */
[----:B------:R-:W-:-:S04]  /*19f0*/  FFMA R11, R8, R11, 0.24022644758224487305 ;  /* 0x3e75fdec080b7423 */ /* 0x000fc8000000000b */
[----:B------:R-:W-:-:S04]  /*1a00*/  FFMA R11, R8, R11, 0.69314718246459960938 ;  /* 0x3f317218080b7423 */ /* 0x000fc8000000000b */
[----:B------:R-:W-:-:S04]  /*1a10*/  FFMA R11, R8, R11, 1 ;  /* 0x3f800000080b7423 */ /* 0x000fc8000000000b */
[----:B------:R-:W-:-:S04]  /*1a20*/  FMUL R11, R11, R12 ;  /* 0x0000000c0b0b7220 */ /* 0x000fc80000400000 */
[----:B------:R-:W-:Y:S01]  /*1a30*/  FMUL R10, R11, R10 ;  /* 0x0000000a0b0a7220 */ /* 0x000fe20000400000 */
[----:B------:R-:W-:Y:S01]  /*1a40*/  @P1 FSEL R10, RZ, +INF , !P2 ;  /* 0x7f800000ff0a1808 */ /* 0x000fe20005000000 */
[----:B------:R-:W-:Y:S06]  /*1a50*/  @P0 BRA `(.L_x_41) ;  /* 0x0000000000640947 */ /* 0x000fec0003800000 */
[----:B------:R-:W-:-:S04]  /*1a60*/  FSETP.NAN.AND P0, PT, |R7|, |R7|, PT ;  /* 0x400000070700720b */ /* 0x000fc80003f08200 */
[----:B------:R-:W-:-:S13]  /*1a70*/  FSETP.NUM.AND P0, PT, |R0|, |R0|, !P0 ;  /* 0x400000000000720b */ /* 0x000fda0004707200 */
[----:B------:R-:W-:Y:S01]  /*1a80*/  @!P0 FADD R2, R0, R7 ;  /* 0x0000000700028221 */ /* 0x000fe20000000000 */
[----:B------:R-:W-:Y:S06]  /*1a90*/  @!P0 BRA `(.L_x_41) ;  /* 0x0000000000548947 */ /* 0x000fec0003800000 */
[----:B------:R-:W-:Y:S01]  /*1aa0*/  FMUL R8, R7, 0.5 ;  /* 0x3f00000007087820 */ /* 0x000fe20000400000 */
[----:B------:R-:W-:-:S04]  /*1ab0*/  FSETP.NEU.AND P0, PT, |R0|, +INF , PT ;  /* 0x7f8000000000780b */ /* 0x000fc80003f0d200 */
[----:B------:R-:W-:Y:S01]  /*1ac0*/  FSETP.NEU.AND P0, PT, R0, RZ, P0 ;  /* 0x000000ff0000720b */ /* 0x000fe2000070d000 */
[----:B------:R-:W0:-:S12]  /*1ad0*/  FRND.TRUNC R8, R8 ;  /* 0x0000000800087307 */ /* 0x000e18000020d000 */
[----:B------:R-:W-:Y:S01]  /*1ae0*/  @!P0 FADD R9, R0, R0 ;  /* 0x0000000000098221 */ /* 0x000fe20000000000 */
[----:B0-----:R-:W-:-:S04]  /*1af0*/  FADD R12, R8, R8 ;  /* 0x00000008080c7221 */ /* 0x001fc80000000000 */
[----:B------:R-:W-:-:S05]  /*1b00*/  FADD R12, R7, -R12 ;  /* 0x8000000c070c7221 */ /* 0x000fca0000000000 */
[----:B------:R-:W-:-:S13]  /*1b10*/  FSETP.NEU.AND P1, PT, |R12|, 1, !P0 ;  /* 0x3f8000000c00780b */ /* 0x000fda000472d200 */
[----:B------:R-:W-:-:S04]  /*1b20*/  @P1 LOP3.LUT R9, R9, 0x7fffffff, RZ, 0xc0, !PT ;  /* 0x7fffffff09091812 */ /* 0x000fc800078ec0ff */
[----:B------:R-:W-:Y:S01]  /*1b30*/  @!P0 MOV R2, R9 ;  /* 0x0000000900028202 */ /* 0x000fe20000000f00 */
[----:B------:R-:W-:Y:S06]  /*1b40*/  @!P0 BRA `(.L_x_41) ;  /* 0x0000000000288947 */ /* 0x000fec0003800000 */
[----:B------:R-:W-:Y:S02]  /*1b50*/  FSETP.NEU.AND P0, PT, |R7|, +INF , PT ;  /* 0x7f8000000700780b */ /* 0x000fe40003f0d200 */
[----:B------:R-:W-:-:S13]  /*1b60*/  FSETP.EQ.AND P1, PT, R0, -1, PT ;  /* 0xbf8000000000780b */ /* 0x000fda0003f22000 */
[----:B------:R-:W-:Y:S05]  /*1b70*/  @!P0 BRA P1, `(.L_x_41) ;  /* 0x00000000001c8947 */ /* 0x000fea0000800000 */
[----:B------:R-:W-:-:S13]  /*1b80*/  FSETP.GEU.AND P1, PT, R0, RZ, PT ;  /* 0x000000ff0000720b */ /* 0x000fda0003f2e000 */
[----:B------:R-:W0:Y:S01]  /*1b90*/  @!P1 FRND.FLOOR R2, R7 ;  /* 0x0000000700029307 */ /* 0x000e220000205000 */
[----:B------:R-:W-:-:S04]  /*1ba0*/  @!P1 FSETP.NEU.AND P2, PT, |R12|, 1, PT ;  /* 0x3f8000000c00980b */ /* 0x000fc80003f4d200 */
[----:B------:R-:W-:Y:S02]  /*1bb0*/  @!P1 FSEL R8, R10, -R10, P2 ;  /* 0x8000000a0a089208 */ /* 0x000fe40001000000 */
[----:B0-----:R-:W-:Y:S01]  /*1bc0*/  @!P1 FSETP.NEU.AND P0, PT, R7, R2, PT ;  /* 0x000000020700920b */ /* 0x001fe20003f0d000 */
[----:B------:R-:W-:-:S03]  /*1bd0*/  IMAD.MOV.U32 R2, RZ, RZ, R10 ;  /* 0x000000ffff027224 */ /* 0x000fc600078e000a */
[----:B------:R-:W-:-:S09]  /*1be0*/  @!P1 FSEL R2, R8, +QNAN , !P0 ;  /* 0x7fffffff08029808 */ /* 0x000fd20004000000 */
.L_x_41:
[----:B------:R-:W-:-:S04]  /*1bf0*/  FMUL R6, R6, -0.5 ;  /* 0xbf00000006067820 */ /* 0x000fc80000400000 */
[----:B------:R-:W-:-:S04]  /*1c00*/  FMUL R8, R3, R6 ;  /* 0x0000000603087220 */ /* 0x000fc80000400000 */
[----:B------:R-:W0:Y:S01]  /*1c10*/  FRND R9, R8 ;  /* 0x0000000800097307 */ /* 0x000e220000201000 */
[-C--:B------:R-:W-:Y:S01]  /*1c20*/  FFMA R7, R3, R6.reuse, -R8 ;  /* 0x0000000603077223 */ /* 0x080fe20000000808 */
[C---:B------:R-:W-:Y:S02]  /*1c30*/  FSETP.GT.AND P1, PT, |R8|.reuse, 152, PT ;  /* 0x431800000800780b */ /* 0x040fe40003f24200 */
[----:B------:R-:W-:Y:S01]  /*1c40*/  FSETP.GEU.AND P2, PT, R8, RZ, PT ;  /* 0x000000ff0800720b */ /* 0x000fe20003f4e000 */
[----:B------:R-:W-:-:S03]  /*1c50*/  FFMA R7, R4, R6, R7 ;  /* 0x0000000604077223 */ /* 0x000fc60000000007 */
[----:B------:R-:W1:Y:S01]  /*1c60*/  F2I.NTZ R11, R8 ;  /* 0x00000008000b7305 */ /* 0x000e620000203100 */
[----:B0-----:R-:W-:Y:S01]  /*1c70*/  FADD R10, R8, -R9 ;  /* 0x80000009080a7221 */ /* 0x001fe20000000000 */
[----:B------:R-:W-:Y:S02]  /*1c80*/  FSETP.GT.AND P0, PT, R9, RZ, PT ;  /* 0x000000ff0900720b */ /* 0x000fe40003f04000 */
[----:B------:R-:W-:Y:S01]  /*1c90*/  MOV R9, 0x3f800000 ;  /* 0x3f80000000097802 */ /* 0x000fe20000000f00 */
[----:B------:R-:W-:Y:S01]  /*1ca0*/  FADD R10, R7, R10 ;  /* 0x0000000a070a7221 */ /* 0x000fe20000000000 */
[----:B------:R-:W-:Y:S02]  /*1cb0*/  SEL R12, RZ, 0x83000000, P0 ;  /* 0x83000000ff0c7807 */ /* 0x000fe40000000000 */
[----:B------:R-:W-:Y:S01]  /*1cc0*/  FSETP.NEU.AND P0, PT, R6, RZ, PT ;  /* 0x000000ff0600720b */ /* 0x000fe20003f0d000 */
[----:B------:R-:W-:Y:S01]  /*1cd0*/  FFMA R7, R10, R5, 0.0013391353422775864601 ;  /* 0x3aaf85ed0a077423 */ /* 0x000fe20000000005 */
[----:B------:R-:W-:-:S02]  /*1ce0*/  IADD3 R14, PT, PT, R12, 0x7f000000, RZ ;  /* 0x7f0000000c0e7810 */ /* 0x000fc40007ffe0ff */
[----:B------:R-:W-:Y:S01]  /*1cf0*/  FSETP.EQ.OR P0, PT, R0, 1, !P0 ;  /* 0x3f8000000000780b */ /* 0x000fe20004702400 */
[----:B------:R-:W-:Y:S01]  /*1d00*/  FFMA R7, R10, R7, 0.0096188392490148544312 ;  /* 0x3c1d98560a077423 */ /* 0x000fe20000000007 */
[----:B-1----:R-:W-:-:S03]  /*1d10*/  LEA R12, R11, -R12, 0x17 ;  /* 0x8000000c0b0c7211 */ /* 0x002fc600078eb8ff */
        /* <DEDUP_REMOVED lines=18> */
[----:B------:R-:W-:Y:S01]  /*1e40*/  @!P0 LOP3.LUT R8, R8, 0x7f800000, RZ, 0x3c, !PT ;  /* 0x7f80000008088812 */ /* 0x000fe200078e3cff */
        /* <DEDUP_REMOVED lines=10> */
[----:B------:R-:W-:Y:S02]  /*1ef0*/  @!P1 FSETP.NEU.AND P2, PT, |R11|, 1, PT ;  /* 0x3f8000000b00980b */ /* 0x000fe40003f4d200 */
[----:B0-----:R-:W-:Y:S01]  /*1f00*/  @!P1 FSETP.NEU.AND P0, PT, R6, R9, PT ;  /* 0x000000090600920b */ /* 0x001fe20003f0d000 */
[----:B------:R-:W-:Y:S01]  /*1f10*/  IMAD.MOV.U32 R9, RZ, RZ, R7 ;  /* 0x000000ffff097224 */ /* 0x000fe200078e0007 */
[----:B------:R-:W-:-:S04]  /*1f20*/  @!P1 FSEL R7, R7, -R7, P2 ;  /* 0x8000000707079208 */ /* 0x000fc80001000000 */
[----:B------:R-:W-:-:S07]  /*1f30*/  @!P1 FSEL R9, R7, +QNAN , !P0 ;  /* 0x7fffffff07099808 */ /* 0x000fce0004000000 */
.L_x_42:
[----:B------:R-:W-:Y:S01]  /*1f40*/  FSETP.NEU.AND P1, PT, R0, 1, PT ;  /* 0x3f8000000000780b */ /* 0x000fe20003f2d000 */
[----:B------:R-:W-:Y:S02]  /*1f50*/  HFMA2 R6, -RZ, RZ, 1.875, 0 ;  /* 0x3f800000ff067431 */ /* 0x000fe400000001ff */
[----:B------:R-:W-:-:S10]  /*1f60*/  FADD R2, -R9, R2 ;  /* 0x0000000209027221 */ /* 0x000fd40000000100 */
        /* <DEDUP_REMOVED lines=9> */
[----:B------:R-:W-:-:S04]  /*2000*/  FMUL R6, R3, 0.5 ;  /* 0x3f00000003067820 */ /* 0x000fc80000400000 */
[----:B------:R-:W0:Y:S01]  /*2010*/  FRND R7, R6 ;  /* 0x0000000600077307 */ /* 0x000e220000201000 */
[----:B------:R-:W-:Y:S01]  /*2020*/  FFMA R9, R3, 0.5, -R6 ;  /* 0x3f00000003097823 */ /* 0x000fe20000000806 */
[C---:B------:R-:W-:Y:S02]  /*2030*/  FSETP.GT.AND P0, PT, |R6|.reuse, 152, PT ;  /* 0x431800000600780b */ /* 0x040fe40003f04200 */
[----:B------:R-:W-:Y:S01]  /*2040*/  FSETP.GEU.AND P3, PT, R6, RZ, PT ;  /* 0x000000ff0600720b */ /* 0x000fe20003f6e000 */
[----:B------:R-:W-:-:S03]  /*2050*/  FFMA R9, R4, 0.5, R9 ;  /* 0x3f00000004097823 */ /* 0x000fc60000000009 */
[----:B------:R1:W2:Y:S01]  /*2060*/  F2I.NTZ R10, R6 ;  /* 0x00000006000a7305 */ /* 0x0002a20000203100 */
[----:B0-----:R-:W-:Y:S01]  /*2070*/  FADD R8, R6, -R7 ;  /* 0x8000000706087221 */ /* 0x001fe20000000000 */
[----:B------:R-:W-:Y:S02]  /*2080*/  FSETP.GT.AND P2, PT, R7, RZ, PT ;  /* 0x000000ff0700720b */ /* 0x000fe40003f44000 */
[----:B-1----:R-:W-:Y:S01]  /*2090*/  FSEL R6, RZ, +INF , !P3 ;  /* 0x7f800000ff067808 */ /* 0x002fe20005800000 */
[----:B------:R-:W-:Y:S01]  /*20a0*/  FADD R8, R8, R9 ;  /* 0x0000000908087221 */ /* 0x000fe20000000000 */
[----:B------:R-:W-:Y:S02]  /*20b0*/  SEL R7, RZ, 0x83000000, P2 ;  /* 0x83000000ff077807 */ /* 0x000fe40001000000 */
[----:B------:R-:W-:Y:S01]  /*20c0*/  FSETP.GEU.AND P2, PT, R0, RZ, PT ;  /* 0x000000ff0000720b */ /* 0x000fe20003f4e000 */
[----:B------:R-:W-:Y:S01]  /*20d0*/  FFMA R9, R8, R5, 0.0013391353422775864601 ;  /* 0x3aaf85ed08097423 */ /* 0x000fe20000000005 */
[----:B--2---:R-:W-:-:S03]  /*20e0*/  LEA R10, R10, -R7, 0x17 ;  /* 0x800000070a0a7211 */ /* 0x004fc600078eb8ff */
[----:B------:R-:W-:-:S04]  /*20f0*/  FFMA R9, R8, R9, 0.0096188392490148544312 ;  /* 0x3c1d985608097423 */ /* 0x000fc80000000009 */
[----:B------:R-:W-:-:S04]  /*2100*/  FFMA R9, R8, R9, 0.055503588169813156128 ;  /* 0x3d6357bb08097423 */ /* 0x000fc80000000009 */
[----:B------:R-:W-:-:S04]  /*2110*/  FFMA R9, R8, R9, 0.24022644758224487305 ;  /* 0x3e75fdec08097423 */ /* 0x000fc80000000009 */
[----:B------:R-:W-:-:S04]  /*2120*/  FFMA R9, R8, R9, 0.69314718246459960938 ;  /* 0x3f31721808097423 */ /* 0x000fc80000000009 */
[----:B------:R-:W-:Y:S01]  /*2130*/  FFMA R9, R8, R9, 1 ;  /* 0x3f80000008097423 */ /* 0x000fe20000000009 */
[----:B------:R-:W-:-:S05]  /*2140*/  IADD3 R8, PT, PT, R7, 0x7f000000, RZ ;  /* 0x7f00000007087810 */ /* 0x000fca0007ffe0ff */
[----:B------:R-:W-:-:S04]  /*2150*/  FMUL R9, R8, R9 ;  /* 0x0000000908097220 */ /* 0x000fc80000400000 */
[----:B------:R-:W-:Y:S01]  /*2160*/  @!P0 FMUL R6, R10, R9 ;  /* 0x000000090a068220 */ /* 0x000fe20000400000 */
[----:B------:R-:W-:-:S07]  /*2170*/  @!P2 MOV R6, 0x7fffffff ;  /* 0x7fffffff0006a802 */ /* 0x000fce0000000f00 */
.L_x_43:
[----:B------:R-:W-:-:S04]  /*2180*/  FMUL R8, R3, -0.5 ;  /* 0xbf00000003087820 */ /* 0x000fc80000400000 */
[----:B------:R-:W0:Y:S01]  /*2190*/  FRND R7, R8 ;  /* 0x0000000800077307 */ /* 0x000e220000201000 */
[----:B------:R-:W-:Y:S01]  /*21a0*/  FFMA R3, R3, -0.5, -R8 ;  /* 0xbf00000003037823 */ /* 0x000fe20000000808 */
[----:B------:R-:W-:-:S03]  /*21b0*/  FSETP.GEU.AND P2, PT, R8, RZ, PT ;  /* 0x000000ff0800720b */ /* 0x000fc60003f4e000 */
[----:B------:R-:W-:Y:S01]  /*21c0*/  FFMA R3, R4, -0.5, R3 ;  /* 0xbf00000004037823 */ /* 0x000fe20000000003 */
[----:B0-----:R-:W-:Y:S01]  /*21d0*/  FADD R4, R8, -R7 ;  /* 0x8000000708047221 */ /* 0x001fe20000000000 */
[----:B------:R-:W-:-:S03]  /*21e0*/  FSETP.GT.AND P0, PT, R7, RZ, PT ;  /* 0x000000ff0700720b */ /* 0x000fc60003f04000 */
[----:B------:R-:W-:Y:S01]  /*21f0*/  FADD R4, R3, R4 ;  /* 0x0000000403047221 */ /* 0x000fe20000000000 */
[----:B------:R-:W-:Y:S01]  /*2200*/  SEL R10, RZ, 0x83000000, P0 ;  /* 0x83000000ff0a7807 */ /* 0x000fe20000000000 */
[----:B------:R-:W0:Y:S01]  /*2210*/  F2I.NTZ R3, R8 ;  /* 0x0000000800037305 */ /* 0x000e220000203100 */
[----:B------:R-:W-:Y:S01]  /*2220*/  FSETP.GT.AND P0, PT, |R8|, 152, PT ;  /* 0x431800000800780b */ /* 0x000fe20003f04200 */
[----:B------:R-:W-:Y:S02]  /*2230*/  FFMA R5, R4, R5, 0.0013391353422775864601 ;  /* 0x3aaf85ed04057423 */ /* 0x000fe40000000005 */
[----:B------:R-:W-:Y:S02]  /*2240*/  VIADD R12, R10, 0x7f000000 ;  /* 0x7f0000000a0c7836 */ /* 0x000fe40000000000 */
[----:B------:R-:W-:-:S04]  /*2250*/  FFMA R5, R4, R5, 0.0096188392490148544312 ;  /* 0x3c1d985604057423 */ /* 0x000fc80000000005 */
[----:B------:R-:W-:-:S04]  /*2260*/  FFMA R5, R4, R5, 0.055503588169813156128 ;  /* 0x3d6357bb04057423 */ /* 0x000fc80000000005 */
[C---:B------:R-:W-:Y:S01]  /*2270*/  FFMA R5, R4.reuse, R5, 0.24022644758224487305 ;  /* 0x3e75fdec04057423 */ /* 0x040fe20000000005 */
[----:B0-----:R-:W-:Y:S02]  /*2280*/  LEA R10, R3, -R10, 0x17 ;  /* 0x8000000a030a7211 */ /* 0x001fe400078eb8ff */
[----:B------:R-:W-:Y:S01]  /*2290*/  MOV R3, 0x3f800000 ;  /* 0x3f80000000037802 */ /* 0x000fe20000000f00 */
[----:B------:R-:W-:-:S04]  /*22a0*/  FFMA R5, R4, R5, 0.69314718246459960938 ;  /* 0x3f31721804057423 */ /* 0x000fc80000000005 */
[----:B------:R-:W-:-:S04]  /*22b0*/  FFMA R5, R4, R5, 1 ;  /* 0x3f80000004057423 */ /* 0x000fc80000000005 */
[----:B------:R-:W-:-:S04]  /*22c0*/  FMUL R5, R5, R12 ;  /* 0x0000000c05057220 */ /* 0x000fc80000400000 */
[----:B------:R-:W-:Y:S01]  /*22d0*/  FMUL R5, R5, R10 ;  /* 0x0000000a05057220 */ /* 0x000fe20000400000 */
[----:B------:R-:W-:Y:S01]  /*22e0*/  @P0 FSEL R5, RZ, +INF , !P2 ;  /* 0x7f800000ff050808 */ /* 0x000fe20005000000 */
[----:B------:R-:W-:Y:S06]  /*22f0*/  @!P1 BRA `(.L_x_44) ;  /* 0x0000000000309947 */ /* 0x000fec0003800000 */
[----:B------:R-:W-:-:S13]  /*2300*/  FSETP.NAN.AND P0, PT, |R0|, |R0|, PT ;  /* 0x400000000000720b */ /* 0x000fda0003f08200 */
[----:B------:R-:W-:Y:S01]  /*2310*/  @P0 FADD R3, R0, -0.5 ;  /* 0xbf00000000030421 */ /* 0x000fe20000000000 */
[----:B------:R-:W-:Y:S06]  /*2320*/  @P0 BRA `(.L_x_44) ;  /* 0x0000000000240947 */ /* 0x000fec0003800000 */
[----:B------:R-:W-:-:S04]  /*2330*/  FSETP.NEU.AND P0, PT, |R0|, +INF , PT ;  /* 0x7f8000000000780b */ /* 0x000fc80003f0d200 */
[----:B------:R-:W-:-:S13]  /*2340*/  FSETP.NEU.AND P0, PT, R0, RZ, P0 ;  /* 0x000000ff0000720b */ /* 0x000fda000070d000 */
[----:B------:R-:W-:-:S05]  /*2350*/  @!P0 FADD R3, R0, R0 ;  /* 0x0000000000038221 */ /* 0x000fca0000000000 */
[----:B------:R-:W-:-:S04]  /*2360*/  @!P0 LOP3.LUT R3, R3, 0x7fffffff, RZ, 0xc0, !PT ;  /* 0x7fffffff03038812 */ /* 0x000fc800078ec0ff */
[----:B------:R-:W-:Y:S01]  /*2370*/  @!P0 LOP3.LUT R3, R3, 0x7f800000, RZ, 0x3c, !PT ;  /* 0x7f80000003038812 */ /* 0x000fe200078e3cff */
[----:B------:R-:W-:Y:S06]  /*2380*/  @!P0 BRA `(.L_x_44) ;  /* 0x00000000000c8947 */ /* 0x000fec0003800000 */
[----:B------:R-:W-:Y:S02]  /*2390*/  FSETP.GEU.AND P0, PT, R0, RZ, PT ;  /* 0x000000ff0000720b */ /* 0x000fe40003f0e000 */
[----:B------:R-:W-:-:S11]  /*23a0*/  MOV R3, R5 ;  /* 0x0000000500037202 */ /* 0x000fd60000000f00 */
[----:B------:R-:W-:-:S07]  /*23b0*/  @!P0 MOV R3, 0x7fffffff ;  /* 0x7fffffff00038802 */ /* 0x000fce0000000f00 */
.L_x_44:
[----:B------:R-:W-:-:S04]  /*23c0*/  FADD R5, -R3, R6 ;  /* 0x0000000603057221 */ /* 0x000fc80000000100 */
[----:B------:R-:W0:Y:S08]  /*23d0*/  MUFU.RCP R0, R5 ;  /* 0x0000000500007308 */ /* 0x000e300000001000 */
[----:B------:R-:W1:Y:S01]  /*23e0*/  FCHK P0, R2, R5 ;  /* 0x0000000502007302 */ /* 0x000e620000000000 */
[----:B0-----:R-:W-:-:S04]  /*23f0*/  FFMA R3, -R5, R0, 1 ;  /* 0x3f80000005037423 */ /* 0x001fc80000000100 */
[----:B------:R-:W-:-:S04]  /*2400*/  FFMA R3, R0, R3, R0 ;  /* 0x0000000300037223 */ /* 0x000fc80000000000 */
[----:B------:R-:W-:-:S04]  /*2410*/  FFMA R0, R2, R3, RZ ;  /* 0x0000000302007223 */ /* 0x000fc800000000ff */
[----:B------:R-:W-:-:S04]  /*2420*/  FFMA R4, -R5, R0, R2 ;  /* 0x0000000005047223 */ /* 0x000fc80000000102 */
[----:B------:R-:W-:Y:S01]  /*2430*/  FFMA R3, R3, R4, R0 ;  /* 0x0000000403037223 */ /* 0x000fe20000000000 */
[----:B-1----:R-:W-:Y:S06]  /*2440*/  @!P0 BRA `(.L_x_45) ;  /* 0x0000000000108947 */ /* 0x002fec0003800000 */
[----:B------:R-:W-:Y:S01]  /*2450*/  IMAD.MOV.U32 R3, RZ, RZ, R5 ;  /* 0x000000ffff037224 */ /* 0x000fe200078e0005 */
[----:B------:R-:W-:-:S07]  /*2460*/  MOV R4, 0x2480 ;  /* 0x0000248000047802 */ /* 0x000fce0000000f00 */
[----:B------:R-:W-:Y:S05]  /*2470*/  CALL.REL.NOINC `($__internal_3_$__cuda_sm3x_div_rn_noftz_f32_slowpath) ;  /* 0x0000000000ac7944 */ /* 0x000fea0003c00000 */
[----:B------:R-:W-:-:S07]  /*2480*/  MOV R3, R0 ;  /* 0x0000000000037202 */ /* 0x000fce0000000f00 */
.L_x_45:
        /* <DEDUP_REMOVED lines=10> */
[----:B------:R-:W-:Y:S05]  /*2530*/  CALL.REL.NOINC `($__internal_3_$__cuda_sm3x_div_rn_noftz_f32_slowpath) ;  /* 0x00000000007c7944 */ /* 0x000fea0003c00000 */
[----:B------:R-:W-:-:S07]  /*2540*/  MOV R5, R0 ;  /* 0x0000000000057202 */ /* 0x000fce0000000f00 */
.L_x_46:
[----:B------:R-:W0:Y:S01]  /*2550*/  S2R R0, SR_TID.X ;  /* 0x0000000000007919 */ /* 0x000e220000002100 */
[----:B------:R-:W0:Y:S08]  /*2560*/  S2UR UR6, SR_CTAID.X ;  /* 0x00000000000679c3 */ /* 0x000e300000002500 */
[----:B------:R-:W0:Y:S08]  /*2570*/  LDC R7, c[0x0][0x360] ;  /* 0x0000d800ff077b82 */ /* 0x000e300000000800 */
[----:B------:R-:W1:Y:S01]  /*2580*/  LDC.64 R2, c[0x0][0x398] ;  /* 0x0000e600ff027b82 */ /* 0x000e620000000a00 */
[----:B0-----:R-:W-:-:S04]  /*2590*/  IMAD R7, R7, UR6, R0 ;  /* 0x0000000607077c24 */ /* 0x001fc8000f8e0200 */
[----:B-1----:R-:W-:-:S05]  /*25a0*/  IMAD.WIDE R2, R7, 0x4, R2 ;  /* 0x0000000407027825 */ /* 0x002fca00078e0202 */
[----:B------:R-:W-:Y:S01]  /*25b0*/  STG.E desc[UR4][R2.64], R5 ;  /* 0x0000000502007986 */ /* 0x000fe2000c101904 */
[----:B------:R-:W-:Y:S05]  /*25c0*/  EXIT ;  /* 0x000000000000794d */ /* 0x000fea0003800000 */
        .weak           $__internal_2_$__cuda_sm20_sqrt_rn_f32_slowpath
        .type           $__internal_2_$__cuda_sm20_sqrt_rn_f32_slowpath,@function
        .size           $__internal_2_$__cuda_sm20_sqrt_rn_f32_slowpath,($__internal_3_$__cuda_sm3x_div_rn_noftz_f32_slowpath - $__internal_2_$__cuda_sm20_sqrt_rn_f32_slowpath)
$__internal_2_$__cuda_sm20_sqrt_rn_f32_slowpath:
[----:B------:R-:W-:-:S13]  /*25d0*/  LOP3.LUT P0, RZ, R2, 0x7fffffff, RZ, 0xc0, !PT ;  /* 0x7fffffff02ff7812 */ /* 0x000fda000780c0ff */
[----:B------:R-:W-:Y:S01]  /*25e0*/  @!P0 MOV R4, R2 ;  /* 0x0000000200048202 */ /* 0x000fe20000000f00 */
[----:B------:R-:W-:Y:S06]  /*25f0*/  @!P0 BRA `(.L_x_47) ;  /* 0x0000000000408947 */ /* 0x000fec0003800000 */
[----:B------:R-:W-:-:S13]  /*2600*/  FSETP.GEU.FTZ.AND P0, PT, R2, RZ, PT ;  /* 0x000000ff0200720b */ /* 0x000fda0003f1e000 */
[----:B------:R-:W-:Y:S01]  /*2610*/  @!P0 IMAD.MOV.U32 R4, RZ, RZ, 0x7fffffff ;  /* 0x7fffffffff048424 */ /* 0x000fe200078e00ff */
[----:B------:R-:W-:Y:S06]  /*2620*/  @!P0 BRA `(.L_x_47) ;  /* 0x0000000000348947 */ /* 0x000fec0003800000 */
[----:B------:R-:W-:-:S13]  /*2630*/  FSETP.GTU.FTZ.AND P0, PT, |R2|, +INF , PT ;  /* 0x7f8000000200780b */ /* 0x000fda0003f1c200 */
[----:B------:R-:W-:Y:S01]  /*2640*/  @P0 FADD.FTZ R4, R2, 1 ;  /* 0x3f80000002040421 */ /* 0x000fe20000010000 */
[----:B------:R-:W-:Y:S06]  /*2650*/  @P0 BRA `(.L_x_47) ;  /* 0x0000000000280947 */ /* 0x000fec0003800000 */
[----:B------:R-:W-:-:S13]  /*2660*/  FSETP.NEU.FTZ.AND P0, PT, |R2|, +INF , PT ;  /* 0x7f8000000200780b */ /* 0x000fda0003f1d200 */
[----:B------:R-:W-:-:S04]  /*2670*/  @P0 FFMA R7, R2, 1.84467440737095516160e+19, RZ ;  /* 0x5f80000002070823 */ /* 0x000fc800000000ff */
[----:B------:R-:W0:Y:S02]  /*2680*/  @P0 MUFU.RSQ R4, R7 ;  /* 0x0000000700040308 */ /* 0x000e240000001400 */
[----:B0-----:R-:W-:Y:S01]  /*2690*/  @P0 FMUL.FTZ R8, R7, R4 ;  /* 0x0000000407080220 */ /* 0x001fe20000410000 */
[----:B------:R-:W-:Y:S01]  /*26a0*/  @P0 FMUL.FTZ R10, R4, 0.5 ;  /* 0x3f000000040a0820 */ /* 0x000fe20000410000 */
[----:B------:R-:W-:Y:S02]  /*26b0*/  @!P0 MOV R4, R2 ;  /* 0x0000000200048202 */ /* 0x000fe40000000f00 */
[----:B------:R-:W-:-:S04]  /*26c0*/  @P0 FADD.FTZ R9, -R8, -RZ ;  /* 0x800000ff08090221 */ /* 0x000fc80000010100 */
[----:B------:R-:W-:-:S04]  /*26d0*/  @P0 FFMA R9, R8, R9, R7 ;  /* 0x0000000908090223 */ /* 0x000fc80000000007 */
[----:B------:R-:W-:-:S04]  /*26e0*/  @P0 FFMA R9, R9, R10, R8 ;  /* 0x0000000a09090223 */ /* 0x000fc80000000008 */
[----:B------:R-:W-:-:S07]  /*26f0*/  @P0 FMUL.FTZ R4, R9, 2.3283064365386962891e-10 ;  /* 0x2f80000009040820 */ /* 0x000fce0000410000 */
.L_x_47:
[----:B------:R-:W-:Y:S01]  /*2700*/  HFMA2 R9, -RZ, RZ, 0, 0 ;  /* 0x00000000ff097431 */ /* 0x000fe200000001ff */
[----:B------:R-:W-:-:S04]  /*2710*/  MOV R8, R11 ;  /* 0x0000000b00087202 */ /* 0x000fc80000000f00 */
[----:B------:R-:W-:Y:S05]  /*2720*/  RET.REL.NODEC R8 `(_ZN9langlands9geometric16quantumLanglandsEPKNS0_7ComplexEPKfPS1_Pfif) ;  /* 0xffffffd808347950 */ /* 0x000fea0003c3ffff */
        .weak           $__internal_3_$__cuda_sm3x_div_rn_noftz_f32_slowpath
        .type           $__internal_3_$__cuda_sm3x_div_rn_noftz_f32_slowpath,@function
        .size           $__internal_3_$__cuda_sm3x_div_rn_noftz_f32_slowpath,(.L_x_385 - $__internal_3_$__cuda_sm3x_div_rn_noftz_f32_slowpath)
$__internal_3_$__cuda_sm3x_div_rn_noftz_f32_slowpath:
[----:B------:R-:W-:Y:S02]  /*2730*/  SHF.R.U32.HI R5, RZ, 0x17, R3 ;  /* 0x00000017ff057819 */ /* 0x000fe40000011603 */
[----:B------:R-:W-:Y:S02]  /*2740*/  SHF.R.U32.HI R0, RZ, 0x17, R2 ;  /* 0x00000017ff007819 */ /* 0x000fe40000011602 */
[----:B------:R-:W-:Y:S02]  /*2750*/  LOP3.LUT R10, R5, 0xff, RZ, 0xc0, !PT ;  /* 0x000000ff050a7812 */ /* 0x000fe400078ec0ff */
[----:B------:R-:W-:Y:S02]  /*2760*/  LOP3.LUT R8, R0, 0xff, RZ, 0xc0, !PT ;  /* 0x000000ff00087812 */ /* 0x000fe400078ec0ff */
[----:B------:R-:W-:-:S03]  /*2770*/  IADD3 R6, PT, PT, R10, -0x1, RZ ;  /* 0xffffffff0a067810 */ /* 0x000fc60007ffe0ff */
[----:B------:R-:W-:Y:S01]  /*2780*/  VIADD R0, R8, 0xffffffff ;  /* 0xffffffff08007836 */ /* 0x000fe20000000000 */
        /* <DEDUP_REMOVED lines=27> */
.L_x_48:
[----:B------:R-:W-:-:S05]  /*2940*/  LEA R0, R10, 0xc0800000, 0x17 ;  /* 0xc08000000a007811 */ /* 0x000fca00078eb8ff */
[----:B------:R-:W-:Y:S01]  /*2950*/  IMAD.IADD R6, R3, 0x1, -R0 ;  /* 0x0000000103067824 */ /* 0x000fe200078e0a00 */
[----:B------:R-:W-:-:S03]  /*2960*/  IADD3 R3, PT, PT, R8, -0x7f, RZ ;  /* 0xffffff8108037810 */ /* 0x000fc60007ffe0ff */
[----:B------:R0:W1:Y:S01]  /*2970*/  MUFU.RCP R7, R6 ;  /* 0x0000000600077308 */ /* 0x0000620000001000 */
[----:B------:R-:W-:Y:S01]  /*2980*/  FADD.FTZ R9, -R6, -RZ ;  /* 0x800000ff06097221 */ /* 0x000fe20000010100 */
[C---:B------:R-:W-:Y:S01]  /*2990*/  IMAD R0, R3.reuse, -0x800000, R2 ;  /* 0xff80000003007824 */ /* 0x040fe200078e0202 */
[----:B0-----:R-:W-:-:S04]  /*29a0*/  IADD3 R6, PT, PT, R3, 0x7f, -R10 ;  /* 0x0000007f03067810 */ /* 0x001fc80007ffe80a */
[----:B------:R-:W-:Y:S01]  /*29b0*/  IADD3 R5, PT, PT, R6, R5, RZ ;  /* 0x0000000506057210 */ /* 0x000fe20007ffe0ff */
[----:B-1----:R-:W-:-:S04]  /*29c0*/  FFMA R8, R7, R9, 1 ;  /* 0x3f80000007087423 */ /* 0x002fc80000000009 */
[----:B------:R-:W-:-:S04]  /*29d0*/  FFMA R11, R7, R8, R7 ;  /* 0x00000008070b7223 */ /* 0x000fc80000000007 */
[----:B------:R-:W-:-:S04]  /*29e0*/  FFMA R2, R0, R11, RZ ;  /* 0x0000000b00027223 */ /* 0x000fc800000000ff */
[----:B------:R-:W-:-:S04]  /*29f0*/  FFMA R7, R9, R2, R0 ;  /* 0x0000000209077223 */ /* 0x000fc80000000000 */
[----:B------:R-:W-:-:S04]  /*2a00*/  FFMA R8, R11, R7, R2 ;  /* 0x000000070b087223 */ /* 0x000fc80000000002 */
[----:B------:R-:W-:-:S04]  /*2a10*/  FFMA R9, R9, R8, R0 ;  /* 0x0000000809097223 */ /* 0x000fc80000000000 */
        /* <DEDUP_REMOVED lines=15> */
[----:B------:R-:W-:Y:S02]  /*2b10*/  VIADD R6, R7, 0x20 ;  /* 0x0000002007067836 */ /* 0x000fe40000000000 */
[-CC-:B------:R-:W-:Y:S01]  /*2b20*/  FFMA.RM R3, R11, R9.reuse, R8.reuse ;  /* 0x000000090b037223 */ /* 0x180fe20000004008 */
[----:B------:R-:W-:Y:S02]  /*2b30*/  ISETP.NE.AND P2, PT, R7, RZ, PT ;  /* 0x000000ff0700720c */ /* 0x000fe40003f45270 */
[----:B------:R-:W-:Y:S01]  /*2b40*/  LOP3.LUT R5, R2, 0x7fffff, RZ, 0xc0, !PT ;  /* 0x007fffff02057812 */ /* 0x000fe200078ec0ff */
[----:B------:R-:W-:Y:S01]  /*2b50*/  FFMA.RP R2, R11, R9, R8 ;  /* 0x000000090b027223 */ /* 0x000fe20000008008 */
        /* <DEDUP_REMOVED lines=16> */
.L_x_54:
[----:B------:R-:W-:-:S04]  /*2c60*/  LOP3.LUT R0, R0, 0x80000000, RZ, 0xc0, !PT ;  /* 0x8000000000007812 */ /* 0x000fc800078ec0ff */
[----:B------:R-:W-:Y:S01]  /*2c70*/  LOP3.LUT R0, R0, 0x7f800000, RZ, 0xfc, !PT ;  /* 0x7f80000000007812 */ /* 0x000fe200078efcff */
[----:B------:R-:W-:Y:S06]  /*2c80*/  BRA `(.L_x_55) ;  /* 0x0000000000287947 */ /* 0x000fec0003800000 */
.L_x_53:
[----:B------:R-:W-:Y:S01]  /*2c90*/  LEA R0, R5, R0, 0x17 ;  /* 0x0000000005007211 */ /* 0x000fe200078eb8ff */
[----:B------:R-:W-:Y:S06]  /*2ca0*/  BRA `(.L_x_55) ;  /* 0x0000000000207947 */ /* 0x000fec0003800000 */
.L_x_52:
[----:B------:R-:W-:-:S04]  /*2cb0*/  LOP3.LUT R0, R3, 0x80000000, R2, 0x48, !PT ;  /* 0x8000000003007812 */ /* 0x000fc800078e4802 */
[----:B------:R-:W-:Y:S01]  /*2cc0*/  LOP3.LUT R0, R0, 0x7f800000, RZ, 0xfc, !PT ;  /* 0x7f80000000007812 */ /* 0x000fe200078efcff */
[----:B------:R-:W-:Y:S06]  /*2cd0*/  BRA `(.L_x_55) ;  /* 0x0000000000147947 */ /* 0x000fec0003800000 */
.L_x_51:
[----:B------:R-:W-:Y:S01]  /*2ce0*/  LOP3.LUT R0, R3, 0x80000000, R2, 0x48, !PT ;  /* 0x8000000003007812 */ /* 0x000fe200078e4802 */
[----:B------:R-:W-:Y:S06]  /*2cf0*/  BRA `(.L_x_55) ;  /* 0x00000000000c7947 */ /* 0x000fec0003800000 */
.L_x_50:
[----:B------:R-:W0:Y:S01]  /*2d00*/  MUFU.RSQ R0, -QNAN ;  /* 0xffc0000000007908 */ /* 0x000e220000001400 */
[----:B------:R-:W-:Y:S05]  /*2d10*/  BRA `(.L_x_55) ;  /* 0x0000000000047947 */ /* 0x000fea0003800000 */
.L_x_49:
[----:B------:R-:W-:-:S07]  /*2d20*/  FADD.FTZ R0, R2, R3 ;  /* 0x0000000302007221 */ /* 0x000fce0000010000 */
.L_x_55:
[----:B------:R-:W-:-:S04]  /*2d30*/  HFMA2 R5, -RZ, RZ, 0, 0 ;  /* 0x00000000ff057431 */ /* 0x000fc800000001ff */
[----:B0-----:R-:W-:Y:S05]  /*2d40*/  RET.REL.NODEC R4 `(_ZN9langlands9geometric16quantumLanglandsEPKNS0_7ComplexEPKfPS1_Pfif) ;  /* 0xffffffd004ac7950 */ /* 0x001fea0003c3ffff */
.L_x_56:
        /* <DEDUP_REMOVED lines=11> */
.L_x_385:


//--------------------- .text._ZN9langlands9geometric14derivedFunctorEPKfPfS2_Piii --------------------------
	.section	.text._ZN9langlands9geometric14derivedFunctorEPKfPfS2_Piii,"ax",@progbits
	.align	128
        .global         _ZN9langlands9geometric14derivedFunctorEPKfPfS2_Piii
        .type           _ZN9langlands9geometric14derivedFunctorEPKfPfS2_Piii,@function
        .size           _ZN9langlands9geometric14derivedFunctorEPKfPfS2_Piii,(.L_x_394 - _ZN9langlands9geometric14derivedFunctorEPKfPfS2_Piii)
        .other          _ZN9langlands9geometric14derivedFunctorEPKfPfS2_Piii,@"STO_CUDA_ENTRY STV_DEFAULT"
_ZN9langlands9geometric14derivedFunctorEPKfPfS2_Piii:
.text._ZN9langlands9geometric14derivedFunctorEPKfPfS2_Piii:
[----:B------:R-:W-:Y:S08]  /*0000*/  LDC R1, c[0x0][0x37c] ;  /* 0x0000df00ff017b82 */ /* 0x000ff00000000800 */
[----:B------:R-:W0:Y:S08]  /*0010*/  S2UR UR9, SR_CTAID.X ;  /* 0x00000000000979c3 */ /* 0x000e300000002500 */
[----:B------:R-:W0:Y:S02]  /*0020*/  LDC R0, c[0x0][0x3a4] ;  /* 0x0000e900ff007b82 */ /* 0x000e240000000800 */
[----:B0-----:R-:W-:-:S13]  /*0030*/  ISETP.LE.AND P0, PT, R0, UR9, PT ;  /* 0x0000000900007c0c */ /* 0x001fda000bf03270 */
[----:B------:R-:W-:Y:S05]  /*0040*/  @P0 EXIT ;  /* 0x000000000000094d */ /* 0x000fea0003800000 */
[----:B------:R-:W0:Y:S01]  /*0050*/  S2R R0, SR_TID.X ;  /* 0x0000000000007919 */ /* 0x000e220000002100 */
[----:B------:R-:W0:Y:S01]  /*0060*/  LDCU UR12, c[0x0][0x3a0] ;  /* 0x00007400ff0c77ac */ /* 0x000e220008000800 */
[----:B------:R-:W1:Y:S01]  /*0070*/  S2UR UR5, SR_CgaCtaId ;  /* 0x00000000000579c3 */ /* 0x000e620000008800 */
[----:B------:R-:W-:Y:S01]  /*0080*/  BSSY.RECONVERGENT B0, `(.L_x_57) ;  /* 0x0000099000007945 */ /* 0x000fe20003800200 */
[----:B------:R-:W2:Y:S01]  /*0090*/  S2R R6, SR_CTAID.Y ;  /* 0x0000000000067919 */ /* 0x000ea20000002600 */
[----:B------:R-:W-:Y:S01]  /*00a0*/  UMOV UR4, 0x400 ;  /* 0x0000040000047882 */ /* 0x000fe20000000000 */
[----:B------:R-:W3:Y:S01]  /*00b0*/  LDCU.64 UR10, c[0x0][0x358] ;  /* 0x00006b00ff0a77ac */ /* 0x000ee20008000a00 */
[----:B-1----:R-:W-:Y:S01]  /*00c0*/  ULEA UR4, UR5, UR4, 0x18 ;  /* 0x0000000405047291 */ /* 0x002fe2000f8ec0ff */
[----:B0-----:R-:W-:-:S05]  /*00d0*/  ISETP.GE.AND P0, PT, R0, UR12, PT ;  /* 0x0000000c00007c0c */ /* 0x001fca000bf06270 */
[----:B------:R-:W-:-:S08]  /*00e0*/  LEA R7, R0, UR4, 0x2 ;  /* 0x0000000400077c11 */ /* 0x000fd0000f8e10ff */
[----:B--23--:R-:W-:Y:S05]  /*00f0*/  @P0 BRA `(.L_x_58) ;  /* 0x0000000800440947 */ /* 0x00cfea0003800000 */
[----:B------:R-:W-:Y:S01]  /*0100*/  UIADD3 UR5, UPT, UPT, UR12, -0x1, URZ ;  /* 0xffffffff0c057890 */ /* 0x000fe2000fffe0ff */
[----:B------:R-:W-:Y:S01]  /*0110*/  HFMA2 R10, -RZ, RZ, 0, 0 ;  /* 0x00000000ff0a7431 */ /* 0x000fe200000001ff */
[----:B------:R-:W-:Y:S02]  /*0120*/  ULOP3.LUT UR6, UR12, 0x7, URZ, 0xc0, !UPT ;  /* 0x000000070c067892 */ /* 0x000fe4000f8ec0ff */
[----:B------:R-:W-:Y:S01]  /*0130*/  IMAD R8, R0, UR12, RZ ;  /* 0x0000000c00087c24 */ /* 0x000fe2000f8e02ff */
[----:B------:R-:W-:Y:S01]  /*0140*/  UISETP.GE.U32.AND UP1, UPT, UR5, 0x7, UPT ;  /* 0x000000070500788c */ /* 0x000fe2000bf26070 */
[----:B------:R-:W-:Y:S01]  /*0150*/  MOV R9, RZ ;  /* 0x000000ff00097202 */ /* 0x000fe20000000f00 */
[----:B------:R-:W-:Y:S02]  /*0160*/  UISETP.NE.AND UP0, UPT, UR6, URZ, UPT ;  /* 0x000000ff0600728c */ /* 0x000fe4000bf05270 */
[----:B------:R-:W-:-:S05]  /*0170*/  UIMAD UR5, UR9, UR12, URZ ;  /* 0x0000000c090572a4 */ /* 0x000fca000f8e02ff */
[----:B------:R-:W-:Y:S07]  /*0180*/  BRA.U !UP1, `(.L_x_59) ;  /* 0x0000000109d87547 */ /* 0x000fee000b800000 */
[----:B------:R-:W-:Y:S01]  /*0190*/  LOP3.LUT R2, R6, 0x1, RZ, 0xc0, !PT ;  /* 0x0000000106027812 */ /* 0x000fe200078ec0ff */
[----:B------:R-:W-:Y:S01]  /*01a0*/  ULOP3.LUT UR7, UR12, 0xfffffff8, URZ, 0xc0, !UPT ;  /* 0xfffffff80c077892 */ /* 0x000fe2000f8ec0ff */
[----:B------:R-:W-:Y:S01]  /*01b0*/  MOV R12, 0xffffffff ;  /* 0xffffffff000c7802 */ /* 0x000fe20000000f00 */
[----:B------:R-:W-:Y:S01]  /*01c0*/  IMAD.MOV.U32 R10, RZ, RZ, RZ ;  /* 0x000000ffff0a7224 */ /* 0x000fe200078e00ff */
[----:B------:R-:W-:Y:S01]  /*01d0*/  ISETP.NE.U32.AND P0, PT, R2, 0x1, PT ;  /* 0x000000010200780c */ /* 0x000fe20003f05070 */
[----:B------:R-:W-:Y:S01]  /*01e0*/  UIADD3 UR8, UPT, UPT, -UR7, URZ, URZ ;  /* 0x000000ff07087290 */ /* 0x000fe2000fffe1ff */
[----:B------:R-:W-:Y:S02]  /*01f0*/  MOV R11, UR5 ;  /* 0x00000005000b7c02 */ /* 0x000fe40008000f00 */
[C---:B------:R-:W-:Y:S02]  /*0200*/  SEL R13, R12.reuse, 0x1, !P0 ;  /* 0x000000010c0d7807 */ /* 0x040fe40004000000 */
[----:B------:R-:W-:-:S02]  /*0210*/  SEL R12, R12, 0x1, P0 ;  /* 0x000000010c0c7807 */ /* 0x000fc40000000000 */
[----:B------:R-:W-:Y:S02]  /*0220*/  MOV R14, R8 ;  /* 0x00000008000e7202 */ /* 0x000fe40000000f00 */
[----:B------:R-:W-:Y:S02]  /*0230*/  MOV R9, UR7 ;  /* 0x0000000700097c02 */ /* 0x000fe40008000f00 */
[----:B------:R-:W-:Y:S02]  /*0240*/  I2FP.F32.S32 R13, R13 ;  /* 0x0000000d000d7245 */ /* 0x000fe40000201400 */
[----:B------:R-:W-:-:S07]  /*0250*/  I2FP.F32.S32 R12, R12 ;  /* 0x0000000c000c7245 */ /* 0x000fce0000201400 */
.L_x_60:
[----:B------:R-:W0:Y:S08]  /*0260*/  LDC.64 R2, c[0x0][0x390] ;  /* 0x0000e400ff027b82 */ /* 0x000e300000000a00 */
[----:B------:R-:W1:Y:S01]  /*0270*/  LDC.64 R4, c[0x0][0x380] ;  /* 0x0000e000ff047b82 */ /* 0x000e620000000a00 */
[----:B0-----:R-:W-:-:S05]  /*0280*/  IMAD.WIDE R2, R14, 0x4, R2 ;  /* 0x000000040e027825 */ /* 0x001fca00078e0202 */
[----:B------:R-:W2:Y:S01]  /*0290*/  LDG.E.CONSTANT R24, desc[UR10][R2.64] ;  /* 0x0000000a02187981 */ /* 0x000ea2000c1e9900 */
[----:B-1----:R-:W-:-:S03]  /*02a0*/  IMAD.WIDE R4, R11, 0x4, R4 ;  /* 0x000000040b047825 */ /* 0x002fc600078e0204 */
[----:B------:R-:W3:Y:S04]  /*02b0*/  LDG.E.CONSTANT R17, desc[UR10][R2.64+0x4] ;  /* 0x0000040a02117981 */ /* 0x000ee8000c1e9900 */
[----:B------:R-:W4:Y:S04]  /*02c0*/  LDG.E.CONSTANT R26, desc[UR10][R4.64] ;  /* 0x0000000a041a7981 */ /* 0x000f28000c1e9900 */
[----:B------:R-:W5:Y:S04]  /*02d0*/  LDG.E.CONSTANT R15, desc[UR10][R4.64+0x4] ;  /* 0x0000040a040f7981 */ /* 0x000f68000c1e9900 */
[----:B------:R-:W5:Y:S04]  /*02e0*/  LDG.E.CONSTANT R22, desc[UR10][R2.64+0x8] ;  /* 0x0000080a02167981 */ /* 0x000f68000c1e9900 */
[----:B------:R-:W5:Y:S04]  /*02f0*/  LDG.E.CONSTANT R16, desc[UR10][R4.64+0x8] ;  /* 0x0000080a04107981 */ /* 0x000f68000c1e9900 */
[----:B------:R-:W5:Y:S04]  /*0300*/  LDG.E.CONSTANT R21, desc[UR10][R2.64+0xc] ;  /* 0x00000c0a02157981 */ /* 0x000f68000c1e9900 */
[----:B------:R-:W5:Y:S04]  /*0310*/  LDG.E.CONSTANT R20, desc[UR10][R4.64+0xc] ;  /* 0x00000c0a04147981 */ /* 0x000f68000c1e9900 */
[----:B------:R-:W5:Y:S04]  /*0320*/  LDG.E.CONSTANT R18, desc[UR10][R2.64+0x10] ;  /* 0x0000100a02127981 */ /* 0x000f68000c1e9900 */
[----:B------:R-:W5:Y:S04]  /*0330*/  LDG.E.CONSTANT R19, desc[UR10][R4.64+0x10] ;  /* 0x0000100a04137981 */ /* 0x000f68000c1e9900 */
[----:B------:R-:W5:Y:S04]  /*0340*/  LDG.E.CONSTANT R23, desc[UR10][R2.64+0x14] ;  /* 0x0000140a02177981 */ /* 0x000f68000c1e9900 */
[----:B------:R-:W5:Y:S01]  /*0350*/  LDG.E.CONSTANT R27, desc[UR10][R4.64+0x1c] ;  /* 0x00001c0a041b7981 */ /* 0x000f62000c1e9900 */
[----:B--2---:R-:W-:-:S03]  /*0360*/  FMUL R25, R13, R24 ;  /* 0x000000180d197220 */ /* 0x004fc60000400000 */
[----:B------:R-:W2:Y:S01]  /*0370*/  LDG.E.CONSTANT R24, desc[UR10][R4.64+0x14] ;  /* 0x0000140a04187981 */ /* 0x000ea2000c1e9900 */
[----:B----4-:R-:W-:-:S03]  /*0380*/  FFMA R28, R25, R26, R10 ;  /* 0x0000001a191c7223 */ /* 0x010fc6000000000a */
[----:B------:R-:W4:Y:S04]  /*0390*/  LDG.E.CONSTANT R10, desc[UR10][R2.64+0x18] ;  /* 0x0000180a020a7981 */ /* 0x000f28000c1e9900 */
[----:B------:R0:W4:Y:S04]  /*03a0*/  LDG.E.CONSTANT R25, desc[UR10][R2.64+0x1c] ;  /* 0x00001c0a02197981 */ /* 0x000128000c1e9900 */
[----:B------:R-:W4:Y:S01]  /*03b0*/  LDG.E.CONSTANT R26, desc[UR10][R4.64+0x18] ;  /* 0x0000180a041a7981 */ /* 0x000f22000c1e9900 */
[----:B---3--:R-:W-:Y:S01]  /*03c0*/  FMUL R17, R12, R17 ;  /* 0x000000110c117220 */ /* 0x008fe20000400000 */
[----:B-----5:R-:W-:-:S03]  /*03d0*/  FMUL R22, R13, R22 ;  /* 0x000000160d167220 */ /* 0x020fc60000400000 */
[----:B------:R-:W-:-:S04]  /*03e0*/  FFMA R15, R17, R15, R28 ;  /* 0x0000000f110f7223 */ /* 0x000fc8000000001c */
[----:B------:R-:W-:Y:S01]  /*03f0*/  FFMA R15, R22, R16, R15 ;  /* 0x00000010160f7223 */ /* 0x000fe2000000000f */
[----:B------:R-:W-:Y:S01]  /*0400*/  FMUL R16, R12, R21 ;  /* 0x000000150c107220 */ /* 0x000fe20000400000 */
[----:B------:R-:W-:-:S03]  /*0410*/  UIADD3 UR8, UPT, UPT, UR8, 0x8, URZ ;  /* 0x0000000808087890 */ /* 0x000fc6000fffe0ff */
[----:B------:R-:W-:Y:S01]  /*0420*/  FFMA R16, R16, R20, R15 ;  /* 0x0000001410107223 */ /* 0x000fe2000000000f */
[----:B------:R-:W-:Y:S01]  /*0430*/  FMUL R15, R13, R18 ;  /* 0x000000120d0f7220 */ /* 0x000fe20000400000 */
[----:B------:R-:W-:-:S03]  /*0440*/  UISETP.NE.AND UP1, UPT, UR8, URZ, UPT ;  /* 0x000000ff0800728c */ /* 0x000fc6000bf25270 */
[----:B------:R-:W-:Y:S01]  /*0450*/  FFMA R15, R15, R19, R16 ;  /* 0x000000130f0f7223 */ /* 0x000fe20000000010 */
[----:B0-----:R-:W-:Y:S01]  /*0460*/  FMUL R2, R12, R23 ;  /* 0x000000170c027220 */ /* 0x001fe20000400000 */
[----:B------:R-:W-:Y:S01]  /*0470*/  VIADD R14, R14, 0x8 ;  /* 0x000000080e0e7836 */ /* 0x000fe20000000000 */
[----:B------:R-:W-:Y:S02]  /*0480*/  IADD3 R11, PT, PT, R11, 0x8, RZ ;  /* 0x000000080b0b7810 */ /* 0x000fe40007ffe0ff */
[----:B--2---:R-:W-:Y:S01]  /*0490*/  FFMA R15, R2, R24, R15 ;  /* 0x00000018020f7223 */ /* 0x004fe2000000000f */
[----:B----4-:R-:W-:Y:S01]  /*04a0*/  FMUL R10, R13, R10 ;  /* 0x0000000a0d0a7220 */ /* 0x010fe20000400000 */
[----:B------:R-:W-:-:S03]  /*04b0*/  FMUL R25, R12, R25 ;  /* 0x000000190c197220 */ /* 0x000fc60000400000 */
[----:B------:R-:W-:-:S04]  /*04c0*/  FFMA R10, R10, R26, R15 ;  /* 0x0000001a0a0a7223 */ /* 0x000fc8000000000f */
[----:B------:R-:W-:Y:S01]  /*04d0*/  FFMA R10, R25, R27, R10 ;  /* 0x0000001b190a7223 */ /* 0x000fe2000000000a */
[----:B------:R-:W-:Y:S06]  /*04e0*/  BRA.U UP1, `(.L_x_60) ;  /* 0xfffffffd015c7547 */ /* 0x000fec000b83ffff */
.L_x_59:
[----:B------:R-:W-:Y:S05]  /*04f0*/  BRA.U !UP0, `(.L_x_61) ;  /* 0x0000000508407547 */ /* 0x000fea000b800000 */
[----:B------:R-:W-:Y:S02]  /*0500*/  UISETP.GE.U32.AND UP0, UPT, UR6, 0x4, UPT ;  /* 0x000000040600788c */ /* 0x000fe4000bf06070 */
[----:B------:R-:W-:-:S04]  /*0510*/  ULOP3.LUT UR7, UR12, 0x3, URZ, 0xc0, !UPT ;  /* 0x000000030c077892 */ /* 0x000fc8000f8ec0ff */
[----:B------:R-:W-:-:S03]  /*0520*/  UISETP.NE.AND UP1, UPT, UR7, URZ, UPT ;  /* 0x000000ff0700728c */ /* 0x000fc6000bf25270 */
[----:B------:R-:W-:Y:S08]  /*0530*/  BRA.U !UP0, `(.L_x_62) ;  /* 0x00000001087c7547 */ /* 0x000ff0000b800000 */
[----:B------:R-:W0:Y:S01]  /*0540*/  LDC.64 R2, c[0x0][0x390] ;  /* 0x0000e400ff027b82 */ /* 0x000e220000000a00 */
[----:B------:R-:W-:Y:S02]  /*0550*/  IADD3 R11, PT, PT, R8, R9, RZ ;  /* 0x00000009080b7210 */ /* 0x000fe40007ffe0ff */
[----:B------:R-:W-:-:S05]  /*0560*/  IADD3 R13, PT, PT, R9, UR5, RZ ;  /* 0x00000005090d7c10 */ /* 0x000fca000fffe0ff */
        /* <DEDUP_REMOVED lines=8> */
[----:B------:R2:W5:Y:S04]  /*05f0*/  LDG.E.CONSTANT R19, desc[UR10][R2.64+0xc] ;  /* 0x00000c0a02137981 */ /* 0x000568000c1e9900 */
[----:B------:R-:W5:Y:S04]  /*0600*/  LDG.E.CONSTANT R17, desc[UR10][R4.64+0x8] ;  /* 0x0000080a04117981 */ /* 0x000f68000c1e9900 */
[----:B------:R-:W5:Y:S01]  /*0610*/  LDG.E.CONSTANT R20, desc[UR10][R4.64+0xc] ;  /* 0x00000c0a04147981 */ /* 0x000f62000c1e9900 */
[----:B------:R-:W-:Y:S01]  /*0620*/  IMAD.IADD R11, R9, 0x1, R6 ;  /* 0x00000001090b7824 */ /* 0x000fe200078e0206 */
[----:B------:R-:W-:-:S04]  /*0630*/  MOV R14, 0xffffffff ;  /* 0xffffffff000e7802 */ /* 0x000fc80000000f00 */
[----:B------:R-:W-:-:S04]  /*0640*/  LOP3.LUT R11, R11, 0x1, RZ, 0xc0, !PT ;  /* 0x000000010b0b7812 */ /* 0x000fc800078ec0ff */
[----:B------:R-:W-:-:S04]  /*0650*/  ISETP.NE.U32.AND P0, PT, R11, 0x1, PT ;  /* 0x000000010b00780c */ /* 0x000fc80003f05070 */
[C---:B------:R-:W-:Y:S02]  /*0660*/  SEL R11, R14.reuse, 0x1, !P0 ;  /* 0x000000010e0b7807 */ /* 0x040fe40004000000 */
[----:B------:R-:W-:Y:S02]  /*0670*/  SEL R14, R14, 0x1, P0 ;  /* 0x000000010e0e7807 */ /* 0x000fe40000000000 */
[----:B------:R-:W-:Y:S02]  /*0680*/  I2FP.F32.S32 R11, R11 ;  /* 0x0000000b000b7245 */ /* 0x000fe40000201400 */
[----:B------:R-:W-:Y:S02]  /*0690*/  I2FP.F32.S32 R14, R14 ;  /* 0x0000000e000e7245 */ /* 0x000fe40000201400 */
[----:B------:R-:W-:Y:S01]  /*06a0*/  IADD3 R9, PT, PT, R9, 0x4, RZ ;  /* 0x0000000409097810 */ /* 0x000fe20007ffe0ff */
[----:B--2---:R-:W-:Y:S02]  /*06b0*/  FMUL R3, R11, R12 ;  /* 0x0000000c0b037220 */ /* 0x004fe40000400000 */
[----:B---3--:R-:W-:-:S02]  /*06c0*/  FMUL R2, R14, R15 ;  /* 0x0000000f0e027220 */ /* 0x008fc40000400000 */
[----:B----4-:R-:W-:-:S04]  /*06d0*/  FFMA R3, R3, R13, R10 ;  /* 0x0000000d03037223 */ /* 0x010fc8000000000a */
[----:B-----5:R-:W-:Y:S01]  /*06e0*/  FFMA R2, R2, R16, R3 ;  /* 0x0000001002027223 */ /* 0x020fe20000000003 */
[----:B------:R-:W-:Y:S01]  /*06f0*/  FMUL R11, R11, R18 ;  /* 0x000000120b0b7220 */ /* 0x000fe20000400000 */
[----:B------:R-:W-:-:S03]  /*0700*/  FMUL R19, R14, R19 ;  /* 0x000000130e137220 */ /* 0x000fc60000400000 */
[----:B------:R-:W-:-:S04]  /*0710*/  FFMA R2, R11, R17, R2 ;  /* 0x000000110b027223 */ /* 0x000fc80000000002 */
[----:B------:R-:W-:-:S07]  /*0720*/  FFMA R10, R19, R20, R2 ;  /* 0x00000014130a7223 */ /* 0x000fce0000000002 */
.L_x_62:
[----:B------:R-:W-:Y:S05]  /*0730*/  BRA.U !UP1, `(.L_x_61) ;  /* 0x0000000109b07547 */ /* 0x000fea000b800000 */
[----:B------:R-:W-:Y:S02]  /*0740*/  UISETP.NE.AND UP0, UPT, UR7, 0x1, UPT ;  /* 0x000000010700788c */ /* 0x000fe4000bf05270 */
[----:B------:R-:W-:-:S04]  /*0750*/  ULOP3.LUT UR6, UR12, 0x1, URZ, 0xc0, !UPT ;  /* 0x000000010c067892 */ /* 0x000fc8000f8ec0ff */
[----:B------:R-:W-:-:S03]  /*0760*/  UISETP.NE.U32.AND UP1, UPT, UR6, 0x1, UPT ;  /* 0x000000010600788c */ /* 0x000fc6000bf25070 */
[----:B------:R-:W-:Y:S08]  /*0770*/  BRA.U !UP0, `(.L_x_63) ;  /* 0x00000001085c7547 */ /* 0x000ff0000b800000 */
[----:B------:R-:W0:Y:S01]  /*0780*/  LDC.64 R2, c[0x0][0x390] ;  /* 0x0000e400ff027b82 */ /* 0x000e220000000a00 */
[----:B------:R-:W-:Y:S01]  /*0790*/  IADD3 R11, PT, PT, R8, R9, RZ ;  /* 0x00000009080b7210 */ /* 0x000fe20007ffe0ff */
[----:B------:R-:W-:-:S06]  /*07a0*/  VIADD R13, R9, UR5 ;  /* 0x00000005090d7c36 */ /* 0x000fcc0008000000 */
[----:B------:R-:W1:Y:S01]  /*07b0*/  LDC.64 R4, c[0x0][0x380] ;  /* 0x0000e000ff047b82 */ /* 0x000e620000000a00 */
[----:B0-----:R-:W-:-:S05]  /*07c0*/  IMAD.WIDE R2, R11, 0x4, R2 ;  /* 0x000000040b027825 */ /* 0x001fca00078e0202 */
[----:B------:R-:W2:Y:S01]  /*07d0*/  LDG.E.CONSTANT R16, desc[UR10][R2.64+0x4] ;  /* 0x0000040a02107981 */ /* 0x000ea2000c1e9900 */
[----:B-1----:R-:W-:-:S03]  /*07e0*/  IMAD.WIDE R4, R13, 0x4, R4 ;  /* 0x000000040d047825 */ /* 0x002fc600078e0204 */
[----:B------:R-:W3:Y:S04]  /*07f0*/  LDG.E.CONSTANT R13, desc[UR10][R2.64] ;  /* 0x0000000a020d7981 */ /* 0x000ee8000c1e9900 */
[----:B------:R-:W4:Y:S04]  /*0800*/  LDG.E.CONSTANT R14, desc[UR10][R4.64] ;  /* 0x0000000a040e7981 */ /* 0x000f28000c1e9900 */
[----:B------:R-:W5:Y:S01]  /*0810*/  LDG.E.CONSTANT R15, desc[UR10][R4.64+0x4] ;  /* 0x0000040a040f7981 */ /* 0x000f62000c1e9900 */
[----:B------:R-:W-:-:S04]  /*0820*/  IADD3 R11, PT, PT, R9, R6, RZ ;  /* 0x00000006090b7210 */ /* 0x000fc80007ffe0ff */
[----:B------:R-:W-:-:S04]  /*0830*/  LOP3.LUT R11, R11, 0x1, RZ, 0xc0, !PT ;  /* 0x000000010b0b7812 */ /* 0x000fc800078ec0ff */
[----:B------:R-:W-:Y:S02]  /*0840*/  ISETP.NE.U32.AND P0, PT, R11, 0x1, PT ;  /* 0x000000010b00780c */ /* 0x000fe40003f05070 */
[----:B------:R-:W-:-:S04]  /*0850*/  MOV R11, 0xffffffff ;  /* 0xffffffff000b7802 */ /* 0x000fc80000000f00 */
[C---:B------:R-:W-:Y:S02]  /*0860*/  SEL R12, R11.reuse, 0x1, !P0 ;  /* 0x000000010b0c7807 */ /* 0x040fe40004000000 */
[----:B------:R-:W-:Y:S02]  /*0870*/  SEL R11, R11, 0x1, P0 ;  /* 0x000000010b0b7807 */ /* 0x000fe40000000000 */
[----:B------:R-:W-:Y:S02]  /*0880*/  I2FP.F32.S32 R12, R12 ;  /* 0x0000000c000c7245 */ /* 0x000fe40000201400 */
[----:B------:R-:W-:Y:S02]  /*0890*/  I2FP.F32.S32 R11, R11 ;  /* 0x0000000b000b7245 */ /* 0x000fe40000201400 */
[----:B------:R-:W-:-:S03]  /*08a0*/  IADD3 R9, PT, PT, R9, 0x2, RZ ;  /* 0x0000000209097810 */ /* 0x000fc60007ffe0ff */
[----:B--2---:R-:W-:Y:S01]  /*08b0*/  FMUL R11, R11, R16 ;  /* 0x000000100b0b7220 */ /* 0x004fe20000400000 */
[----:B---3--:R-:W-:-:S04]  /*08c0*/  FMUL R13, R12, R13 ;  /* 0x0000000d0c0d7220 */ /* 0x008fc80000400000 */
[----:B----4-:R-:W-:-:S04]  /*08d0*/  FFMA R10, R13, R14, R10 ;  /* 0x0000000e0d0a7223 */ /* 0x010fc8000000000a */
[----:B-----5:R-:W-:-:S07]  /*08e0*/  FFMA R10, R11, R15, R10 ;  /* 0x0000000f0b0a7223 */ /* 0x020fce000000000a */
.L_x_63:
[----:B------:R-:W-:Y:S05]  /*08f0*/  BRA.U UP1, `(.L_x_61) ;  /* 0x0000000101407547 */ /* 0x000fea000b800000 */
[----:B------:R-:W0:Y:S01]  /*0900*/  LDC.64 R2, c[0x0][0x390] ;  /* 0x0000e400ff027b82 */ /* 0x000e220000000a00 */
[----:B------:R-:W-:Y:S01]  /*0910*/  IMAD.IADD R11, R8, 0x1, R9 ;  /* 0x00000001080b7824 */ /* 0x000fe200078e0209 */
[----:B------:R-:W-:-:S06]  /*0920*/  IADD3 R13, PT, PT, R9, UR5, RZ ;  /* 0x00000005090d7c10 */ /* 0x000fcc000fffe0ff */
[----:B------:R-:W1:Y:S01]  /*0930*/  LDC.64 R4, c[0x0][0x380] ;  /* 0x0000e000ff047b82 */ /* 0x000e620000000a00 */
[----:B0-----:R-:W-:-:S06]  /*0940*/  IMAD.WIDE R2, R11, 0x4, R2 ;  /* 0x000000040b027825 */ /* 0x001fcc00078e0202 */
[----:B------:R-:W2:Y:S01]  /*0950*/  LDG.E.CONSTANT R3, desc[UR10][R2.64] ;  /* 0x0000000a02037981 */ /* 0x000ea2000c1e9900 */
[----:B-1----:R-:W-:-:S06]  /*0960*/  IMAD.WIDE R4, R13, 0x4, R4 ;  /* 0x000000040d047825 */ /* 0x002fcc00078e0204 */
[----:B------:R-:W3:Y:S01]  /*0970*/  LDG.E.CONSTANT R4, desc[UR10][R4.64] ;  /* 0x0000000a04047981 */ /* 0x000ee2000c1e9900 */
[----:B------:R-:W-:-:S04]  /*0980*/  IADD3 R9, PT, PT, R6, R9, RZ ;  /* 0x0000000906097210 */ /* 0x000fc80007ffe0ff */
[----:B------:R-:W-:Y:S02]  /*0990*/  LOP3.LUT R9, R9, 0x1, RZ, 0xc0, !PT ;  /* 0x0000000109097812 */ /* 0x000fe400078ec0ff */
[----:B------:R-:W-:Y:S02]  /*09a0*/  MOV R8, 0xffffffff ;  /* 0xffffffff00087802 */ /* 0x000fe40000000f00 */
[----:B------:R-:W-:-:S04]  /*09b0*/  ISETP.NE.U32.AND P0, PT, R9, 0x1, PT ;  /* 0x000000010900780c */ /* 0x000fc80003f05070 */
[----:B------:R-:W-:-:S04]  /*09c0*/  SEL R8, R8, 0x1, !P0 ;  /* 0x0000000108087807 */ /* 0x000fc80004000000 */
[----:B------:R-:W-:-:S05]  /*09d0*/  I2FP.F32.S32 R8, R8 ;  /* 0x0000000800087245 */ /* 0x000fca0000201400 */
[----:B--2---:R-:W-:-:S04]  /*09e0*/  FMUL R9, R8, R3 ;  /* 0x0000000308097220 */ /* 0x004fc80000400000 */
[----:B---3--:R-:W-:-:S07]  /*09f0*/  FFMA R10, R9, R4, R10 ;  /* 0x00000004090a7223 */ /* 0x008fce000000000a */
.L_x_61:
[----:B------:R0:W-:Y:S02]  /*0a00*/  STS [R7], R10 ;  /* 0x0000000a07007388 */ /* 0x0001e40000000800 */
.L_x_58:
[----:B------:R-:W-:Y:S05]  /*0a10*/  BSYNC.RECONVERGENT B0 ;  /* 0x0000000000007941 */ /* 0x000fea0003800200 */
.L_x_57:
[----:B------:R-:W-:Y:S01]  /*0a20*/  BAR.SYNC.DEFER_BLOCKING 0x0 ;  /* 0x0000000000007b1d */ /* 0x000fe20000010000 */
[----:B------:R-:W-:-:S05]  /*0a30*/  ISETP.NE.AND P0, PT, R0, RZ, PT ;  /* 0x000000ff0000720c */ /* 0x000fca0003f05270 */
[----:B------:R-:W-:Y:S08]  /*0a40*/  BSSY.RECONVERGENT B0, `(.L_x_64) ;  /* 0x0000015000007945 */ /* 0x000ff00003800200 */
[----:B------:R-:W-:Y:S05]  /*0a50*/  @P0 BRA `(.L_x_65) ;  /* 0x00000000004c0947 */ /* 0x000fea0003800000 */
[----:B------:R-:W-:Y:S01]  /*0a60*/  UISETP.GE.AND UP0, UPT, UR12, 0x1, UPT ;  /* 0x000000010c00788c */ /* 0x000fe2000bf06270 */
[----:B------:R-:W-:-:S08]  /*0a70*/  IMAD.MOV.U32 R5, RZ, RZ, RZ ;  /* 0x000000ffff057224 */ /* 0x000fd000078e00ff */
[----:B------:R-:W-:Y:S05]  /*0a80*/  BRA.U !UP0, `(.L_x_66) ;  /* 0x00000001082c7547 */ /* 0x000fea000b800000 */
[----:B------:R-:W-:Y:S01]  /*0a90*/  HFMA2 R5, -RZ, RZ, 0, 0 ;  /* 0x00000000ff057431 */ /* 0x000fe200000001ff */
[----:B------:R-:W1:Y:S01]  /*0aa0*/  LDCU UR5, c[0x0][0x3a0] ;  /* 0x00007400ff0577ac */ /* 0x000e620008000800 */
[----:B------:R-:W-:-:S05]  /*0ab0*/  NOP ;  /* 0x0000000000007918 */ /* 0x000fca0000000000 */
.L_x_67:
[----:B------:R-:W-:-:S06]  /*0ac0*/  LEA R2, R5, UR4, 0x2 ;  /* 0x0000000405027c11 */ /* 0x000fcc000f8e10ff */
[----:B------:R-:W2:Y:S02]  /*0ad0*/  LDS R2, [R2] ;  /* 0x0000000002027984 */ /* 0x000ea40000000800 */
[----:B--2---:R-:W-:-:S13]  /*0ae0*/  FSETP.GT.AND P0, PT, |R2|, 9.9999999747524270788e-07, PT ;  /* 0x358637bd0200780b */ /* 0x004fda0003f04200 */
[----:B------:R-:W-:Y:S05]  /*0af0*/  @P0 BRA `(.L_x_66) ;  /* 0x0000000000100947 */ /* 0x000fea0003800000 */
[----:B------:R-:W-:-:S04]  /*0b00*/  IADD3 R5, PT, PT, R5, 0x1, RZ ;  /* 0x0000000105057810 */ /* 0x000fc80007ffe0ff */
[----:B-1----:R-:W-:-:S13]  /*0b10*/  ISETP.NE.AND P0, PT, R5, UR5, PT ;  /* 0x0000000505007c0c */ /* 0x002fda000bf05270 */
[----:B------:R-:W-:Y:S05]  /*0b20*/  @P0 BRA `(.L_x_67) ;  /* 0xfffffffc00e40947 */ /* 0x000fea000383ffff */
[----:B------:R-:W-:-:S07]  /*0b30*/  MOV R5, RZ ;  /* 0x000000ff00057202 */ /* 0x000fce0000000f00 */
.L_x_66:
[----:B------:R-:W2:Y:S08]  /*0b40*/  LDC R9, c[0x0][0x374] ;  /* 0x0000dd00ff097b82 */ /* 0x000eb00000000800 */
[----:B------:R-:W3:Y:S01]  /*0b50*/  LDC.64 R2, c[0x0][0x398] ;  /* 0x0000e600ff027b82 */ /* 0x000ee20000000a00 */
[----:B--2---:R-:W-:-:S04]  /*0b60*/  IMAD R9, R9, UR9, R6 ;  /* 0x0000000909097c24 */ /* 0x004fc8000f8e0206 */
[----:B---3--:R-:W-:-:S05]  /*0b70*/  IMAD.WIDE.U32 R2, R9, 0x4, R2 ;  /* 0x0000000409027825 */ /* 0x008fca00078e0002 */
[----:B------:R2:W-:Y:S02]  /*0b80*/  STG.E desc[UR10][R2.64], R5 ;  /* 0x0000000502007986 */ /* 0x0005e4000c10190a */
.L_x_65:
[----:B-1----:R-:W-:Y:S05]  /*0b90*/  BSYNC.RECONVERGENT B0 ;  /* 0x0000000000007941 */ /* 0x002fea0003800200 */
.L_x_64:
[----:B------:R-:W1:Y:S02]  /*0ba0*/  LDCU UR5, c[0x0][0x3a0] ;  /* 0x00007400ff0577ac */ /* 0x000e640008000800 */
[----:B-1----:R-:W-:-:S13]  /*0bb0*/  ISETP.GE.AND P0, PT, R0, UR5, PT ;  /* 0x0000000500007c0c */ /* 0x002fda000bf06270 */
[----:B------:R-:W-:Y:S05]  /*0bc0*/  @P0 EXIT ;  /* 0x000000000000094d */ /* 0x000fea0003800000 */
[----:B0-----:R-:W0:Y:S01]  /*0bd0*/  LDS R7, [R7] ;  /* 0x0000000007077984 */ /* 0x001e220000000800 */
[----:B--2---:R-:W1:Y:S08]  /*0be0*/  LDC R5, c[0x0][0x374] ;  /* 0x0000dd00ff057b82 */ /* 0x004e700000000800 */
[----:B------:R-:W2:Y:S01]  /*0bf0*/  LDC.64 R2, c[0x0][0x388] ;  /* 0x0000e200ff027b82 */ /* 0x000ea20000000a00 */
[----:B-1----:R-:W-:-:S04]  /*0c00*/  IMAD R5, R5, UR9, R6 ;  /* 0x0000000905057c24 */ /* 0x002fc8000f8e0206 */
[----:B------:R-:W-:-:S04]  /*0c10*/  IMAD R5, R5, UR5, R0 ;  /* 0x0000000505057c24 */ /* 0x000fc8000f8e0200 */
[----:B--2---:R-:W-:-:S05]  /*0c20*/  IMAD.WIDE.U32 R2, R5, 0x4, R2 ;  /* 0x0000000405027825 */ /* 0x004fca00078e0002 */
[----:B0-----:R-:W-:Y:S01]  /*0c30*/  STG.E desc[UR10][R2.64], R7 ;  /* 0x0000000702007986 */ /* 0x001fe2000c10190a */
[----:B------:R-:W-:Y:S05]  /*0c40*/  EXIT ;  /* 0x000000000000794d */ /* 0x000fea0003800000 */
.L_x_68:
        /* <DEDUP_REMOVED lines=11> */
.L_x_394:


//--------------------- .text._ZN9langlands9geometric17ramifiedLanglandsEPKfPKNS0_7ComplexEPfPS3_ii --------------------------
	.section	.text._ZN9langlands9geometric17ramifiedLanglandsEPKfPKNS0_7ComplexEPfPS3_ii,"ax",@progbits
	.align	128
        .global         _ZN9langlands9geometric17ramifiedLanglandsEPKfPKNS0_7ComplexEPfPS3_ii
        .type           _ZN9langlands9geometric17ramifiedLanglandsEPKfPKNS0_7ComplexEPfPS3_ii,@function
        .size           _ZN9langlands9geometric17ramifiedLanglandsEPKfPKNS0_7ComplexEPfPS3_ii,(.L_x_387 - _ZN9langlands9geometric17ramifiedLanglandsEPKfPKNS0_7ComplexEPfPS3_ii)
        .other          _ZN9langlands9geometric17ramifiedLanglandsEPKfPKNS0_7ComplexEPfPS3_ii,@"STO_CUDA_ENTRY STV_DEFAULT"
_ZN9langlands9geometric17ramifiedLanglandsEPKfPKNS0_7ComplexEPfPS3_ii:
.text._ZN9langlands9geometric17ramifiedLanglandsEPKfPKNS0_7ComplexEPfPS3_ii:
[----:B------:R-:W0:Y:S01]  /*0000*/  LDC R1, c[0x0][0x37c] ;  /* 0x0000df00ff017b82 */ /* 0x000e220000000800 */
[----:B------:R-:W1:Y:S01]  /*0010*/  S2R R11, SR_TID.X ;  /* 0x00000000000b7919 */ /* 0x000e620000002100 */
[----:B------:R-:W1:Y:S01]  /*0020*/  LDCU.64 UR4, c[0x0][0x3a0] ;  /* 0x00007400ff0477ac */ /* 0x000e620008000a00 */
[----:B0-----:R-:W-:Y:S01]  /*0030*/  VIADD R1, R1, 0xffffffe0 ;  /* 0xffffffe001017836 */ /* 0x001fe20000000000 */
[----:B------:R-:W0:Y:S01]  /*0040*/  S2R R10, SR_CTAID.X ;  /* 0x00000000000a7919 */ /* 0x000e220000002500 */
[----:B-1----:R-:W-:-:S04]  /*0050*/  ISETP.GE.AND P0, PT, R11, UR5, PT ;  /* 0x000000050b007c0c */ /* 0x002fc8000bf06270 */
[----:B0-----:R-:W-:-:S13]  /*0060*/  ISETP.GE.OR P0, PT, R10, UR4, P0 ;  /* 0x000000040a007c0c */ /* 0x001fda0008706670 */
[----:B------:R-:W-:Y:S05]  /*0070*/  @P0 EXIT ;  /* 0x000000000000094d */ /* 0x000fea0003800000 */
[----:B------:R-:W0:Y:S01]  /*0080*/  LDC.64 R2, c[0x0][0x380] ;  /* 0x0000e000ff027b82 */ /* 0x000e220000000a00 */
[----:B------:R-:W1:Y:S01]  /*0090*/  LDCU.64 UR6, c[0x0][0x358] ;  /* 0x00006b00ff0677ac */ /* 0x000e620008000a00 */
[----:B0-----:R-:W-:-:S06]  /*00a0*/  IMAD.WIDE.U32 R2, R10, 0x4, R2 ;  /* 0x000000040a027825 */ /* 0x001fcc00078e0002 */
[----:B-1----:R-:W2:Y:S01]  /*00b0*/  LDG.E.CONSTANT R2, desc[UR6][R2.64] ;  /* 0x0000000602027981 */ /* 0x002ea2000c1e9900 */
[----:B------:R-:W-:Y:S01]  /*00c0*/  IMAD.MOV.U32 R15, RZ, RZ, RZ ;  /* 0x000000ffff0f7224 */ /* 0x000fe200078e00ff */
[----:B--2---:R-:W0:Y:S02]  /*00d0*/  F2I.TRUNC.NTZ R5, R2 ;  /* 0x0000000200057305 */ /* 0x004e24000020f100 */
[----:B0-----:R-:W-:-:S13]  /*00e0*/  ISETP.GE.AND P0, PT, R5, 0x1, PT ;  /* 0x000000010500780c */ /* 0x001fda0003f06270 */
[----:B------:R-:W-:Y:S05]  /*00f0*/  @!P0 BRA `(.L_x_69) ;  /* 0x0000000c00d88947 */ /* 0x000fea0003800000 */
[----:B------:R-:W-:Y:S01]  /*0100*/  I2FP.F32.U32 R3, UR5 ;  /* 0x0000000500037c45 */ /* 0x000fe20008201000 */
[----:B------:R-:W-:Y:S01]  /*0110*/  IMAD R16, R5, R10, UR4 ;  /* 0x0000000405107e24 */ /* 0x000fe2000f8e020a */
[----:B------:R-:W-:Y:S01]  /*0120*/  I2FP.F32.U32 R0, R11 ;  /* 0x0000000b00007245 */ /* 0x000fe20000201000 */
[----:B------:R-:W-:Y:S01]  /*0130*/  BSSY.RECONVERGENT B0, `(.L_x_70) ;  /* 0x000000d000007945 */ /* 0x000fe20003800200 */
[----:B------:R-:W0:Y:S01]  /*0140*/  MUFU.RCP R2, R3 ;  /* 0x0000000300027308 */ /* 0x000e220000001000 */
[----:B------:R-:W-:-:S07]  /*0150*/  VIADD R16, R16, 0xffffffff ;  /* 0xffffffff10107836 */ /* 0x000fce0000000000 */
[----:B------:R-:W1:Y:S01]  /*0160*/  FCHK P0, R0, R3 ;  /* 0x0000000300007302 */ /* 0x000e620000000000 */
[----:B0-----:R-:W-:-:S04]  /*0170*/  FFMA R7, -R3, R2, 1 ;  /* 0x3f80000003077423 */ /* 0x001fc80000000102 */
[----:B------:R-:W-:-:S04]  /*0180*/  FFMA R7, R2, R7, R2 ;  /* 0x0000000702077223 */ /* 0x000fc80000000002 */
[----:B------:R-:W-:-:S04]  /*0190*/  FFMA R4, R0, R7, RZ ;  /* 0x0000000700047223 */ /* 0x000fc800000000ff */
[----:B------:R-:W-:-:S04]  /*01a0*/  FFMA R2, -R3, R4, R0 ;  /* 0x0000000403027223 */ /* 0x000fc80000000100 */
[----:B------:R-:W-:Y:S01]  /*01b0*/  FFMA R4, R7, R2, R4 ;  /* 0x0000000207047223 */ /* 0x000fe20000000004 */
[----:B-1----:R-:W-:Y:S06]  /*01c0*/  @!P0 BRA `(.L_x_71) ;  /* 0x00000000000c8947 */ /* 0x002fec0003800000 */
[----:B------:R-:W-:-:S07]  /*01d0*/  MOV R2, 0x1f0 ;  /* 0x000001f000027802 */ /* 0x000fce0000000f00 */
[----:B------:R-:W-:Y:S05]  /*01e0*/  CALL.REL.NOINC `($__internal_5_$__cuda_sm3x_div_rn_noftz_f32_slowpath) ;  /* 0x0000002000487944 */ /* 0x000fea0003c00000 */
[----:B------:R-:W-:-:S07]  /*01f0*/  MOV R4, R0 ;  /* 0x0000000000047202 */ /* 0x000fce0000000f00 */
.L_x_71:
[----:B------:R-:W-:Y:S05]  /*0200*/  BSYNC.RECONVERGENT B0 ;  /* 0x0000000000007941 */ /* 0x000fea0003800200 */
.L_x_70:
[C---:B------:R-:W-:Y:S01]  /*0210*/  FMUL R3, |R4|.reuse, 16777216 ;  /* 0x4b80000004037820 */ /* 0x040fe20000400200 */
[C---:B------:R-:W-:Y:S01]  /*0220*/  FSETP.GEU.AND P0, PT, |R4|.reuse, 1.175494350822287508e-38, PT ;  /* 0x008000000400780b */ /* 0x040fe20003f0e200 */
[----:B------:R-:W-:Y:S01]  /*0230*/  IMAD.MOV.U32 R13, RZ, RZ, 0x3a2c32e4 ;  /* 0x3a2c32e4ff0d7424 */ /* 0x000fe200078e00ff */
[----:B------:R-:W-:Y:S01]  /*0240*/  ISETP.NE.AND P1, PT, R5, 0x1, PT ;  /* 0x000000010500780c */ /* 0x000fe20003f25270 */
[----:B------:R-:W-:Y:S01]  /*0250*/  UMOV UR4, 0x1 ;  /* 0x0000000100047882 */ /* 0x000fe20000000000 */
[----:B------:R-:W-:Y:S01]  /*0260*/  FSEL R3, R3, |R4|, !P0 ;  /* 0x4000000403037208 */ /* 0x000fe20004000000 */
[----:B------:R-:W-:Y:S01]  /*0270*/  FADD R12, R4, R4 ;  /* 0x00000004040c7221 */ /* 0x000fe20000000000 */
[----:B------:R-:W-:-:S03]  /*0280*/  I2FP.F32.U32 R17, R5 ;  /* 0x0000000500117245 */ /* 0x000fc60000201000 */
[----:B------:R-:W-:-:S05]  /*0290*/  VIADD R0, R3, 0xc0cafb0d ;  /* 0xc0cafb0d03007836 */ /* 0x000fca0000000000 */
[----:B------:R-:W-:Y:S02]  /*02a0*/  LOP3.LUT R2, R0, 0xff800000, RZ, 0xc0, !PT ;  /* 0xff80000000027812 */ /* 0x000fe400078ec0ff */
[----:B------:R-:W-:Y:S02]  /*02b0*/  FSEL R0, RZ, -24, P0 ;  /* 0xc1c00000ff007808 */ /* 0x000fe40000000000 */
[----:B------:R-:W-:Y:S01]  /*02c0*/  FSETP.NEU.AND P0, PT, |R4|, +INF , PT ;  /* 0x7f8000000400780b */ /* 0x000fe20003f0d200 */
[----:B------:R-:W-:-:S03]  /*02d0*/  IMAD.IADD R3, R3, 0x1, -R2 ;  /* 0x0000000103037824 */ /* 0x000fc600078e0a02 */
[----:B------:R-:W-:Y:S01]  /*02e0*/  FSETP.EQ.OR P0, PT, R4, RZ, !P0 ;  /* 0x000000ff0400720b */ /* 0x000fe20004702400 */
[C---:B------:R-:W-:Y:S01]  /*02f0*/  FADD R7, R3.reuse, 1 ;  /* 0x3f80000003077421 */ /* 0x040fe20000000000 */
[----:B------:R-:W-:Y:S01]  /*0300*/  FADD R6, R3, -1 ;  /* 0xbf80000003067421 */ /* 0x000fe20000000000 */
[----:B------:R-:W-:-:S03]  /*0310*/  I2FP.F32.S32 R3, R2 ;  /* 0x0000000200037245 */ /* 0x000fc60000201400 */
[----:B------:R-:W-:Y:S01]  /*0320*/  FADD R8, R6, R6 ;  /* 0x0000000606087221 */ /* 0x000fe20000000000 */
[----:B------:R-:W0:Y:S01]  /*0330*/  MUFU.RCP R7, R7 ;  /* 0x0000000700077308 */ /* 0x000e220000001000 */
[----:B------:R-:W-:Y:S02]  /*0340*/  FFMA R0, R3, 1.1920928955078125e-07, R0 ;  /* 0x3400000003007823 */ /* 0x000fe40000000000 */
[----:B0-----:R-:W-:-:S04]  /*0350*/  FMUL R9, R7, R8 ;  /* 0x0000000807097220 */ /* 0x001fc80000400000 */
[----:B------:R-:W-:Y:S01]  /*0360*/  FADD R3, R6, -R9 ;  /* 0x8000000906037221 */ /* 0x000fe20000000000 */
[C---:B------:R-:W-:Y:S01]  /*0370*/  FMUL R2, R9.reuse, R9 ;  /* 0x0000000909027220 */ /* 0x040fe20000400000 */
        /* <DEDUP_REMOVED lines=14> */
[----:B------:R-:W-:-:S04]  /*0460*/  FFMA R2, R9, R2, R3 ;  /* 0x0000000209027223 */ /* 0x000fc80000000003 */
[----:B------:R-:W-:-:S04]  /*0470*/  FADD R14, R15, R2 ;  /* 0x000000020f0e7221 */ /* 0x000fc80000000000 */
[----:B------:R-:W-:Y:S01]  /*0480*/  FADD R13, -R15, R14 ;  /* 0x0000000e0f0d7221 */ /* 0x000fe20000000100 */
[----:B------:R-:W-:-:S03]  /*0490*/  HFMA2 R15, -RZ, RZ, 0, 0 ;  /* 0x00000000ff0f7431 */ /* 0x000fc600000001ff */
[----:B------:R-:W-:Y:S01]  /*04a0*/  FADD R13, R2, -R13 ;  /* 0x8000000d020d7221 */ /* 0x000fe20000000000 */
[----:B------:R-:W-:Y:S06]  /*04b0*/  @!P1 BRA `(.L_x_72) ;  /* 0x0000000400e89947 */ /* 0x000fec0003800000 */
[----:B------:R-:W0:Y:S01]  /*04c0*/  LDC.64 R6, c[0x0][0x380] ;  /* 0x0000e000ff067b82 */ /* 0x000e220000000a00 */
[----:B------:R-:W-:Y:S01]  /*04d0*/  IMAD.MOV.U32 R15, RZ, RZ, RZ ;  /* 0x000000ffff0f7224 */ /* 0x000fe200078e00ff */
[----:B------:R-:W-:-:S06]  /*04e0*/  UMOV UR4, 0x1 ;  /* 0x0000000100047882 */ /* 0x000fcc0000000000 */
.L_x_80:
[----:B------:R-:W-:-:S04]  /*04f0*/  VIADD R9, R16, UR4 ;  /* 0x0000000410097c36 */ /* 0x000fc80008000000 */
[----:B0-----:R-:W-:-:S05]  /*0500*/  IMAD.WIDE R8, R9, 0x4, R6 ;  /* 0x0000000409087825 */ /* 0x001fca00078e0206 */
[----:B------:R0:W5:Y:S01]  /*0510*/  LDG.E.CONSTANT R18, desc[UR6][R8.64] ;  /* 0x0000000608127981 */ /* 0x000162000c1e9900 */
[----:B------:R-:W1:Y:S01]  /*0520*/  MUFU.RCP R2, R17 ;  /* 0x0000001100027308 */ /* 0x000e620000001000 */
[----:B------:R-:W-:Y:S02]  /*0530*/  I2FP.F32.U32 R0, UR4 ;  /* 0x0000000400007c45 */ /* 0x000fe40008201000 */
[----:B------:R-:W-:-:S05]  /*0540*/  FSETP.NEU.AND P1, PT, R4, 1, PT ;  /* 0x3f8000000400780b */ /* 0x000fca0003f2d000 */
[----:B------:R-:W2:Y:S01]  /*0550*/  FCHK P2, R0, R17 ;  /* 0x0000001100007302 */ /* 0x000ea20000040000 */
[----:B-1----:R-:W-:-:S04]  /*0560*/  FFMA R3, -R17, R2, 1 ;  /* 0x3f80000011037423 */ /* 0x002fc80000000102 */
[----:B------:R-:W-:-:S04]  /*0570*/  FFMA R3, R2, R3, R2 ;  /* 0x0000000302037223 */ /* 0x000fc80000000002 */
[----:B------:R-:W-:-:S04]  /*0580*/  FFMA R2, R0, R3, RZ ;  /* 0x0000000300027223 */ /* 0x000fc800000000ff */
[----:B------:R-:W-:-:S04]  /*0590*/  FFMA R19, -R17, R2, R0 ;  /* 0x0000000211137223 */ /* 0x000fc80000000100 */
[----:B------:R-:W-:Y:S01]  /*05a0*/  FFMA R3, R3, R19, R2 ;  /* 0x0000001303037223 */ /* 0x000fe20000000002 */
[----:B0-2---:R-:W-:Y:S06]  /*05b0*/  @!P2 BRA `(.L_x_73) ;  /* 0x000000000010a947 */ /* 0x005fec0003800000 */
[----:B------:R-:W-:Y:S01]  /*05c0*/  IMAD.MOV.U32 R3, RZ, RZ, R17 ;  /* 0x000000ffff037224 */ /* 0x000fe200078e0011 */
[----:B------:R-:W-:-:S07]  /*05d0*/  MOV R2, 0x5f0 ;  /* 0x000005f000027802 */ /* 0x000fce0000000f00 */
[----:B-----5:R-:W-:Y:S05]  /*05e0*/  CALL.REL.NOINC `($__internal_5_$__cuda_sm3x_div_rn_noftz_f32_slowpath) ;  /* 0x0000001c00487944 */ /* 0x020fea0003c00000 */
[----:B------:R-:W-:-:S07]  /*05f0*/  MOV R3, R0 ;  /* 0x0000000000037202 */ /* 0x000fce0000000f00 */
.L_x_73:
[----:B------:R0:W5:Y:S01]  /*0600*/  LDG.E.CONSTANT R8, desc[UR6][R8.64+0x4] ;  /* 0x0000040608087981 */ /* 0x000162000c1e9900 */
[----:B------:R-:W1:Y:S01]  /*0610*/  MUFU.RCP R0, R17 ;  /* 0x0000001100007308 */ /* 0x000e620000001000 */
[----:B------:R-:W-:Y:S01]  /*0620*/  UIADD3 UR5, UPT, UPT, UR4, 0x1, URZ ;  /* 0x0000000104057890 */ /* 0x000fe2000fffe0ff */
[----:B------:R-:W-:Y:S01]  /*0630*/  FSETP.EQ.OR P2, PT, R3, RZ, !P1 ;  /* 0x000000ff0300720b */ /* 0x000fe20004f42400 */
[----:B------:R-:W-:Y:S01]  /*0640*/  BSSY.RECONVERGENT B0, `(.L_x_74) ;  /* 0x000002b000007945 */ /* 0x000fe20003800200 */
[----:B------:R-:W-:-:S03]  /*0650*/  IMAD.MOV.U32 R21, RZ, RZ, 0x3f800000 ;  /* 0x3f800000ff157424 */ /* 0x000fc600078e00ff */
[----:B------:R-:W-:-:S04]  /*0660*/  I2FP.F32.U32 R2, UR5 ;  /* 0x0000000500027c45 */ /* 0x000fc80008201000 */
[----:B------:R0:W2:Y:S01]  /*0670*/  FCHK P3, R2, R17 ;  /* 0x0000001102007302 */ /* 0x0000a20000060000 */
[----:B-1----:R-:W-:-:S04]  /*0680*/  FFMA R19, -R17, R0, 1 ;  /* 0x3f80000011137423 */ /* 0x002fc80000000100 */
[----:B------:R-:W-:-:S04]  /*0690*/  FFMA R0, R0, R19, R0 ;  /* 0x0000001300007223 */ /* 0x000fc80000000000 */
[----:B------:R-:W-:-:S04]  /*06a0*/  FFMA R19, R0, R2, RZ ;  /* 0x0000000200137223 */ /* 0x000fc800000000ff */
[----:B------:R-:W-:Y:S01]  /*06b0*/  FFMA R20, -R17, R19, R2 ;  /* 0x0000001311147223 */ /* 0x000fe20000000102 */
[----:B0-2---:R-:W-:Y:S06]  /*06c0*/  @P2 BRA `(.L_x_75) ;  /* 0x0000000000882947 */ /* 0x005fec0003800000 */
[----:B------:R-:W-:-:S04]  /*06d0*/  FSETP.NAN.AND P2, PT, |R3|, |R3|, PT ;  /* 0x400000030300720b */ /* 0x000fc80003f48200 */
[----:B------:R-:W-:-:S13]  /*06e0*/  FSETP.NUM.AND P2, PT, |R4|, |R4|, !P2 ;  /* 0x400000040400720b */ /* 0x000fda0005747200 */
[----:B------:R-:W-:Y:S01]  /*06f0*/  @!P2 FADD R21, R3, R4 ;  /* 0x000000040315a221 */ /* 0x000fe20000000000 */
[----:B------:R-:W-:Y:S06]  /*0700*/  @!P2 BRA `(.L_x_75) ;  /* 0x000000000078a947 */ /* 0x000fec0003800000 */
[----:B------:R-:W-:Y:S01]  /*0710*/  FMUL R21, R14, R3 ;  /* 0x000000030e157220 */ /* 0x000fe20000400000 */
[----:B------:R-:W-:-:S03]  /*0720*/  IMAD.MOV.U32 R24, RZ, RZ, 0x391fcb8e ;  /* 0x391fcb8eff187424 */ /* 0x000fc600078e00ff */
[----:B------:R-:W0:Y:S01]  /*0730*/  FRND R9, R21 ;  /* 0x0000001500097307 */ /* 0x000e220000201000 */
[-C--:B------:R-:W-:Y:S01]  /*0740*/  FFMA R22, R14, R3.reuse, -R21 ;  /* 0x000000030e167223 */ /* 0x080fe20000000815 */
[C---:B------:R-:W-:Y:S02]  /*0750*/  FSETP.GT.AND P2, PT, |R21|.reuse, 152, PT ;  /* 0x431800001500780b */ /* 0x040fe40003f44200 */
[----:B------:R-:W-:Y:S01]  /*0760*/  FSETP.GEU.AND P5, PT, R21, RZ, PT ;  /* 0x000000ff1500720b */ /* 0x000fe20003fae000 */
[----:B------:R-:W-:Y:S01]  /*0770*/  FFMA R22, R13, R3, R22 ;  /* 0x000000030d167223 */ /* 0x000fe20000000016 */
[----:B0-----:R-:W-:Y:S01]  /*0780*/  FADD R23, R21, -R9 ;  /* 0x8000000915177221 */ /* 0x001fe20000000000 */
[----:B------:R-:W-:-:S03]  /*0790*/  FSETP.GT.AND P4, PT, R9, RZ, PT ;  /* 0x000000ff0900720b */ /* 0x000fc60003f84000 */
[----:B------:R-:W-:Y:S01]  /*07a0*/  FADD R23, R23, R22 ;  /* 0x0000001617177221 */ /* 0x000fe20000000000 */
[----:B------:R-:W-:Y:S01]  /*07b0*/  @P0 FMUL R22, R3, 0.5 ;  /* 0x3f00000003160820 */ /* 0x000fe20000400000 */
[----:B------:R-:W-:Y:S02]  /*07c0*/  SEL R9, RZ, 0x83000000, P4 ;  /* 0x83000000ff097807 */ /* 0x000fe40002000000 */
[----:B------:R-:W-:-:S03]  /*07d0*/  FFMA R24, R23, R24, 0.0013391353422775864601 ;  /* 0x3aaf85ed17187423 */ /* 0x000fc60000000018 */
[----:B------:R-:W0:Y:S01]  /*07e0*/  @P0 FRND.TRUNC R22, R22 ;  /* 0x0000001600160307 */ /* 0x000e22000020d000 */
[----:B------:R-:W-:-:S04]  /*07f0*/  FFMA R24, R23, R24, 0.0096188392490148544312 ;  /* 0x3c1d985617187423 */ /* 0x000fc80000000018 */
[----:B------:R-:W-:-:S03]  /*0800*/  FFMA R26, R23, R24, 0.055503588169813156128 ;  /* 0x3d6357bb171a7423 */ /* 0x000fc60000000018 */
[----:B------:R1:W2:Y:S01]  /*0810*/  F2I.NTZ R24, R21 ;  /* 0x0000001500187305 */ /* 0x0002a20000203100 */
[----:B------:R-:W-:-:S04]  /*0820*/  FFMA R26, R23, R26, 0.24022644758224487305 ;  /* 0x3e75fdec171a7423 */ /* 0x000fc8000000001a */
[----:B------:R-:W-:Y:S01]  /*0830*/  FFMA R26, R23, R26, 0.69314718246459960938 ;  /* 0x3f317218171a7423 */ /* 0x000fe2000000001a */
[----:B0-----:R-:W-:Y:S01]  /*0840*/  @P0 FADD R28, R22, R22 ;  /* 0x00000016161c0221 */ /* 0x001fe20000000000 */
[----:B------:R-:W-:Y:S02]  /*0850*/  VIADD R22, R9, 0x7f000000 ;  /* 0x7f00000009167836 */ /* 0x000fe40000000000 */
[----:B------:R-:W-:Y:S01]  /*0860*/  FFMA R23, R23, R26, 1 ;  /* 0x3f80000017177423 */ /* 0x000fe2000000001a */
[----:B-1----:R-:W-:Y:S01]  /*0870*/  FSEL R21, RZ, +INF , !P5 ;  /* 0x7f800000ff157808 */ /* 0x002fe20006800000 */
[----:B------:R-:W-:Y:S01]  /*0880*/  @P0 FADD R28, -R28, R3 ;  /* 0x000000031c1c0221 */ /* 0x000fe20000000100 */
[----:B------:R-:W-:Y:S01]  /*0890*/  @P0 LOP3.LUT R3, R12, 0x7fffffff, RZ, 0xc0, !PT ;  /* 0x7fffffff0c030812 */ /* 0x000fe200078ec0ff */
[----:B------:R-:W-:Y:S01]  /*08a0*/  FMUL R23, R22, R23 ;  /* 0x0000001716177220 */ /* 0x000fe20000400000 */
[----:B--2---:R-:W-:Y:S02]  /*08b0*/  LEA R24, R24, -R9, 0x17 ;  /* 0x8000000918187211 */ /* 0x004fe400078eb8ff */
[----:B------:R-:W-:-:S03]  /*08c0*/  @P0 FSETP.NEU.AND P4, PT, |R28|, 1, PT ;  /* 0x3f8000001c00080b */ /* 0x000fc60003f8d200 */
[----:B------:R-:W-:Y:S01]  /*08d0*/  @!P2 FMUL R21, R24, R23 ;  /* 0x000000171815a220 */ /* 0x000fe20000400000 */
[----:B------:R-:W-:-:S09]  /*08e0*/  @P0 FSEL R21, R3, R12, P4 ;  /* 0x0000000c03150208 */ /* 0x000fd20002000000 */
.L_x_75:
[----:B------:R-:W-:Y:S05]  /*08f0*/  BSYNC.RECONVERGENT B0 ;  /* 0x0000000000007941 */ /* 0x000fea0003800200 */
.L_x_74:
[----:B-----5:R-:W-:Y:S01]  /*0900*/  FFMA R15, R18, R21, R15 ;  /* 0x00000015120f7223 */ /* 0x020fe2000000000f */
[----:B------:R-:W-:Y:S01]  /*0910*/  FFMA R19, R0, R20, R19 ;  /* 0x0000001400137223 */ /* 0x000fe20000000013 */
[----:B------:R-:W-:Y:S06]  /*0920*/  @!P3 BRA `(.L_x_76) ;  /* 0x000000000014b947 */ /* 0x000fec0003800000 */
[----:B------:R-:W-:Y:S01]  /*0930*/  IMAD.MOV.U32 R0, RZ, RZ, R2 ;  /* 0x000000ffff007224 */ /* 0x000fe200078e0002 */
[----:B------:R-:W-:Y:S01]  /*0940*/  MOV R2, 0x970 ;  /* 0x0000097000027802 */ /* 0x000fe20000000f00 */
[----:B------:R-:W-:-:S07]  /*0950*/  IMAD.MOV.U32 R3, RZ, RZ, R17 ;  /* 0x000000ffff037224 */ /* 0x000fce00078e0011 */
[----:B------:R-:W-:Y:S05]  /*0960*/  CALL.REL.NOINC `($__internal_5_$__cuda_sm3x_div_rn_noftz_f32_slowpath) ;  /* 0x0000001800687944 */ /* 0x000fea0003c00000 */
[----:B------:R-:W-:-:S07]  /*0970*/  IMAD.MOV.U32 R19, RZ, RZ, R0 ;  /* 0x000000ffff137224 */ /* 0x000fce00078e0000 */
.L_x_76:
[----:B------:R-:W-:Y:S01]  /*0980*/  FSETP.EQ.OR P1, PT, R19, RZ, !P1 ;  /* 0x000000ff1300720b */ /* 0x000fe20004f22400 */
[----:B------:R-:W-:Y:S01]  /*0990*/  BSSY.RECONVERGENT B0, `(.L_x_77) ;  /* 0x0000027000007945 */ /* 0x000fe20003800200 */
[----:B------:R-:W-:-:S11]  /*09a0*/  HFMA2 R0, -RZ, RZ, 1.875, 0 ;  /* 0x3f800000ff007431 */ /* 0x000fd600000001ff */
[----:B------:R-:W-:Y:S05]  /*09b0*/  @P1 BRA `(.L_x_78) ;  /* 0x0000000000901947 */ /* 0x000fea0003800000 */
[----:B------:R-:W-:-:S04]  /*09c0*/  FSETP.NAN.AND P1, PT, |R19|, |R19|, PT ;  /* 0x400000131300720b */ /* 0x000fc80003f28200 */
[----:B------:R-:W-:-:S13]  /*09d0*/  FSETP.NAN.OR P1, PT, |R4|, |R4|, P1 ;  /* 0x400000040400720b */ /* 0x000fda0000f28600 */
[----:B------:R-:W-:Y:S05]  /*09e0*/  @P1 BRA `(.L_x_79) ;  /* 0x0000000000801947 */ /* 0x000fea0003800000 */
[----:B------:R-:W-:Y:S01]  /*09f0*/  FMUL R3, R14, R19 ;  /* 0x000000130e037220 */ /* 0x000fe20000400000 */
[----:B------:R-:W-:-:S03]  /*0a00*/  IMAD.MOV.U32 R21, RZ, RZ, 0x391fcb8e ;  /* 0x391fcb8eff157424 */ /* 0x000fc600078e00ff */
[----:B------:R-:W0:Y:S01]  /*0a10*/  FRND R0, R3 ;  /* 0x0000000300007307 */ /* 0x000e220000201000 */
[----:B------:R-:W-:Y:S01]  /*0a20*/  FFMA R2, R14, R19, -R3 ;  /* 0x000000130e027223 */ /* 0x000fe20000000803 */
[----:B------:R-:W-:-:S03]  /*0a30*/  FSETP.GT.AND P2, PT, |R3|, 152, PT ;  /* 0x431800000300780b */ /* 0x000fc60003f44200 */
[----:B------:R-:W-:Y:S01]  /*0a40*/  FFMA R9, R13, R19, R2 ;  /* 0x000000130d097223 */ /* 0x000fe20000000002 */
[----:B0-----:R-:W-:Y:S01]  /*0a50*/  FADD R2, R3, -R0 ;  /* 0x8000000003027221 */ /* 0x001fe20000000000 */
[----:B------:R-:W-:-:S03]  /*0a60*/  FSETP.GT.AND P1, PT, R0, RZ, PT ;  /* 0x000000ff0000720b */ /* 0x000fc60003f24000 */
[----:B------:R-:W-:Y:S01]  /*0a70*/  FADD R2, R2, R9 ;  /* 0x0000000902027221 */ /* 0x000fe20000000000 */
[----:B------:R-:W-:Y:S02]  /*0a80*/  SEL R0, RZ, 0x83000000, P1 ;  /* 0x83000000ff007807 */ /* 0x000fe40000800000 */
[----:B------:R-:W-:Y:S01]  /*0a90*/  FSETP.GEU.AND P1, PT, R3, RZ, PT ;  /* 0x000000ff0300720b */ /* 0x000fe20003f2e000 */
[----:B------:R-:W-:Y:S02]  /*0aa0*/  FFMA R9, R2, R21, 0.0013391353422775864601 ;  /* 0x3aaf85ed02097423 */ /* 0x000fe40000000015 */
[----:B------:R-:W-:Y:S02]  /*0ab0*/  VIADD R18, R0, 0x7f000000 ;  /* 0x7f00000000127836 */ /* 0x000fe40000000000 */
[C---:B------:R-:W-:Y:S02]  /*0ac0*/  FFMA R21, R2.reuse, R9, 0.0096188392490148544312 ;  /* 0x3c1d985602157423 */ /* 0x040fe40000000009 */
[----:B------:R-:W0:Y:S02]  /*0ad0*/  F2I.NTZ R9, R3 ;  /* 0x0000000300097305 */ /* 0x000e240000203100 */
[----:B------:R-:W-:-:S04]  /*0ae0*/  FFMA R21, R2, R21, 0.055503588169813156128 ;  /* 0x3d6357bb02157423 */ /* 0x000fc80000000015 */
[----:B------:R-:W-:-:S04]  /*0af0*/  FFMA R21, R2, R21, 0.24022644758224487305 ;  /* 0x3e75fdec02157423 */ /* 0x000fc80000000015 */
[----:B------:R-:W-:-:S04]  /*0b00*/  FFMA R21, R2, R21, 0.69314718246459960938 ;  /* 0x3f31721802157423 */ /* 0x000fc80000000015 */
[----:B------:R-:W-:Y:S01]  /*0b10*/  FFMA R21, R2, R21, 1 ;  /* 0x3f80000002157423 */ /* 0x000fe20000000015 */
[----:B0-----:R-:W-:Y:S01]  /*0b20*/  IMAD R9, R9, 0x800000, -R0 ;  /* 0x0080000009097824 */ /* 0x001fe200078e0a00 */
[----:B------:R-:W-:Y:S02]  /*0b30*/  FSEL R0, RZ, +INF , !P1 ;  /* 0x7f800000ff007808 */ /* 0x000fe40004800000 */
[----:B------:R-:W-:-:S04]  /*0b40*/  FMUL R18, R18, R21 ;  /* 0x0000001512127220 */ /* 0x000fc80000400000 */
[----:B------:R-:W-:Y:S01]  /*0b50*/  @!P2 FMUL R0, R9, R18 ;  /* 0x000000120900a220 */ /* 0x000fe20000400000 */
[----:B------:R-:W-:Y:S06]  /*0b60*/  @!P0 BRA `(.L_x_78) ;  /* 0x0000000000248947 */ /* 0x000fec0003800000 */
[----:B------:R-:W-:Y:S01]  /*0b70*/  FMUL R2, R19, 0.5 ;  /* 0x3f00000013027820 */ /* 0x000fe20000400000 */
[----:B------:R-:W-:-:S05]  /*0b80*/  LOP3.LUT R3, R12, 0x7fffffff, RZ, 0xc0, !PT ;  /* 0x7fffffff0c037812 */ /* 0x000fca00078ec0ff */
[----:B------:R-:W0:Y:S02]  /*0b90*/  FRND.TRUNC R2, R2 ;  /* 0x0000000200027307 */ /* 0x000e24000020d000 */
[----:B0-----:R-:W-:-:S04]  /*0ba0*/  FADD R0, R2, R2 ;  /* 0x0000000202007221 */ /* 0x001fc80000000000 */
[----:B------:R-:W-:-:S05]  /*0bb0*/  FADD R0, -R0, R19 ;  /* 0x0000001300007221 */ /* 0x000fca0000000100 */
[----:B------:R-:W-:-:S04]  /*0bc0*/  FSETP.NEU.AND P1, PT, |R0|, 1, PT ;  /* 0x3f8000000000780b */ /* 0x000fc80003f2d200 */
[----:B------:R-:W-:Y:S01]  /*0bd0*/  FSEL R0, R3, R12, P1 ;  /* 0x0000000c03007208 */ /* 0x000fe20000800000 */
[----:B------:R-:W-:Y:S08]  /*0be0*/  BRA `(.L_x_78) ;  /* 0x0000000000047947 */ /* 0x000ff00003800000 */
.L_x_79:
[----:B------:R-:W-:-:S07]  /*0bf0*/  FADD R0, R19, R4 ;  /* 0x0000000413007221 */ /* 0x000fce0000000000 */
.L_x_78:
[----:B------:R-:W-:Y:S05]  /*0c00*/  BSYNC.RECONVERGENT B0 ;  /* 0x0000000000007941 */ /* 0x000fea0003800200 */
.L_x_77:
[----:B------:R-:W-:Y:S01]  /*0c10*/  LOP3.LUT R2, R5, 0x7ffffffe, RZ, 0xc0, !PT ;  /* 0x7ffffffe05027812 */ /* 0x000fe200078ec0ff */
[----:B------:R-:W-:Y:S01]  /*0c20*/  UIADD3 UR4, UPT, UPT, UR4, 0x2, URZ ;  /* 0x0000000204047890 */ /* 0x000fe2000fffe0ff */
[----:B------:R-:W-:Y:S02]  /*0c30*/  FFMA R15, R8, R0, R15 ;  /* 0x00000000080f7223 */ /* 0x000fe4000000000f */
[----:B------:R-:W-:-:S13]  /*0c40*/  ISETP.NE.AND P1, PT, R2, UR5, PT ;  /* 0x0000000502007c0c */ /* 0x000fda000bf25270 */
[----:B------:R-:W-:Y:S05]  /*0c50*/  @P1 BRA `(.L_x_80) ;  /* 0xfffffff800241947 */ /* 0x000fea000383ffff */
.L_x_72:
[----:B------:R-:W-:-:S04]  /*0c60*/  LOP3.LUT R0, R5, 0x1, RZ, 0xc0, !PT ;  /* 0x0000000105007812 */ /* 0x000fc800078ec0ff */
[----:B------:R-:W-:-:S13]  /*0c70*/  ISETP.NE.U32.AND P1, PT, R0, 0x1, PT ;  /* 0x000000010000780c */ /* 0x000fda0003f25070 */
[----:B------:R-:W-:Y:S05]  /*0c80*/  @P1 BRA `(.L_x_69) ;  /* 0x0000000000f41947 */ /* 0x000fea0003800000 */
[----:B------:R-:W0:Y:S01]  /*0c90*/  LDC.64 R6, c[0x0][0x380] ;  /* 0x0000e000ff067b82 */ /* 0x000e220000000a00 */
[----:B------:R-:W-:-:S05]  /*0ca0*/  IADD3 R3, PT, PT, R16, UR4, RZ ;  /* 0x0000000410037c10 */ /* 0x000fca000fffe0ff */
[----:B0-----:R-:W-:-:S06]  /*0cb0*/  IMAD.WIDE R6, R3, 0x4, R6 ;  /* 0x0000000403067825 */ /* 0x001fcc00078e0206 */
[----:B------:R0:W5:Y:S01]  /*0cc0*/  LDG.E.CONSTANT R6, desc[UR6][R6.64] ;  /* 0x0000000606067981 */ /* 0x000162000c1e9900 */
[----:B------:R-:W1:Y:S01]  /*0cd0*/  MUFU.RCP R0, R17 ;  /* 0x0000001100007308 */ /* 0x000e620000001000 */
[----:B------:R-:W-:-:S07]  /*0ce0*/  I2FP.F32.U32 R8, UR4 ;  /* 0x0000000400087c45 */ /* 0x000fce0008201000 */
        /* <DEDUP_REMOVED lines=8> */
[----:B------:R-:W-:Y:S01]  /*0d70*/  MOV R2, 0xda0 ;  /* 0x00000da000027802 */ /* 0x000fe20000000f00 */
[----:B------:R-:W-:-:S07]  /*0d80*/  IMAD.MOV.U32 R3, RZ, RZ, R17 ;  /* 0x000000ffff037224 */ /* 0x000fce00078e0011 */
[----:B-----5:R-:W-:Y:S05]  /*0d90*/  CALL.REL.NOINC `($__internal_5_$__cuda_sm3x_div_rn_noftz_f32_slowpath) ;  /* 0x00000014005c7944 */ /* 0x020fea0003c00000 */
[----:B------:R-:W-:-:S07]  /*0da0*/  IMAD.MOV.U32 R3, RZ, RZ, R0 ;  /* 0x000000ffff037224 */ /* 0x000fce00078e0000 */
.L_x_81:
[----:B------:R-:W-:Y:S01]  /*0db0*/  FSETP.NEU.AND P1, PT, R3, RZ, PT ;  /* 0x000000ff0300720b */ /* 0x000fe20003f2d000 */
[----:B------:R-:W-:Y:S01]  /*0dc0*/  BSSY.RECONVERGENT B0, `(.L_x_82) ;  /* 0x0000028000007945 */ /* 0x000fe20003800200 */
[----:B------:R-:W-:Y:S02]  /*0dd0*/  MOV R0, 0x3f800000 ;  /* 0x3f80000000007802 */ /* 0x000fe40000000f00 */
[----:B------:R-:W-:-:S13]  /*0de0*/  FSETP.EQ.OR P1, PT, R4, 1, !P1 ;  /* 0x3f8000000400780b */ /* 0x000fda0004f22400 */
        /* <DEDUP_REMOVED lines=28> */
[----:B------:R-:W-:-:S06]  /*0fb0*/  FMUL R2, R3, 0.5 ;  /* 0x3f00000003027820 */ /* 0x000fcc0000400000 */
[----:B------:R-:W0:Y:S02]  /*0fc0*/  FRND.TRUNC R2, R2 ;  /* 0x0000000200027307 */ /* 0x000e24000020d000 */
[----:B0-----:R-:W-:-:S04]  /*0fd0*/  FADD R0, R2, R2 ;  /* 0x0000000202007221 */ /* 0x001fc80000000000 */
[----:B------:R-:W-:Y:S01]  /*0fe0*/  FADD R0, -R0, R3 ;  /* 0x0000000300007221 */ /* 0x000fe20000000100 */
[----:B------:R-:W-:-:S04]  /*0ff0*/  LOP3.LUT R3, R12, 0x7fffffff, RZ, 0xc0, !PT ;  /* 0x7fffffff0c037812 */ /* 0x000fc800078ec0ff */
[----:B------:R-:W-:-:S04]  /*1000*/  FSETP.NEU.AND P0, PT, |R0|, 1, PT ;  /* 0x3f8000000000780b */ /* 0x000fc80003f0d200 */
[----:B------:R-:W-:Y:S01]  /*1010*/  FSEL R0, R3, R12, P0 ;  /* 0x0000000c03007208 */ /* 0x000fe20000000000 */
[----:B------:R-:W-:Y:S08]  /*1020*/  BRA `(.L_x_83) ;  /* 0x0000000000047947 */ /* 0x000ff00003800000 */
.L_x_84:
[----:B------:R-:W-:-:S07]  /*1030*/  FADD R0, R3, R4 ;  /* 0x0000000403007221 */ /* 0x000fce0000000000 */
.L_x_83:
[----:B------:R-:W-:Y:S05]  /*1040*/  BSYNC.RECONVERGENT B0 ;  /* 0x0000000000007941 */ /* 0x000fea0003800200 */
.L_x_82:
[----:B-----5:R-:W-:-:S07]  /*1050*/  FFMA R15, R6, R0, R15 ;  /* 0x00000000060f7223 */ /* 0x020fce000000000f */
.L_x_69:
[----:B------:R-:W0:Y:S01]  /*1060*/  LDC.64 R2, c[0x0][0x390] ;  /* 0x0000e400ff027b82 */ /* 0x000e220000000a00 */
[----:B------:R-:W1:Y:S01]  /*1070*/  LDCU UR4, c[0x0][0x3a4] ;  /* 0x00007480ff0477ac */ /* 0x000e620008000800 */
[----:B------:R-:W-:Y:S01]  /*1080*/  ISETP.GE.AND P0, PT, R5, 0x1, PT ;  /* 0x000000010500780c */ /* 0x000fe20003f06270 */
[----:B------:R-:W-:Y:S02]  /*1090*/  HFMA2 R7, -RZ, RZ, 0, 0 ;  /* 0x00000000ff077431 */ /* 0x000fe400000001ff */
[----:B------:R-:W-:Y:S02]  /*10a0*/  IMAD.MOV.U32 R22, RZ, RZ, 0x3f800000 ;  /* 0x3f800000ff167424 */ /* 0x000fe400078e00ff */
[----:B-1----:R-:W-:-:S04]  /*10b0*/  IMAD R6, R10, UR4, R11 ;  /* 0x000000040a067c24 */ /* 0x002fc8000f8e020b */
[----:B0-----:R-:W-:-:S05]  /*10c0*/  IMAD.WIDE.U32 R2, R6, 0x4, R2 ;  /* 0x0000000406027825 */ /* 0x001fca00078e0002 */
[----:B------:R0:W-:Y:S01]  /*10d0*/  STG.E desc[UR6][R2.64], R15 ;  /* 0x0000000f02007986 */ /* 0x0001e2000c101906 */
[----:B------:R-:W-:Y:S05]  /*10e0*/  @!P0 BRA `(.L_x_85) ;  /* 0x0000000c00008947 */ /* 0x000fea0003800000 */
[----:B0-----:R-:W0:Y:S02]  /*10f0*/  LDC.64 R2, c[0x0][0x388] ;  /* 0x0000e200ff027b82 */ /* 0x001e240000000a00 */
[----:B0-----:R-:W-:-:S05]  /*1100*/  IMAD.WIDE.U32 R2, R6, 0x8, R2 ;  /* 0x0000000806027825 */ /* 0x001fca00078e0002 */
[----:B------:R0:W5:Y:S04]  /*1110*/  LDG.E.CONSTANT R23, desc[UR6][R2.64] ;  /* 0x0000000602177981 */ /* 0x000168000c1e9900 */
[----:B------:R0:W5:Y:S01]  /*1120*/  LDG.E.CONSTANT R24, desc[UR6][R2.64+0x4] ;  /* 0x0000040602187981 */ /* 0x000162000c1e9900 */
[----:B------:R0:W1:Y:S01]  /*1130*/  I2F.F64.U32 R20, R5 ;  /* 0x0000000500147312 */ /* 0x0000620000201800 */
[----:B------:R-:W-:Y:S01]  /*1140*/  IMAD.MOV.U32 R22, RZ, RZ, 0x3f800000 ;  /* 0x3f800000ff167424 */ /* 0x000fe200078e00ff */
[----:B------:R-:W-:Y:S01]  /*1150*/  UMOV UR4, URZ ;  /* 0x000000ff00047c82 */ /* 0x000fe20008000000 */
[----:B------:R-:W-:-:S07]  /*1160*/  IMAD.MOV.U32 R7, RZ, RZ, RZ ;  /* 0x000000ffff077224 */ /* 0x000fce00078e00ff */
.L_x_91:
[----:B01----:R-:W0:Y:S01]  /*1170*/  MUFU.RCP64H R3, R21 ;  /* 0x0000001500037308 */ /* 0x003e220000001800 */
[----:B------:R-:W-:Y:S01]  /*1180*/  MOV R2, 0x1 ;  /* 0x0000000100027802 */ /* 0x000fe20000000f00 */
[----:B------:R-:W-:Y:S01]  /*1190*/  UMOV UR8, 0x54442d18 ;  /* 0x54442d1800087882 */ /* 0x000fe20000000000 */
[----:B------:R-:W-:-:S05]  /*11a0*/  UMOV UR9, 0x401921fb ;  /* 0x401921fb00097882 */ /* 0x000fca0000000000 */
[----:B------:R-:W1:Y:S01]  /*11b0*/  I2F.F64.U32 R10, UR4 ;  /* 0x00000004000a7d12 */ /* 0x000e620008201800 */
[----:B0-----:R-:W-:Y:S02]  /*11c0*/  DFMA R8, -R20, R2, 1 ;  /* 0x3ff000001408742b */ /* 0x001fe40000000102 */
[----:B-1----:R-:W-:-:S06]  /*11d0*/  DMUL R10, R10, UR8 ;  /* 0x000000080a0a7c28 */ /* 0x002fcc0008000000 */
[----:B------:R-:W-:-:S08]  /*11e0*/  DFMA R8, R8, R8, R8 ;  /* 0x000000080808722b */ /* 0x000fd00000000008 */
[----:B------:R-:W-:Y:S01]  /*11f0*/  DFMA R8, R2, R8, R2 ;  /* 0x000000080208722b */ /* 0x000fe20000000002 */
[----:B------:R-:W-:-:S07]  /*1200*/  FSETP.GEU.AND P1, PT, |R11|, 6.5827683646048100446e-37, PT ;  /* 0x036000000b00780b */ /* 0x000fce0003f2e200 */
[----:B------:R-:W-:-:S08]  /*1210*/  DFMA R2, -R20, R8, 1 ;  /* 0x3ff000001402742b */ /* 0x000fd00000000108 */
[----:B------:R-:W-:-:S08]  /*1220*/  DFMA R2, R8, R2, R8 ;  /* 0x000000020802722b */ /* 0x000fd00000000008 */
[----:B------:R-:W-:-:S08]  /*1230*/  DMUL R8, R10, R2 ;  /* 0x000000020a087228 */ /* 0x000fd00000000000 */
[----:B------:R-:W-:-:S08]  /*1240*/  DFMA R12, -R20, R8, R10 ;  /* 0x00000008140c722b */ /* 0x000fd0000000010a */
[----:B------:R-:W-:-:S10]  /*1250*/  DFMA R2, R2, R12, R8 ;  /* 0x0000000c0202722b */ /* 0x000fd40000000008 */
[----:B------:R-:W-:-:S05]  /*1260*/  FFMA R0, RZ, R21, R3 ;  /* 0x00000015ff007223 */ /* 0x000fca0000000003 */
[----:B------:R-:W-:-:S13]  /*1270*/  FSETP.GT.AND P0, PT, |R0|, 1.469367938527859385e-39, PT ;  /* 0x001000000000780b */ /* 0x000fda0003f04200 */
[----:B------:R-:W-:Y:S05]  /*1280*/  @P0 BRA P1, `(.L_x_86) ;  /* 0x0000000000100947 */ /* 0x000fea0000800000 */
[----:B------:R-:W-:-:S07]  /*1290*/  MOV R4, 0x12b0 ;  /* 0x000012b000047802 */ /* 0x000fce0000000f00 */
[----:B-----5:R-:W-:Y:S05]  /*12a0*/  CALL.REL.NOINC `($__internal_4_$__cuda_sm20_div_rn_f64_full) ;  /* 0x0000000800a47944 */ /* 0x020fea0003c00000 */
[----:B------:R-:W-:Y:S02]  /*12b0*/  IMAD.MOV.U32 R2, RZ, RZ, R0 ;  /* 0x000000ffff027224 */ /* 0x000fe400078e0000 */
[----:B------:R-:W-:-:S07]  /*12c0*/  IMAD.MOV.U32 R3, RZ, RZ, R9 ;  /* 0x000000ffff037224 */ /* 0x000fce00078e0009 */
.L_x_86:
[----:B------:R-:W0:Y:S02]  /*12d0*/  F2F.F32.F64 R9, R2 ;  /* 0x0000000200097310 */ /* 0x000e240000301000 */
[C---:B0-----:R-:W-:Y:S01]  /*12e0*/  FMUL R0, R9.reuse, 0.63661974668502807617 ;  /* 0x3f22f98309007820 */ /* 0x041fe20000400000 */
[----:B------:R-:W-:-:S05]  /*12f0*/  FSETP.GE.AND P0, PT, |R9|, 105615, PT ;  /* 0x47ce47800900780b */ /* 0x000fca0003f06200 */
[----:B------:R-:W0:Y:S02]  /*1300*/  F2I.NTZ R0, R0 ;  /* 0x0000000000007305 */ /* 0x000e240000203100 */
[----:B0-----:R-:W-:Y:S01]  /*1310*/  I2FP.F32.S32 R12, R0 ;  /* 0x00000000000c7245 */ /* 0x001fe20000201400 */
[----:B------:R-:W-:-:S04]  /*1320*/  IMAD.MOV.U32 R13, RZ, RZ, R0 ;  /* 0x000000ffff0d7224 */ /* 0x000fc800078e0000 */
[----:B------:R-:W-:-:S04]  /*1330*/  FFMA R11, R12, -1.5707962512969970703, R9 ;  /* 0xbfc90fda0c0b7823 */ /* 0x000fc80000000009 */
[----:B------:R-:W-:-:S04]  /*1340*/  FFMA R11, R12, -7.5497894158615963534e-08, R11 ;  /* 0xb3a221680c0b7823 */ /* 0x000fc8000000000b */
[----:B------:R-:W-:-:S05]  /*1350*/  FFMA R12, R12, -5.3903029534742383927e-15, R11 ;  /* 0xa7c234c50c0c7823 */ /* 0x000fca000000000b */
[----:B------:R-:W-:Y:S01]  /*1360*/  MOV R4, R12 ;  /* 0x0000000c00047202 */ /* 0x000fe20000000f00 */
[----:B------:R-:W-:Y:S06]  /*1370*/  @!P0 BRA `(.L_x_87) ;  /* 0x0000000000dc8947 */ /* 0x000fec0003800000 */
[----:B------:R-:W-:-:S13]  /*1380*/  FSETP.NEU.AND P0, PT, |R9|, +INF , PT ;  /* 0x7f8000000900780b */ /* 0x000fda0003f0d200 */
[----:B------:R-:W-:Y:S01]  /*1390*/  @!P0 FMUL R4, RZ, R9 ;  /* 0x00000009ff048220 */ /* 0x000fe20000400000 */
[----:B------:R-:W-:Y:S01]  /*13a0*/  @!P0 IMAD.MOV.U32 R0, RZ, RZ, RZ ;  /* 0x000000ffff008224 */ /* 0x000fe200078e00ff */
[----:B------:R-:W-:Y:S06]  /*13b0*/  @!P0 BRA `(.L_x_87) ;  /* 0x0000000000cc8947 */ /* 0x000fec0003800000 */
[----:B------:R-:W-:Y:S01]  /*13c0*/  IMAD.SHL.U32 R2, R9, 0x100, RZ ;  /* 0x0000010009027824 */ /* 0x000fe200078e00ff */
[----:B------:R-:W-:Y:S01]  /*13d0*/  MOV R17, RZ ;  /* 0x000000ff00117202 */ /* 0x000fe20000000f00 */
[----:B------:R-:W-:Y:S01]  /*13e0*/  IMAD.MOV.U32 R8, RZ, RZ, RZ ;  /* 0x000000ffff087224 */ /* 0x000fe200078e00ff */
[----:B------:R-:W0:Y:S01]  /*13f0*/  LDCU.64 UR8, c[0x4][0x158] ;  /* 0x01002b00ff0877ac */ /* 0x000e220008000a00 */
[----:B------:R-:W-:Y:S01]  /*1400*/  IMAD.MOV.U32 R0, RZ, RZ, R1 ;  /* 0x000000ffff007224 */ /* 0x000fe200078e0001 */
[----:B------:R-:W-:Y:S01]  /*1410*/  LOP3.LUT R19, R2, 0x80000000, RZ, 0xfc, !PT ;  /* 0x8000000002137812 */ /* 0x000fe200078efcff */
[----:B------:R-:W-:-:S06]  /*1420*/  UMOV UR5, URZ ;  /* 0x000000ff00057c82 */ /* 0x000fcc0008000000 */
.L_x_88:
[----:B0-----:R-:W-:Y:S02]  /*1430*/  IMAD.U32 R10, RZ, RZ, UR8 ;  /* 0x00000008ff0a7e24 */ /* 0x001fe4000f8e00ff */
[----:B------:R-:W-:-:S05]  /*1440*/  IMAD.U32 R11, RZ, RZ, UR9 ;  /* 0x00000009ff0b7e24 */ /* 0x000fca000f8e00ff */
[----:B------:R-:W2:Y:S01]  /*1450*/  LDG.E.CONSTANT R2, desc[UR6][R10.64] ;  /* 0x000000060a027981 */ /* 0x000ea2000c1e9900 */
[----:B------:R-:W-:Y:S02]  /*1460*/  UIADD3 UR8, UP0, UPT, UR8, 0x4, URZ ;  /* 0x0000000408087890 */ /* 0x000fe4000ff1e0ff */
[----:B------:R-:W-:Y:S02]  /*1470*/  UIADD3 UR5, UPT, UPT, UR5, 0x1, URZ ;  /* 0x0000000105057890 */ /* 0x000fe4000fffe0ff */
[----:B------:R-:W-:Y:S02]  /*1480*/  UIADD3.X UR9, UPT, UPT, URZ, UR9, URZ, UP0, !UPT ;  /* 0x00000009ff097290 */ /* 0x000fe400087fe4ff */
[----:B------:R-:W-:Y:S01]  /*1490*/  UISETP.NE.AND UP0, UPT, UR5, 0x6, UPT ;  /* 0x000000060500788c */ /* 0x000fe2000bf05270 */
[----:B--2---:R-:W-:-:S03]  /*14a0*/  IMAD.WIDE.U32 R2, R2, R19, RZ ;  /* 0x0000001302027225 */ /* 0x004fc600078e00ff */
[----:B------:R-:W-:-:S04]  /*14b0*/  IADD3 R15, P0, PT, R2, R8, RZ ;  /* 0x00000008020f7210 */ /* 0x000fc80007f1e0ff */
[----:B------:R-:W-:Y:S01]  /*14c0*/  IADD3.X R8, PT, PT, R3, R17, RZ, P0, !PT ;  /* 0x0000001103087210 */ /* 0x000fe200007fe4ff */
[----:B------:R0:W-:Y:S02]  /*14d0*/  STL [R0], R15 ;  /* 0x0000000f00007387 */ /* 0x0001e40000100800 */
[----:B0-----:R-:W-:Y:S01]  /*14e0*/  VIADD R0, R0, 0x4 ;  /* 0x0000000400007836 */ /* 0x001fe20000000000 */
[----:B------:R-:W-:Y:S06]  /*14f0*/  BRA.U UP0, `(.L_x_88) ;  /* 0xfffffffd00cc7547 */ /* 0x000fec000b83ffff */
[----:B------:R-:W-:Y:S01]  /*1500*/  SHF.R.U32.HI R4, RZ, 0x17, R9 ;  /* 0x00000017ff047819 */ /* 0x000fe20000011609 */
[----:B------:R0:W-:Y:S03]  /*1510*/  STL [R1+0x18], R8 ;  /* 0x0000180801007387 */ /* 0x0001e60000100800 */
[C---:B------:R-:W-:Y:S02]  /*1520*/  LOP3.LUT R0, R4.reuse, 0xe0, RZ, 0xc0, !PT ;  /* 0x000000e004007812 */ /* 0x040fe400078ec0ff */
[----:B------:R-:W-:-:S03]  /*1530*/  LOP3.LUT P0, RZ, R4, 0x1f, RZ, 0xc0, !PT ;  /* 0x0000001f04ff7812 */ /* 0x000fc6000780c0ff */
[----:B------:R-:W-:-:S05]  /*1540*/  VIADD R0, R0, 0xffffff80 ;  /* 0xffffff8000007836 */ /* 0x000fca0000000000 */
[----:B------:R-:W-:-:S05]  /*1550*/  SHF.R.U32.HI R0, RZ, 0x5, R0 ;  /* 0x00000005ff007819 */ /* 0x000fca0000011600 */
[----:B------:R-:W-:-:S05]  /*1560*/  IMAD R14, R0, -0x4, R1 ;  /* 0xfffffffc000e7824 */ /* 0x000fca00078e0201 */
[----:B------:R-:W2:Y:S04]  /*1570*/  LDL R0, [R14+0x18] ;  /* 0x000018000e007983 */ /* 0x000ea80000100800 */
[----:B------:R-:W2:Y:S04]  /*1580*/  LDL R3, [R14+0x14] ;  /* 0x000014000e037983 */ /* 0x000ea80000100800 */
[----:B------:R-:W3:Y:S01]  /*1590*/  @P0 LDL R2, [R14+0x10] ;  /* 0x000010000e020983 */ /* 0x000ee20000100800 */
[----:B------:R-:W-:Y:S01]  /*15a0*/  LOP3.LUT R4, R4, 0x1f, RZ, 0xc0, !PT ;  /* 0x0000001f04047812 */ /* 0x000fe200078ec0ff */
[----:B------:R-:W-:Y:S01]  /*15b0*/  UMOV UR8, 0x54442d19 ;  /* 0x54442d1900087882 */ /* 0x000fe20000000000 */
[----:B------:R-:W-:-:S02]  /*15c0*/  UMOV UR9, 0x3bf921fb ;  /* 0x3bf921fb00097882 */ /* 0x000fc40000000000 */
[-C--:B--2---:R-:W-:Y:S02]  /*15d0*/  @P0 SHF.L.W.U32.HI R0, R3, R4.reuse, R0 ;  /* 0x0000000403000219 */ /* 0x084fe40000010e00 */
[----:B---3--:R-:W-:Y:S02]  /*15e0*/  @P0 SHF.L.W.U32.HI R3, R2, R4, R3 ;  /* 0x0000000402030219 */ /* 0x008fe40000010e03 */
[----:B------:R-:W-:Y:S02]  /*15f0*/  ISETP.GE.AND P0, PT, R9, RZ, PT ;  /* 0x000000ff0900720c */ /* 0x000fe40003f06270 */
[C---:B------:R-:W-:Y:S01]  /*1600*/  SHF.L.W.U32.HI R2, R3.reuse, 0x2, R0 ;  /* 0x0000000203027819 */ /* 0x040fe20000010e00 */
[----:B------:R-:W-:-:S03]  /*1610*/  IMAD.SHL.U32 R3, R3, 0x4, RZ ;  /* 0x0000000403037824 */ /* 0x000fc600078e00ff */
[----:B------:R-:W-:-:S04]  /*1620*/  SHF.R.S32.HI R4, RZ, 0x1f, R2 ;  /* 0x0000001fff047819 */ /* 0x000fc80000011402 */
[C---:B------:R-:W-:Y:S02]  /*1630*/  LOP3.LUT R10, R4.reuse, R3, RZ, 0x3c, !PT ;  /* 0x00000003040a7212 */ /* 0x040fe400078e3cff */
[----:B------:R-:W-:Y:S02]  /*1640*/  LOP3.LUT R11, R4, R2, RZ, 0x3c, !PT ;  /* 0x00000002040b7212 */ /* 0x000fe400078e3cff */
[----:B------:R-:W-:Y:S02]  /*1650*/  SHF.R.U32.HI R3, RZ, 0x1e, R0 ;  /* 0x0000001eff037819 */ /* 0x000fe40000011600 */
[C---:B------:R-:W-:Y:S02]  /*1660*/  LOP3.LUT R4, R2.reuse, R9, RZ, 0x3c, !PT ;  /* 0x0000000902047212 */ /* 0x040fe400078e3cff */
[----:B------:R-:W1:Y:S01]  /*1670*/  I2F.F64.S64 R10, R10 ;  /* 0x0000000a000a7312 */ /* 0x000e620000301c00 */
[----:B------:R-:W-:Y:S02]  /*1680*/  LEA.HI R0, R2, R3, RZ, 0x1 ;  /* 0x0000000302007211 */ /* 0x000fe400078f08ff */
[----:B------:R-:W-:-:S02]  /*1690*/  ISETP.GE.AND P1, PT, R4, RZ, PT ;  /* 0x000000ff0400720c */ /* 0x000fc40003f26270 */
[----:B------:R-:W-:-:S05]  /*16a0*/  IADD3 R2, PT, PT, -R0, RZ, RZ ;  /* 0x000000ff00027210 */ /* 0x000fca0007ffe1ff */
[----:B------:R-:W-:Y:S01]  /*16b0*/  @!P0 IMAD.MOV.U32 R0, RZ, RZ, R2 ;  /* 0x000000ffff008224 */ /* 0x000fe200078e0002 */
[----:B-1----:R-:W-:-:S10]  /*16c0*/  DMUL R14, R10, UR8 ;  /* 0x000000080a0e7c28 */ /* 0x002fd40008000000 */
[----:B------:R-:W1:Y:S02]  /*16d0*/  F2F.F32.F64 R14, R14 ;  /* 0x0000000e000e7310 */ /* 0x000e640000301000 */
[----:B01----:R-:W-:-:S07]  /*16e0*/  FSEL R4, -R14, R14, !P1 ;  /* 0x0000000e0e047208 */ /* 0x003fce0004800100 */
.L_x_87:
[----:B------:R-:W-:Y:S02]  /*16f0*/  IMAD.MOV.U32 R8, RZ, RZ, 0x37cbac00 ;  /* 0x37cbac00ff087424 */ /* 0x000fe400078e00ff */
[----:B------:R-:W-:Y:S01]  /*1700*/  FMUL R3, R4, R4 ;  /* 0x0000000404037220 */ /* 0x000fe20000400000 */
[C---:B------:R-:W-:Y:S01]  /*1710*/  LOP3.LUT R10, R0.reuse, 0x1, RZ, 0xc0, !PT ;  /* 0x00000001000a7812 */ /* 0x040fe200078ec0ff */
[----:B------:R-:W-:Y:S01]  /*1720*/  IMAD.MOV.U32 R14, RZ, RZ, 0x3c0885e4 ;  /* 0x3c0885e4ff0e7424 */ /* 0x000fe200078e00ff */
[----:B------:R-:W-:Y:S01]  /*1730*/  IADD3 R0, PT, PT, R0, 0x1, RZ ;  /* 0x0000000100007810 */ /* 0x000fe20007ffe0ff */
[----:B------:R-:W-:Y:S01]  /*1740*/  FFMA R2, R3, R8, -0.0013887860113754868507 ;  /* 0xbab607ed03027423 */ /* 0x000fe20000000008 */
[----:B------:R-:W-:Y:S01]  /*1750*/  ISETP.NE.U32.AND P0, PT, R10, 0x1, PT ;  /* 0x000000010a00780c */ /* 0x000fe20003f05070 */
[----:B------:R-:W-:Y:S01]  /*1760*/  IMAD.MOV.U32 R15, RZ, RZ, 0x3e2aaaa8 ;  /* 0x3e2aaaa8ff0f7424 */ /* 0x000fe200078e00ff */
[----:B------:R-:W-:Y:S02]  /*1770*/  LOP3.LUT P1, RZ, R0, 0x2, RZ, 0xc0, !PT ;  /* 0x0000000200ff7812 */ /* 0x000fe4000782c0ff */
[----:B------:R-:W-:-:S02]  /*1780*/  FSEL R2, R2, -0.00019574658654164522886, P0 ;  /* 0xb94d415302027808 */ /* 0x000fc40000000000 */
[----:B------:R-:W-:Y:S02]  /*1790*/  FSEL R10, R14, 0.041666727513074874878, !P0 ;  /* 0x3d2aaabb0e0a7808 */ /* 0x000fe40004000000 */
[----:B------:R-:W-:Y:S02]  /*17a0*/  FSEL R0, R4, 1, !P0 ;  /* 0x3f80000004007808 */ /* 0x000fe40004000000 */
[----:B------:R-:W-:Y:S01]  /*17b0*/  FSEL R17, -R15, -0.4999999701976776123, !P0 ;  /* 0xbeffffff0f117808 */ /* 0x000fe20004000100 */
[----:B------:R-:W-:Y:S01]  /*17c0*/  FFMA R2, R3, R2, R10 ;  /* 0x0000000203027223 */ /* 0x000fe2000000000a */
[----:B------:R-:W-:Y:S01]  /*17d0*/  FSETP.GE.AND P0, PT, |R9|, 105615, PT ;  /* 0x47ce47800900780b */ /* 0x000fe20003f06200 */
[C---:B------:R-:W-:Y:S02]  /*17e0*/  FFMA R11, R3.reuse, R0, RZ ;  /* 0x00000000030b7223 */ /* 0x040fe400000000ff */
[----:B------:R-:W-:-:S04]  /*17f0*/  FFMA R2, R3, R2, R17 ;  /* 0x0000000203027223 */ /* 0x000fc80000000011 */
[----:B------:R-:W-:-:S04]  /*1800*/  FFMA R16, R11, R2, R0 ;  /* 0x000000020b107223 */ /* 0x000fc80000000000 */
[----:B------:R-:W-:Y:S02]  /*1810*/  @P1 FADD R16, RZ, -R16 ;  /* 0x80000010ff101221 */ /* 0x000fe40000000000 */
[----:B------:R-:W-:Y:S05]  /*1820*/  @!P0 BRA `(.L_x_89) ;  /* 0x0000000000cc8947 */ /* 0x000fea0003800000 */
[----:B------:R-:W-:-:S13]  /*1830*/  FSETP.NEU.AND P0, PT, |R9|, +INF , PT ;  /* 0x7f8000000900780b */ /* 0x000fda0003f0d200 */
[----:B------:R-:W-:Y:S01]  /*1840*/  @!P0 FMUL R12, RZ, R9 ;  /* 0x00000009ff0c8220 */ /* 0x000fe20000400000 */
[----:B------:R-:W-:Y:S01]  /*1850*/  @!P0 IMAD.MOV.U32 R13, RZ, RZ, RZ ;  /* 0x000000ffff0d8224 */ /* 0x000fe200078e00ff */
[----:B------:R-:W-:Y:S06]  /*1860*/  @!P0 BRA `(.L_x_89) ;  /* 0x0000000000bc8947 */ /* 0x000fec0003800000 */
[----:B------:R-:W0:Y:S01]  /*1870*/  LDC.64 R2, c[0x4][0x158] ;  /* 0x01005600ff027b82 */ /* 0x000e220000000a00 */
[----:B------:R-:W-:Y:S01]  /*1880*/  IMAD.SHL.U32 R10, R9, 0x100, RZ ;  /* 0x00000100090a7824 */ /* 0x000fe200078e00ff */
[----:B------:R-:W-:Y:S01]  /*1890*/  MOV R0, RZ ;  /* 0x000000ff00007202 */ /* 0x000fe20000000f00 */
[----:B------:R-:W-:Y:S02]  /*18a0*/  IMAD.MOV.U32 R19, RZ, RZ, RZ ;  /* 0x000000ffff137224 */ /* 0x000fe400078e00ff */
[----:B------:R-:W-:Y:S01]  /*18b0*/  IMAD.MOV.U32 R4, RZ, RZ, RZ ;  /* 0x000000ffff047224 */ /* 0x000fe200078e00ff */
[----:B------:R-:W-:-:S07]  /*18c0*/  LOP3.LUT R25, R10, 0x80000000, RZ, 0xfc, !PT ;  /* 0x800000000a197812 */ /* 0x000fce00078efcff */
.L_x_90:
[----:B0-----:R-:W-:-:S06]  /*18d0*/  IMAD.WIDE.U32 R10, R4, 0x4, R2 ;  /* 0x00000004040a7825 */ /* 0x001fcc00078e0002 */
[----:B------:R-:W2:Y:S01]  /*18e0*/  LDG.E.CONSTANT R10, desc[UR6][R10.64] ;  /* 0x000000060a0a7981 */ /* 0x000ea2000c1e9900 */
[C---:B-1----:R-:W-:Y:S01]  /*18f0*/  IMAD R17, R4.reuse, 0x4, R1 ;  /* 0x0000000404117824 */ /* 0x042fe200078e0201 */
[----:B------:R-:W-:-:S04]  /*1900*/  IADD3 R4, PT, PT, R4, 0x1, RZ ;  /* 0x0000000104047810 */ /* 0x000fc80007ffe0ff */
[----:B------:R-:W-:Y:S01]  /*1910*/  ISETP.NE.AND P0, PT, R4, 0x6, PT ;  /* 0x000000060400780c */ /* 0x000fe20003f05270 */
[----:B--2---:R-:W-:-:S03]  /*1920*/  IMAD.WIDE.U32 R12, R10, R25, RZ ;  /* 0x000000190a0c7225 */ /* 0x004fc600078e00ff */
[----:B------:R-:W-:-:S05]  /*1930*/  IADD3 R12, P1, PT, R12, R0, RZ ;  /* 0x000000000c0c7210 */ /* 0x000fca0007f3e0ff */
[----:B------:R1:W-:Y:S01]  /*1940*/  STL [R17], R12 ;  /* 0x0000000c11007387 */ /* 0x0003e20000100800 */
[----:B------:R-:W-:-:S03]  /*1950*/  IMAD.X R0, R13, 0x1, R19, P1 ;  /* 0x000000010d007824 */ /* 0x000fc600008e0613 */
[----:B------:R-:W-:Y:S05]  /*1960*/  @P0 BRA `(.L_x_90) ;  /* 0xfffffffc00d80947 */ /* 0x000fea000383ffff */
        /* <DEDUP_REMOVED lines=12> */
[----:B------:R-:W-:Y:S01]  /*1a30*/  UMOV UR9, 0x3bf921fb ;  /* 0x3bf921fb00097882 */ /* 0x000fe20000000000 */
[----:B------:R-:W-:-:S02]  /*1a40*/  ISETP.GE.AND P1, PT, R9, RZ, PT ;  /* 0x000000ff0900720c */ /* 0x000fc40003f26270 */
[-C--:B--2---:R-:W-:Y:S02]  /*1a50*/  @P0 SHF.L.W.U32.HI R4, R3, R10.reuse, R4 ;  /* 0x0000000a03040219 */ /* 0x084fe40000010e04 */
[----:B---3--:R-:W-:Y:S02]  /*1a60*/  @P0 SHF.L.W.U32.HI R3, R2, R10, R3 ;  /* 0x0000000a02030219 */ /* 0x008fe40000010e03 */
[--C-:B------:R-:W-:Y:S02]  /*1a70*/  SHF.R.U32.HI R13, RZ, 0x1e, R4.reuse ;  /* 0x0000001eff0d7819 */ /* 0x100fe40000011604 */
[C---:B-1----:R-:W-:Y:S02]  /*1a80*/  SHF.L.W.U32.HI R12, R3.reuse, 0x2, R4 ;  /* 0x00000002030c7819 */ /* 0x042fe40000010e04 */
[----:B------:R-:W-:Y:S02]  /*1a90*/  SHF.L.U32 R3, R3, 0x2, RZ ;  /* 0x0000000203037819 */ /* 0x000fe400000006ff */
[----:B------:R-:W-:-:S02]  /*1aa0*/  SHF.R.S32.HI R10, RZ, 0x1f, R12 ;  /* 0x0000001fff0a7819 */ /* 0x000fc4000001140c */
[----:B------:R-:W-:Y:S02]  /*1ab0*/  LEA.HI R13, R12, R13, RZ, 0x1 ;  /* 0x0000000d0c0d7211 */ /* 0x000fe400078f08ff */
[C---:B------:R-:W-:Y:S02]  /*1ac0*/  LOP3.LUT R2, R10.reuse, R3, RZ, 0x3c, !PT ;  /* 0x000000030a027212 */ /* 0x040fe400078e3cff */
[----:B------:R-:W-:Y:S01]  /*1ad0*/  LOP3.LUT R3, R10, R12, RZ, 0x3c, !PT ;  /* 0x0000000c0a037212 */ /* 0x000fe200078e3cff */
[----:B0-----:R-:W-:Y:S01]  /*1ae0*/  IMAD.MOV R0, RZ, RZ, -R13 ;  /* 0x000000ffff007224 */ /* 0x001fe200078e0a0d */
[----:B------:R-:W-:-:S03]  /*1af0*/  LOP3.LUT R9, R12, R9, RZ, 0x3c, !PT ;  /* 0x000000090c097212 */ /* 0x000fc600078e3cff */
[----:B------:R-:W-:Y:S01]  /*1b00*/  @!P1 IMAD.MOV.U32 R13, RZ, RZ, R0 ;  /* 0x000000ffff0d9224 */ /* 0x000fe200078e0000 */
[----:B------:R-:W0:Y:S01]  /*1b10*/  I2F.F64.S64 R2, R2 ;  /* 0x0000000200027312 */ /* 0x000e220000301c00 */
[----:B------:R-:W-:Y:S01]  /*1b20*/  ISETP.GE.AND P0, PT, R9, RZ, PT ;  /* 0x000000ff0900720c */ /* 0x000fe20003f06270 */
[----:B0-----:R-:W-:-:S10]  /*1b30*/  DMUL R10, R2, UR8 ;  /* 0x00000008020a7c28 */ /* 0x001fd40008000000 */
[----:B------:R-:W0:Y:S02]  /*1b40*/  F2F.F32.F64 R10, R10 ;  /* 0x0000000a000a7310 */ /* 0x000e240000301000 */
[----:B0-----:R-:W-:-:S07]  /*1b50*/  FSEL R12, -R10, R10, !P0 ;  /* 0x0000000a0a0c7208 */ /* 0x001fce0004000100 */
.L_x_89:
[----:B------:R-:W-:Y:S01]  /*1b60*/  FMUL R3, R12, R12 ;  /* 0x0000000c0c037220 */ /* 0x000fe20000400000 */
[C---:B------:R-:W-:Y:S01]  /*1b70*/  LOP3.LUT R0, R13.reuse, 0x1, RZ, 0xc0, !PT ;  /* 0x000000010d007812 */ /* 0x040fe200078ec0ff */
[----:B------:R-:W-:Y:S01]  /*1b80*/  UIADD3 UR4, UPT, UPT, UR4, 0x1, URZ ;  /* 0x0000000104047890 */ /* 0x000fe2000fffe0ff */
[----:B------:R-:W-:Y:S01]  /*1b90*/  LOP3.LUT P1, RZ, R13, 0x2, RZ, 0xc0, !PT ;  /* 0x000000020dff7812 */ /* 0x000fe2000782c0ff */
[----:B------:R-:W-:Y:S01]  /*1ba0*/  FFMA R8, R3, R8, -0.0013887860113754868507 ;  /* 0xbab607ed03087423 */ /* 0x000fe20000000008 */
[----:B------:R-:W-:Y:S01]  /*1bb0*/  ISETP.NE.U32.AND P0, PT, R0, 0x1, PT ;  /* 0x000000010000780c */ /* 0x000fe20003f05070 */
[----:B-----5:R-:W-:-:S03]  /*1bc0*/  FMUL R2, R24, R7 ;  /* 0x0000000718027220 */ /* 0x020fc60000400000 */
[----:B------:R-:W-:Y:S02]  /*1bd0*/  FSEL R14, R14, 0.041666727513074874878, P0 ;  /* 0x3d2aaabb0e0e7808 */ /* 0x000fe40000000000 */
[----:B------:R-:W-:Y:S02]  /*1be0*/  FSEL R8, R8, -0.00019574658654164522886, !P0 ;  /* 0xb94d415308087808 */ /* 0x000fe40004000000 */
[----:B------:R-:W-:Y:S02]  /*1bf0*/  FSEL R0, R12, 1, P0 ;  /* 0x3f8000000c007808 */ /* 0x000fe40000000000 */
[----:B------:R-:W-:Y:S01]  /*1c00*/  FSEL R15, -R15, -0.4999999701976776123, P0 ;  /* 0xbeffffff0f0f7808 */ /* 0x000fe20000000100 */
[----:B------:R-:W-:Y:S01]  /*1c10*/  FFMA R8, R3, R8, R14 ;  /* 0x0000000803087223 */ /* 0x000fe2000000000e */
[----:B------:R-:W-:Y:S01]  /*1c20*/  ISETP.NE.AND P0, PT, R5, UR4, PT ;  /* 0x0000000405007c0c */ /* 0x000fe2000bf05270 */
[C---:B------:R-:W-:Y:S02]  /*1c30*/  FFMA R9, R3.reuse, R0, RZ ;  /* 0x0000000003097223 */ /* 0x040fe400000000ff */
[----:B------:R-:W-:Y:S01]  /*1c40*/  FFMA R8, R3, R8, R15 ;  /* 0x0000000803087223 */ /* 0x000fe2000000000f */
[----:B------:R-:W-:-:S03]  /*1c50*/  FMUL R3, R23, R7 ;  /* 0x0000000717037220 */ /* 0x000fc60000400000 */
[----:B------:R-:W-:Y:S01]  /*1c60*/  FFMA R0, R9, R8, R0 ;  /* 0x0000000809007223 */ /* 0x000fe20000000000 */
[-C--:B------:R-:W-:Y:S01]  /*1c70*/  FFMA R7, R24, R22.reuse, R3 ;  /* 0x0000001618077223 */ /* 0x080fe20000000003 */
[----:B------:R-:W-:Y:S02]  /*1c80*/  FFMA R3, R23, R22, -R2 ;  /* 0x0000001617037223 */ /* 0x000fe40000000802 */
[----:B------:R-:W-:-:S04]  /*1c90*/  @P1 FADD R0, RZ, -R0 ;  /* 0x80000000ff001221 */ /* 0x000fc80000000000 */
[C---:B------:R-:W-:Y:S01]  /*1ca0*/  FMUL R9, R0.reuse, R7 ;  /* 0x0000000700097220 */ /* 0x040fe20000400000 */
[----:B------:R-:W-:-:S03]  /*1cb0*/  FMUL R0, R0, R3 ;  /* 0x0000000300007220 */ /* 0x000fc60000400000 */
[C---:B------:R-:W-:Y:S01]  /*1cc0*/  FFMA R22, R16.reuse, R3, -R9 ;  /* 0x0000000310167223 */ /* 0x040fe20000000809 */
[----:B------:R-:W-:Y:S01]  /*1cd0*/  FFMA R7, R16, R7, R0 ;  /* 0x0000000710077223 */ /* 0x000fe20000000000 */
[----:B------:R-:W-:Y:S06]  /*1ce0*/  @P0 BRA `(.L_x_91) ;  /* 0xfffffff400200947 */ /* 0x000fec000383ffff */
.L_x_85:
[----:B0-----:R-:W0:Y:S02]  /*1cf0*/  LDC.64 R2, c[0x0][0x398] ;  /* 0x0000e600ff027b82 */ /* 0x001e240000000a00 */
[----:B0-----:R-:W-:-:S05]  /*1d00*/  IMAD.WIDE.U32 R2, R6, 0x8, R2 ;  /* 0x0000000806027825 */ /* 0x001fca00078e0002 */
[----:B------:R-:W-:Y:S04]  /*1d10*/  STG.E desc[UR6][R2.64], R22 ;  /* 0x0000001602007986 */ /* 0x000fe8000c101906 */
[----:B------:R-:W-:Y:S01]  /*1d20*/  STG.E desc[UR6][R2.64+0x4], R7 ;  /* 0x0000040702007986 */ /* 0x000fe2000c101906 */
[----:B------:R-:W-:Y:S05]  /*1d30*/  EXIT ;  /* 0x000000000000794d */ /* 0x000fea0003800000 */
        .weak           $__internal_4_$__cuda_sm20_div_rn_f64_full
        .type           $__internal_4_$__cuda_sm20_div_rn_f64_full,@function
        .size           $__internal_4_$__cuda_sm20_div_rn_f64_full,($__internal_5_$__cuda_sm3x_div_rn_noftz_f32_slowpath - $__internal_4_$__cuda_sm20_div_rn_f64_full)
$__internal_4_$__cuda_sm20_div_rn_f64_full:
[C---:B------:R-:W-:Y:S01]  /*1d40*/  FSETP.GEU.AND P0, PT, |R21|.reuse, 1.469367938527859385e-39, PT ;  /* 0x001000001500780b */ /* 0x040fe20003f0e200 */
[----:B------:R-:W-:Y:S01]  /*1d50*/  IMAD.MOV.U32 R16, RZ, RZ, 0x1 ;  /* 0x00000001ff107424 */ /* 0x000fe200078e00ff */
[----:B------:R-:W-:Y:S01]  /*1d60*/  LOP3.LUT R8, R21, 0x800fffff, RZ, 0xc0, !PT ;  /* 0x800fffff15087812 */ /* 0x000fe200078ec0ff */
[----:B------:R-:W-:Y:S02]  /*1d70*/  IMAD.MOV.U32 R0, RZ, RZ, 0x1ca00000 ;  /* 0x1ca00000ff007424 */ /* 0x000fe400078e00ff */
[----:B------:R-:W-:Y:S01]  /*1d80*/  IMAD.MOV.U32 R12, RZ, RZ, R10 ;  /* 0x000000ffff0c7224 */ /* 0x000fe200078e000a */
[----:B------:R-:W-:Y:S02]  /*1d90*/  LOP3.LUT R9, R8, 0x3ff00000, RZ, 0xfc, !PT ;  /* 0x3ff0000008097812 */ /* 0x000fe400078efcff */
[----:B------:R-:W-:-:S05]  /*1da0*/  MOV R8, R20 ;  /* 0x0000001400087202 */ /* 0x000fca0000000f00 */
[----:B------:R-:W-:-:S06]  /*1db0*/  @!P0 DMUL R8, R20, 8.98846567431157953865e+307 ;  /* 0x7fe0000014088828 */ /* 0x000fcc0000000000 */
[----:B------:R-:W0:Y:S02]  /*1dc0*/  MUFU.RCP64H R17, R9 ;  /* 0x0000000900117308 */ /* 0x000e240000001800 */
[----:B0-----:R-:W-:-:S08]  /*1dd0*/  DFMA R2, R16, -R8, 1 ;  /* 0x3ff000001002742b */ /* 0x001fd00000000808 */
[----:B------:R-:W-:-:S08]  /*1de0*/  DFMA R2, R2, R2, R2 ;  /* 0x000000020202722b */ /* 0x000fd00000000002 */
[----:B------:R-:W-:Y:S01]  /*1df0*/  DFMA R16, R16, R2, R16 ;  /* 0x000000021010722b */ /* 0x000fe20000000010 */
[----:B------:R-:W-:Y:S02]  /*1e00*/  LOP3.LUT R3, R21, 0x7ff00000, RZ, 0xc0, !PT ;  /* 0x7ff0000015037812 */ /* 0x000fe400078ec0ff */
[----:B------:R-:W-:-:S04]  /*1e10*/  LOP3.LUT R2, R11, 0x7ff00000, RZ, 0xc0, !PT ;  /* 0x7ff000000b027812 */ /* 0x000fc800078ec0ff */
[----:B------:R-:W-:Y:S01]  /*1e20*/  ISETP.GE.U32.AND P1, PT, R2, R3, PT ;  /* 0x000000030200720c */ /* 0x000fe20003f26070 */
[C---:B------:R-:W-:Y:S01]  /*1e30*/  DFMA R14, R16.reuse, -R8, 1 ;  /* 0x3ff00000100e742b */ /* 0x040fe20000000808 */
[----:B------:R-:W-:Y:S02]  /*1e40*/  MOV R25, R2 ;  /* 0x0000000200197202 */ /* 0x000fe40000000f00 */
[----:B------:R-:W-:Y:S02]  /*1e50*/  SEL R13, R0, 0x63400000, !P1 ;  /* 0x63400000000d7807 */ /* 0x000fe40004800000 */
[----:B------:R-:W-:Y:S02]  /*1e60*/  FSETP.GEU.AND P1, PT, |R11|, 1.469367938527859385e-39, PT ;  /* 0x001000000b00780b */ /* 0x000fe40003f2e200 */
[----:B------:R-:W-:Y:S01]  /*1e70*/  LOP3.LUT R13, R13, 0x800fffff, R11, 0xf8, !PT ;  /* 0x800fffff0d0d7812 */ /* 0x000fe200078ef80b */
[----:B------:R-:W-:-:S10]  /*1e80*/  DFMA R14, R16, R14, R16 ;  /* 0x0000000e100e722b */ /* 0x000fd40000000010 */
[----:B------:R-:W-:Y:S05]  /*1e90*/  @P1 BRA `(.L_x_92) ;  /* 0x0000000000201947 */ /* 0x000fea0003800000 */
[----:B------:R-:W-:Y:S01]  /*1ea0*/  LOP3.LUT R17, R21, 0x7ff00000, RZ, 0xc0, !PT ;  /* 0x7ff0000015117812 */ /* 0x000fe200078ec0ff */
[----:B------:R-:W-:-:S03]  /*1eb0*/  IMAD.MOV.U32 R16, RZ, RZ, RZ ;  /* 0x000000ffff107224 */ /* 0x000fc600078e00ff */
[----:B------:R-:W-:-:S04]  /*1ec0*/  ISETP.GE.U32.AND P1, PT, R2, R17, PT ;  /* 0x000000110200720c */ /* 0x000fc80003f26070 */
[----:B------:R-:W-:-:S04]  /*1ed0*/  SEL R17, R0, 0x63400000, !P1 ;  /* 0x6340000000117807 */ /* 0x000fc80004800000 */
[----:B------:R-:W-:-:S04]  /*1ee0*/  LOP3.LUT R17, R17, 0x80000000, R11, 0xf8, !PT ;  /* 0x8000000011117812 */ /* 0x000fc800078ef80b */
[----:B------:R-:W-:-:S06]  /*1ef0*/  LOP3.LUT R17, R17, 0x100000, RZ, 0xfc, !PT ;  /* 0x0010000011117812 */ /* 0x000fcc00078efcff */
[----:B------:R-:W-:-:S10]  /*1f00*/  DFMA R12, R12, 2, -R16 ;  /* 0x400000000c0c782b */ /* 0x000fd40000000810 */
[----:B------:R-:W-:-:S07]  /*1f10*/  LOP3.LUT R25, R13, 0x7ff00000, RZ, 0xc0, !PT ;  /* 0x7ff000000d197812 */ /* 0x000fce00078ec0ff */
.L_x_92:
[----:B------:R-:W-:-:S08]  /*1f20*/  DMUL R16, R14, R12 ;  /* 0x0000000c0e107228 */ /* 0x000fd00000000000 */
[----:B------:R-:W-:-:S08]  /*1f30*/  DFMA R18, R16, -R8, R12 ;  /* 0x800000081012722b */ /* 0x000fd0000000000c */
[----:B------:R-:W-:Y:S01]  /*1f40*/  DFMA R18, R14, R18, R16 ;  /* 0x000000120e12722b */ /* 0x000fe20000000010 */
[----:B------:R-:W-:Y:S01]  /*1f50*/  MOV R14, R3 ;  /* 0x00000003000e7202 */ /* 0x000fe20000000f00 */
[----:B------:R-:W-:Y:S01]  /*1f60*/  VIADD R3, R25, 0xffffffff ;  /* 0xffffffff19037836 */ /* 0x000fe20000000000 */
[----:B------:R-:W-:-:S04]  /*1f70*/  @!P0 LOP3.LUT R14, R9, 0x7ff00000, RZ, 0xc0, !PT ;  /* 0x7ff00000090e8812 */ /* 0x000fc800078ec0ff */
[----:B------:R-:W-:Y:S01]  /*1f80*/  ISETP.GT.U32.AND P0, PT, R3, 0x7feffffe, PT ;  /* 0x7feffffe0300780c */ /* 0x000fe20003f04070 */
[----:B------:R-:W-:-:S05]  /*1f90*/  VIADD R15, R14, 0xffffffff ;  /* 0xffffffff0e0f7836 */ /* 0x000fca0000000000 */
[----:B------:R-:W-:-:S13]  /*1fa0*/  ISETP.GT.U32.OR P0, PT, R15, 0x7feffffe, P0 ;  /* 0x7feffffe0f00780c */ /* 0x000fda0000704470 */
[----:B------:R-:W-:Y:S05]  /*1fb0*/  @P0 BRA `(.L_x_93) ;  /* 0x00000000006c0947 */ /* 0x000fea0003800000 */
[----:B------:R-:W-:Y:S01]  /*1fc0*/  LOP3.LUT R11, R21, 0x7ff00000, RZ, 0xc0, !PT ;  /* 0x7ff00000150b7812 */ /* 0x000fe200078ec0ff */
[----:B------:R-:W-:-:S03]  /*1fd0*/  IMAD.MOV.U32 R10, RZ, RZ, RZ ;  /* 0x000000ffff0a7224 */ /* 0x000fc600078e00ff */
[CC--:B------:R-:W-:Y:S02]  /*1fe0*/  VIADDMNMX R3, R2.reuse, -R11.reuse, 0xb9600000, !PT ;  /* 0xb960000002037446 */ /* 0x0c0fe4000780090b */
[----:B------:R-:W-:Y:S02]  /*1ff0*/  ISETP.GE.U32.AND P0, PT, R2, R11, PT ;  /* 0x0000000b0200720c */ /* 0x000fe40003f06070 */
[----:B------:R-:W-:Y:S02]  /*2000*/  VIMNMX R3, PT, PT, R3, 0x46a00000, PT ;  /* 0x46a0000003037848 */ /* 0x000fe40003fe0100 */
[----:B------:R-:W-:-:S04]  /*2010*/  SEL R0, R0, 0x63400000, !P0 ;  /* 0x6340000000007807 */ /* 0x000fc80004000000 */
[----:B------:R-:W-:-:S05]  /*2020*/  IADD3 R0, PT, PT, -R0, R3, RZ ;  /* 0x0000000300007210 */ /* 0x000fca0007ffe1ff */
[----:B------:R-:W-:-:S06]  /*2030*/  VIADD R11, R0, 0x7fe00000 ;  /* 0x7fe00000000b7836 */ /* 0x000fcc0000000000 */
[----:B------:R-:W-:-:S10]  /*2040*/  DMUL R2, R18, R10 ;  /* 0x0000000a12027228 */ /* 0x000fd40000000000 */
[----:B------:R-:W-:-:S13]  /*2050*/  FSETP.GTU.AND P0, PT, |R3|, 1.469367938527859385e-39, PT ;  /* 0x001000000300780b */ /* 0x000fda0003f0c200 */
[----:B------:R-:W-:Y:S05]  /*2060*/  @P0 BRA `(.L_x_94) ;  /* 0x0000000000940947 */ /* 0x000fea0003800000 */
[----:B------:R-:W-:Y:S01]  /*2070*/  DFMA R8, R18, -R8, R12 ;  /* 0x800000081208722b */ /* 0x000fe2000000000c */
[----:B------:R-:W-:-:S09]  /*2080*/  MOV R10, RZ ;  /* 0x000000ff000a7202 */ /* 0x000fd20000000f00 */
[C---:B------:R-:W-:Y:S02]  /*2090*/  FSETP.NEU.AND P0, PT, R9.reuse, RZ, PT ;  /* 0x000000ff0900720b */ /* 0x040fe40003f0d000 */
[----:B------:R-:W-:-:S04]  /*20a0*/  LOP3.LUT R13, R9, 0x80000000, R21, 0x48, !PT ;  /* 0x80000000090d7812 */ /* 0x000fc800078e4815 */
[----:B------:R-:W-:-:S07]  /*20b0*/  LOP3.LUT R11, R13, R11, RZ, 0xfc, !PT ;  /* 0x0000000b0d0b7212 */ /* 0x000fce00078efcff */
[----:B------:R-:W-:Y:S05]  /*20c0*/  @!P0 BRA `(.L_x_94) ;  /* 0x00000000007c8947 */ /* 0x000fea0003800000 */
[----:B------:R-:W-:Y:S01]  /*20d0*/  IMAD.MOV R9, RZ, RZ, -R0 ;  /* 0x000000ffff097224 */ /* 0x000fe200078e0a00 */
[----:B------:R-:W-:Y:S01]  /*20e0*/  DMUL.RP R10, R18, R10 ;  /* 0x0000000a120a7228 */ /* 0x000fe20000008000 */
[----:B------:R-:W-:-:S06]  /*20f0*/  IMAD.MOV.U32 R8, RZ, RZ, RZ ;  /* 0x000000ffff087224 */ /* 0x000fcc00078e00ff */
[----:B------:R-:W-:-:S03]  /*2100*/  DFMA R8, R2, -R8, R18 ;  /* 0x800000080208722b */ /* 0x000fc60000000012 */
[----:B------:R-:W-:-:S03]  /*2110*/  LOP3.LUT R13, R11, R13, RZ, 0x3c, !PT ;  /* 0x0000000d0b0d7212 */ /* 0x000fc600078e3cff */
[----:B------:R-:W-:-:S04]  /*2120*/  IADD3 R8, PT, PT, -R0, -0x43300000, RZ ;  /* 0xbcd0000000087810 */ /* 0x000fc80007ffe1ff */
[----:B------:R-:W-:-:S04]  /*2130*/  FSETP.NEU.AND P0, PT, |R9|, R8, PT ;  /* 0x000000080900720b */ /* 0x000fc80003f0d200 */
[----:B------:R-:W-:Y:S02]  /*2140*/  FSEL R2, R10, R2, !P0 ;  /* 0x000000020a027208 */ /* 0x000fe40004000000 */
[----:B------:R-:W-:Y:S01]  /*2150*/  FSEL R3, R13, R3, !P0 ;  /* 0x000000030d037208 */ /* 0x000fe20004000000 */
[----:B------:R-:W-:Y:S06]  /*2160*/  BRA `(.L_x_94) ;  /* 0x0000000000547947 */ /* 0x000fec0003800000 */
.L_x_93:
[----:B------:R-:W-:-:S14]  /*2170*/  DSETP.NAN.AND P0, PT, R10, R10, PT ;  /* 0x0000000a0a00722a */ /* 0x000fdc0003f08000 */
[----:B------:R-:W-:Y:S05]  /*2180*/  @P0 BRA `(.L_x_95) ;  /* 0x0000000000440947 */ /* 0x000fea0003800000 */
[----:B------:R-:W-:-:S14]  /*2190*/  DSETP.NAN.AND P0, PT, R20, R20, PT ;  /* 0x000000141400722a */ /* 0x000fdc0003f08000 */
[----:B------:R-:W-:Y:S05]  /*21a0*/  @P0 BRA `(.L_x_96) ;  /* 0x0000000000300947 */ /* 0x000fea0003800000 */
[----:B------:R-:W-:Y:S01]  /*21b0*/  ISETP.NE.AND P0, PT, R25, R14, PT ;  /* 0x0000000e1900720c */ /* 0x000fe20003f05270 */
[----:B------:R-:W-:Y:S01]  /*21c0*/  IMAD.MOV.U32 R3, RZ, RZ, -0x80000 ;  /* 0xfff80000ff037424 */ /* 0x000fe200078e00ff */
[----:B------:R-:W-:-:S11]  /*21d0*/  MOV R2, 0x0 ;  /* 0x0000000000027802 */ /* 0x000fd60000000f00 */
[----:B------:R-:W-:Y:S05]  /*21e0*/  @!P0 BRA `(.L_x_94) ;  /* 0x0000000000348947 */ /* 0x000fea0003800000 */
[----:B------:R-:W-:Y:S02]  /*21f0*/  ISETP.NE.AND P0, PT, R25, 0x7ff00000, PT ;  /* 0x7ff000001900780c */ /* 0x000fe40003f05270 */
[----:B------:R-:W-:Y:S02]  /*2200*/  LOP3.LUT R3, R11, 0x80000000, R21, 0x48, !PT ;  /* 0x800000000b037812 */ /* 0x000fe400078e4815 */
[----:B------:R-:W-:-:S13]  /*2210*/  ISETP.EQ.OR P0, PT, R14, RZ, !P0 ;  /* 0x000000ff0e00720c */ /* 0x000fda0004702670 */
[----:B------:R-:W-:Y:S01]  /*2220*/  @P0 LOP3.LUT R0, R3, 0x7ff00000, RZ, 0xfc, !PT ;  /* 0x7ff0000003000812 */ /* 0x000fe200078efcff */
[----:B------:R-:W-:Y:S01]  /*2230*/  @!P0 IMAD.MOV.U32 R2, RZ, RZ, RZ ;  /* 0x000000ffff028224 */ /* 0x000fe200078e00ff */
[----:B------:R-:W-:-:S03]  /*2240*/  @P0 MOV R2, RZ ;  /* 0x000000ff00020202 */ /* 0x000fc60000000f00 */
[----:B------:R-:W-:Y:S01]  /*2250*/  @P0 IMAD.MOV.U32 R3, RZ, RZ, R0 ;  /* 0x000000ffff030224 */ /* 0x000fe200078e0000 */
[----:B------:R-:W-:Y:S06]  /*2260*/  BRA `(.L_x_94) ;  /* 0x0000000000147947 */ /* 0x000fec0003800000 */
.L_x_96:
[----:B------:R-:W-:Y:S01]  /*2270*/  LOP3.LUT R3, R21, 0x80000, RZ, 0xfc, !PT ;  /* 0x0008000015037812 */ /* 0x000fe200078efcff */
[----:B------:R-:W-:Y:S01]  /*2280*/  IMAD.MOV.U32 R2, RZ, RZ, R20 ;  /* 0x000000ffff027224 */ /* 0x000fe200078e0014 */
[----:B------:R-:W-:Y:S06]  /*2290*/  BRA `(.L_x_94) ;  /* 0x0000000000087947 */ /* 0x000fec0003800000 */
.L_x_95:
[----:B------:R-:W-:Y:S02]  /*22a0*/  LOP3.LUT R3, R11, 0x80000, RZ, 0xfc, !PT ;  /* 0x000800000b037812 */ /* 0x000fe400078efcff */
[----:B------:R-:W-:-:S07]  /*22b0*/  MOV R2, R10 ;  /* 0x0000000a00027202 */ /* 0x000fce0000000f00 */
.L_x_94:
[----:B------:R-:W-:Y:S01]  /*22c0*/  IMAD.MOV.U32 R0, RZ, RZ, R2 ;  /* 0x000000ffff007224 */ /* 0x000fe200078e0002 */
[----:B------:R-:W-:Y:S01]  /*22d0*/  MOV R2, R4 ;  /* 0x0000000400027202 */ /* 0x000fe20000000f00 */
[----:B------:R-:W-:Y:S02]  /*22e0*/  IMAD.MOV.U32 R9, RZ, RZ, R3 ;  /* 0x000000ffff097224 */ /* 0x000fe400078e0003 */
[----:B------:R-:W-:-:S04]  /*22f0*/  IMAD.MOV.U32 R3, RZ, RZ, 0x0 ;  /* 0x00000000ff037424 */ /* 0x000fc800078e00ff */
[----:B------:R-:W-:Y:S05]  /*2300*/  RET.REL.NODEC R2 `(_ZN9langlands9geometric17ramifiedLanglandsEPKfPKNS0_7ComplexEPfPS3_ii) ;  /* 0xffffffdc023c7950 */ /* 0x000fea0003c3ffff */
        .weak           $__internal_5_$__cuda_sm3x_div_rn_noftz_f32_slowpath
        .type           $__internal_5_$__cuda_sm3x_div_rn_noftz_f32_slowpath,@function
        .size           $__internal_5_$__cuda_sm3x_div_rn_noftz_f32_slowpath,(.L_x_387 - $__internal_5_$__cuda_sm3x_div_rn_noftz_f32_slowpath)
$__internal_5_$__cuda_sm3x_div_rn_noftz_f32_slowpath:
[----:B------:R-:W-:Y:S01]  /*2310*/  SHF.R.U32.HI R19, RZ, 0x17, R3 ;  /* 0x00000017ff137819 */ /* 0x000fe20000011603 */
[----:B------:R-:W-:Y:S01]  /*2320*/  BSSY.RECONVERGENT B1, `(.L_x_97) ;  /* 0x0000064000017945 */ /* 0x000fe20003800200 */
[----:B------:R-:W-:Y:S02]  /*2330*/  SHF.R.U32.HI R21, RZ, 0x17, R0 ;  /* 0x00000017ff157819 */ /* 0x000fe40000011600 */
[----:B------:R-:W-:Y:S02]  /*2340*/  LOP3.LUT R19, R19, 0xff, RZ, 0xc0, !PT ;  /* 0x000000ff13137812 */ /* 0x000fe400078ec0ff */
[----:B------:R-:W-:-:S03]  /*2350*/  LOP3.LUT R21, R21, 0xff, RZ, 0xc0, !PT ;  /* 0x000000ff15157812 */ /* 0x000fc600078ec0ff */
[----:B------:R-:W-:Y:S01]  /*2360*/  VIADD R22, R19, 0xffffffff ;  /* 0xffffffff13167836 */ /* 0x000fe20000000000 */
[----:B------:R-:W-:-:S04]  /*2370*/  IADD3 R20, PT, PT, R21, -0x1, RZ ;  /* 0xffffffff15147810 */ /* 0x000fc80007ffe0ff */
[----:B------:R-:W-:-:S04]  /*2380*/  ISETP.GT.U32.AND P2, PT, R22, 0xfd, PT ;  /* 0x000000fd1600780c */ /* 0x000fc80003f44070 */
[----:B------:R-:W-:-:S13]  /*2390*/  ISETP.GT.U32.OR P2, PT, R20, 0xfd, P2 ;  /* 0x000000fd1400780c */ /* 0x000fda0001744470 */
[----:B------:R-:W-:Y:S01]  /*23a0*/  @!P2 IMAD.MOV.U32 R20, RZ, RZ, RZ ;  /* 0x000000ffff14a224 */ /* 0x000fe200078e00ff */
        /* <DEDUP_REMOVED lines=17> */
[----:B------:R-:W-:-:S05]  /*24c0*/  VIADD R20, R21, 0xffffffff ;  /* 0xffffffff15147836 */ /* 0x000fca0000000000 */
[----:B------:R-:W-:Y:S02]  /*24d0*/  ISETP.GE.AND P2, PT, R20, RZ, PT ;  /* 0x000000ff1400720c */ /* 0x000fe40003f46270 */
[----:B------:R-:W-:-:S04]  /*24e0*/  IADD3 R20, PT, PT, R19, -0x1, RZ ;  /* 0xffffffff13147810 */ /* 0x000fc80007ffe0ff */
[----:B------:R-:W-:-:S07]  /*24f0*/  ISETP.GE.AND P3, PT, R20, RZ, PT ;  /* 0x000000ff1400720c */ /* 0x000fce0003f66270 */
[----:B------:R-:W-:Y:S02]  /*2500*/  @P2 IMAD.MOV.U32 R20, RZ, RZ, RZ ;  /* 0x000000ffff142224 */ /* 0x000fe400078e00ff */
[----:B------:R-:W-:Y:S01]  /*2510*/  @!P2 FFMA R0, R0, 1.84467440737095516160e+19, RZ ;  /* 0x5f8000000000a823 */ /* 0x000fe200000000ff */
[----:B------:R-:W-:-:S03]  /*2520*/  @!P2 IMAD.MOV.U32 R20, RZ, RZ, -0x40 ;  /* 0xffffffc0ff14a424 */ /* 0x000fc600078e00ff */
[----:B------:R-:W-:Y:S02]  /*2530*/  @!P3 FFMA R3, R3, 1.84467440737095516160e+19, RZ ;  /* 0x5f8000000303b823 */ /* 0x000fe400000000ff */
[----:B------:R-:W-:-:S07]  /*2540*/  @!P3 IADD3 R20, PT, PT, R20, 0x40, RZ ;  /* 0x000000401414b810 */ /* 0x000fce0007ffe0ff */
.L_x_98:
[----:B------:R-:W-:Y:S01]  /*2550*/  LEA R22, R19, 0xc0800000, 0x17 ;  /* 0xc080000013167811 */ /* 0x000fe200078eb8ff */
[----:B------:R-:W-:Y:S01]  /*2560*/  VIADD R21, R21, 0xffffff81 ;  /* 0xffffff8115157836 */ /* 0x000fe20000000000 */
[----:B------:R-:W-:Y:S03]  /*2570*/  BSSY.RECONVERGENT B2, `(.L_x_103) ;  /* 0x0000035000027945 */ /* 0x000fe60003800200 */
[----:B------:R-:W-:Y:S02]  /*2580*/  IMAD.IADD R24, R3, 0x1, -R22 ;  /* 0x0000000103187824 */ /* 0x000fe400078e0a16 */
[C---:B------:R-:W-:Y:S01]  /*2590*/  IMAD R0, R21.reuse, -0x800000, R0 ;  /* 0xff80000015007824 */ /* 0x040fe200078e0200 */
[----:B------:R-:W-:Y:S01]  /*25a0*/  IADD3 R21, PT, PT, R21, 0x7f, -R19 ;  /* 0x0000007f15157810 */ /* 0x000fe20007ffe813 */
[----:B------:R-:W0:Y:S01]  /*25b0*/  MUFU.RCP R22, R24 ;  /* 0x0000001800167308 */ /* 0x000e220000001000 */
[----:B------:R-:W-:-:S02]  /*25c0*/  FADD.FTZ R23, -R24, -RZ ;  /* 0x800000ff18177221 */ /* 0x000fc40000010100 */
[----:B------:R-:W-:Y:S02]  /*25d0*/  IADD3 R21, PT, PT, R21, R20, RZ ;  /* 0x0000001415157210 */ /* 0x000fe40007ffe0ff */
[----:B0-----:R-:W-:-:S04]  /*25e0*/  FFMA R3, R22, R23, 1 ;  /* 0x3f80000016037423 */ /* 0x001fc80000000017 */
[----:B------:R-:W-:-:S04]  /*25f0*/  FFMA R3, R22, R3, R22 ;  /* 0x0000000316037223 */ /* 0x000fc80000000016 */
[----:B------:R-:W-:-:S04]  /*2600*/  FFMA R22, R0, R3, RZ ;  /* 0x0000000300167223 */ /* 0x000fc800000000ff */
[----:B------:R-:W-:-:S04]  /*2610*/  FFMA R25, R23, R22, R0 ;  /* 0x0000001617197223 */ /* 0x000fc80000000000 */
[----:B------:R-:W-:-:S04]  /*2620*/  FFMA R22, R3, R25, R22 ;  /* 0x0000001903167223 */ /* 0x000fc80000000016 */
[----:B------:R-:W-:-:S04]  /*2630*/  FFMA R23, R23, R22, R0 ;  /* 0x0000001617177223 */ /* 0x000fc80000000000 */
[----:B------:R-:W-:-:S05]  /*2640*/  FFMA R0, R3, R23, R22 ;  /* 0x0000001703007223 */ /* 0x000fca0000000016 */
[----:B------:R-:W-:-:S04]  /*2650*/  SHF.R.U32.HI R19, RZ, 0x17, R0 ;  /* 0x00000017ff137819 */ /* 0x000fc80000011600 */
[----:B------:R-:W-:-:S05]  /*2660*/  LOP3.LUT R19, R19, 0xff, RZ, 0xc0, !PT ;  /* 0x000000ff13137812 */ /* 0x000fca00078ec0ff */
[----:B------:R-:W-:-:S04]  /*2670*/  IMAD.IADD R19, R19, 0x1, R21 ;  /* 0x0000000113137824 */ /* 0x000fc800078e0215 */
[----:B------:R-:W-:-:S05]  /*2680*/  VIADD R20, R19, 0xffffffff ;  /* 0xffffffff13147836 */ /* 0x000fca0000000000 */
        /* <DEDUP_REMOVED lines=10> */
[C---:B------:R-:W-:Y:S02]  /*2730*/  ISETP.NE.AND P4, PT, R19.reuse, RZ, PT ;  /* 0x000000ff1300720c */ /* 0x040fe40003f85270 */
[----:B------:R-:W-:Y:S02]  /*2740*/  ISETP.NE.AND P3, PT, R19, RZ, PT ;  /* 0x000000ff1300720c */ /* 0x000fe40003f65270 */
[----:B------:R-:W-:Y:S01]  /*2750*/  LOP3.LUT R21, R20, 0x7fffff, RZ, 0xc0, !PT ;  /* 0x007fffff14157812 */ /* 0x000fe200078ec0ff */
[CCC-:B------:R-:W-:Y:S01]  /*2760*/  FFMA.RP R20, R3.reuse, R23.reuse, R22.reuse ;  /* 0x0000001703147223 */ /* 0x1c0fe20000008016 */
[----:B------:R-:W-:Y:S01]  /*2770*/  FFMA.RM R3, R3, R23, R22 ;  /* 0x0000001703037223 */ /* 0x000fe20000004016 */
[----:B------:R-:W-:Y:S01]  /*2780*/  IADD3 R22, PT, PT, R19, 0x20, RZ ;  /* 0x0000002013167810 */ /* 0x000fe20007ffe0ff */
[----:B------:R-:W-:Y:S01]  /*2790*/  IMAD.MOV R19, RZ, RZ, -R19 ;  /* 0x000000ffff137224 */ /* 0x000fe200078e0a13 */
[----:B------:R-:W-:-:S02]  /*27a0*/  LOP3.LUT R21, R21, 0x800000, RZ, 0xfc, !PT ;  /* 0x0080000015157812 */ /* 0x000fc400078efcff */
[----:B------:R-:W-:Y:S02]  /*27b0*/  FSETP.NEU.FTZ.AND P2, PT, R20, R3, PT ;  /* 0x000000031400720b */ /* 0x000fe40003f5d000 */
[----:B------:R-:W-:Y:S02]  /*27c0*/  SHF.L.U32 R22, R21, R22, RZ ;  /* 0x0000001615167219 */ /* 0x000fe400000006ff */
[----:B------:R-:W-:Y:S02]  /*27d0*/  SEL R20, R19, RZ, P4 ;  /* 0x000000ff13147207 */ /* 0x000fe40002000000 */
[----:B------:R-:W-:Y:S02]  /*27e0*/  ISETP.NE.AND P3, PT, R22, RZ, P3 ;  /* 0x000000ff1600720c */ /* 0x000fe40001f65270 */
[----:B------:R-:W-:Y:S02]  /*27f0*/  SHF.R.U32.HI R20, RZ, R20, R21 ;  /* 0x00000014ff147219 */ /* 0x000fe40000011615 */
[----:B------:R-:W-:-:S02]  /*2800*/  PLOP3.LUT P2, PT, P2, P3, PT, 0xf8, 0x8f ;  /* 0x00000000008f781c */ /* 0x000fc40001747f70 */
[----:B------:R-:W-:Y:S02]  /*2810*/  SHF.R.U32.HI R22, RZ, 0x1, R20 ;  /* 0x00000001ff167819 */ /* 0x000fe40000011614 */
[----:B------:R-:W-:-:S04]  /*2820*/  SEL R3, RZ, 0x1, !P2 ;  /* 0x00000001ff037807 */ /* 0x000fc80005000000 */
[----:B------:R-:W-:-:S04]  /*2830*/  LOP3.LUT R3, R3, 0x1, R22, 0xf8, !PT ;  /* 0x0000000103037812 */ /* 0x000fc800078ef816 */
[----:B------:R-:W-:-:S05]  /*2840*/  LOP3.LUT R3, R3, R20, RZ, 0xc0, !PT ;  /* 0x0000001403037212 */ /* 0x000fca00078ec0ff */
[----:B------:R-:W-:-:S05]  /*2850*/  IMAD.IADD R3, R22, 0x1, R3 ;  /* 0x0000000116037824 */ /* 0x000fca00078e0203 */
[----:B------:R-:W-:Y:S01]  /*2860*/  LOP3.LUT R0, R3, R0, RZ, 0xfc, !PT ;  /* 0x0000000003007212 */ /* 0x000fe200078efcff */
[----:B------:R-:W-:Y:S06]  /*2870*/  BRA `(.L_x_106) ;  /* 0x0000000000107947 */ /* 0x000fec0003800000 */
.L_x_105:
[----:B------:R-:W-:-:S04]  /*2880*/  LOP3.LUT R0, R0, 0x80000000, RZ, 0xc0, !PT ;  /* 0x8000000000007812 */ /* 0x000fc800078ec0ff */
[----:B------:R-:W-:Y:S01]  /*2890*/  LOP3.LUT R0, R0, 0x7f800000, RZ, 0xfc, !PT ;  /* 0x7f80000000007812 */ /* 0x000fe200078efcff */
[----:B------:R-:W-:Y:S06]  /*28a0*/  BRA `(.L_x_106) ;  /* 0x0000000000047947 */ /* 0x000fec0003800000 */
.L_x_104:
[----:B------:R-:W-:-:S07]  /*28b0*/  LEA R0, R21, R0, 0x17 ;  /* 0x0000000015007211 */ /* 0x000fce00078eb8ff */
.L_x_106:
[----:B------:R-:W-:Y:S05]  /*28c0*/  BSYNC.RECONVERGENT B2 ;  /* 0x0000000000027941 */ /* 0x000fea0003800200 */
.L_x_103:
[----:B------:R-:W-:Y:S05]  /*28d0*/  BRA `(.L_x_107) ;  /* 0x0000000000207947 */ /* 0x000fea0003800000 */
.L_x_102:
[----:B------:R-:W-:-:S04]  /*28e0*/  LOP3.LUT R0, R3, 0x80000000, R0, 0x48, !PT ;  /* 0x8000000003007812 */ /* 0x000fc800078e4800 */
[----:B------:R-:W-:Y:S01]  /*28f0*/  LOP3.LUT R0, R0, 0x7f800000, RZ, 0xfc, !PT ;  /* 0x7f80000000007812 */ /* 0x000fe200078efcff */
[----:B------:R-:W-:Y:S06]  /*2900*/  BRA `(.L_x_107) ;  /* 0x0000000000147947 */ /* 0x000fec0003800000 */
.L_x_101:
[----:B------:R-:W-:Y:S01]  /*2910*/  LOP3.LUT R0, R3, 0x80000000, R0, 0x48, !PT ;  /* 0x8000000003007812 */ /* 0x000fe200078e4800 */
[----:B------:R-:W-:Y:S06]  /*2920*/  BRA `(.L_x_107) ;  /* 0x00000000000c7947 */ /* 0x000fec0003800000 */
.L_x_100:
[----:B------:R-:W0:Y:S01]  /*2930*/  MUFU.RSQ R0, -QNAN ;  /* 0xffc0000000007908 */ /* 0x000e220000001400 */
[----:B------:R-:W-:Y:S05]  /*2940*/  BRA `(.L_x_107) ;  /* 0x0000000000047947 */ /* 0x000fea0003800000 */
.L_x_99:
[----:B------:R-:W-:-:S07]  /*2950*/  FADD.FTZ R0, R0, R3 ;  /* 0x0000000300007221 */ /* 0x000fce0000010000 */
.L_x_107:
[----:B------:R-:W-:Y:S05]  /*2960*/  BSYNC.RECONVERGENT B1 ;  /* 0x0000000000017941 */ /* 0x000fea0003800200 */
.L_x_97:
[----:B------:R-:W-:-:S04]  /*2970*/  IMAD.MOV.U32 R3, RZ, RZ, 0x0 ;  /* 0x00000000ff037424 */ /* 0x000fc800078e00ff */
[----:B0-----:R-:W-:Y:S05]  /*2980*/  RET.REL.NODEC R2 `(_ZN9langlands9geometric17ramifiedLanglandsEPKfPKNS0_7ComplexEPfPS3_ii) ;  /* 0xffffffd4029c7950 */ /* 0x001fea0003c3ffff */
.L_x_108:
        /* <DEDUP_REMOVED lines=15> */
.L_x_387:


//--------------------- .text._ZN9langlands9geometric13perverseSheafEPKfS2_PfPiii --------------------------
	.section	.text._ZN9langlands9geometric13perverseSheafEPKfS2_PfPiii,"ax",@progbits
	.align	128
        .global         _ZN9langlands9geometric13perverseSheafEPKfS2_PfPiii
        .type           _ZN9langlands9geometric13perverseSheafEPKfS2_PfPiii,@function
        .size           _ZN9langlands9geometric13perverseSheafEPKfS2_PfPiii,(.L_x_396 - _ZN9langlands9geometric13perverseSheafEPKfS2_PfPiii)
        .other          _ZN9langlands9geometric13perverseSheafEPKfS2_PfPiii,@"STO_CUDA_ENTRY STV_DEFAULT"
_ZN9langlands9geometric13perverseSheafEPKfS2_PfPiii:
.text._ZN9langlands9geometric13perverseSheafEPKfS2_PfPiii:
[----:B------:R-:W-:Y:S01]  /*0000*/  LDC R1, c[0x0][0x37c] ;  /* 0x0000df00ff017b82 */ /* 0x000fe20000000800 */
[----:B------:R-:W0:Y:S01]  /*0010*/  S2R R0, SR_CTAID.X ;  /* 0x0000000000007919 */ /* 0x000e220000002500 */
[----:B------:R-:W0:Y:S02]  /*0020*/  LDCU UR4, c[0x0][0x3a0] ;  /* 0x00007400ff0477ac */ /* 0x000e240008000800 */
[----:B0-----:R-:W-:-:S13]  /*0030*/  ISETP.GE.AND P0, PT, R0, UR4, PT ;  /* 0x0000000400007c0c */ /* 0x001fda000bf06270 */
[----:B------:R-:W-:Y:S05]  /*0040*/  @P0 EXIT ;  /* 0x000000000000094d */ /* 0x000fea0003800000 */
[----:B------:R-:W0:Y:S01]  /*0050*/  LDC.64 R6, c[0x0][0x380] ;  /* 0x0000e000ff067b82 */ /* 0x000e220000000a00 */
[----:B------:R-:W1:Y:S01]  /*0060*/  LDCU.64 UR6, c[0x0][0x358] ;  /* 0x00006b00ff0677ac */ /* 0x000e620008000a00 */
[----:B------:R-:W2:Y:S01]  /*0070*/  S2R R3, SR_TID.X ;  /* 0x0000000000037919 */ /* 0x000ea20000002100 */
[----:B------:R-:W3:Y:S01]  /*0080*/  LDCU UR4, c[0x0][0x3a4] ;  /* 0x00007480ff0477ac */ /* 0x000ee20008000800 */
[----:B0-----:R-:W-:-:S06]  /*0090*/  IMAD.WIDE.U32 R6, R0, 0x4, R6 ;  /* 0x0000000400067825 */ /* 0x001fcc00078e0006 */
[----:B-1----:R-:W4:Y:S01]  /*00a0*/  LDG.E.CONSTANT R7, desc[UR6][R6.64] ;  /* 0x0000000606077981 */ /* 0x002f22000c1e9900 */
[----:B---3--:R-:W-:Y:S01]  /*00b0*/  IMAD.U32 R5, RZ, RZ, UR4 ;  /* 0x00000004ff057e24 */ /* 0x008fe2000f8e00ff */
[----:B------:R-:W0:Y:S01]  /*00c0*/  S2UR UR5, SR_CgaCtaId ;  /* 0x00000000000579c3 */ /* 0x000e220000008800 */
[----:B------:R-:W-:Y:S01]  /*00d0*/  UMOV UR4, 0x400 ;  /* 0x0000040000047882 */ /* 0x000fe20000000000 */
[----:B--2---:R-:W-:Y:S01]  /*00e0*/  ISETP.NE.AND P0, PT, R3, RZ, PT ;  /* 0x000000ff0300720c */ /* 0x004fe20003f05270 */
[----:B------:R-:W-:Y:S01]  /*00f0*/  BSSY.RECONVERGENT B0, `(.L_x_109) ;  /* 0x0000249000007945 */ /* 0x000fe20003800200 */
[----:B------:R-:W-:-:S04]  /*0100*/  LEA.HI R2, R5, R5, RZ, 0x1 ;  /* 0x0000000505027211 */ /* 0x000fc800078f08ff */
[----:B------:R-:W-:-:S04]  /*0110*/  SHF.R.S32.HI R2, RZ, 0x1, R2 ;  /* 0x00000001ff027819 */ /* 0x000fc80000011402 */
[----:B------:R-:W-:-:S03]  /*0120*/  I2FP.F32.S32 R2, R2 ;  /* 0x0000000200027245 */ /* 0x000fc60000201400 */
[----:B------:R-:W1:Y:S01]  /*0130*/  @!P0 LDC.64 R8, c[0x0][0x398] ;  /* 0x0000e600ff088b82 */ /* 0x000e620000000a00 */
[----:B0-----:R-:W-:Y:S01]  /*0140*/  ULEA UR4, UR5, UR4, 0x18 ;  /* 0x0000000405047291 */ /* 0x001fe2000f8ec0ff */
[----:B----4-:R-:W-:Y:S01]  /*0150*/  FADD R4, R2, -R7 ;  /* 0x8000000702047221 */ /* 0x010fe20000000000 */
[----:B-1----:R-:W-:-:S04]  /*0160*/  @!P0 IMAD.WIDE.U32 R6, R0, 0x4, R8 ;  /* 0x0000000400068825 */ /* 0x002fc800078e0008 */
[C---:B------:R-:W-:Y:S01]  /*0170*/  LEA R2, R3.reuse, UR4, 0x2 ;  /* 0x0000000403027c11 */ /* 0x040fe2000f8e10ff */
[----:B------:R-:W0:Y:S02]  /*0180*/  F2I.TRUNC.NTZ R11, R4 ;  /* 0x00000004000b7305 */ /* 0x000e24000020f100 */
[----:B0-----:R0:W-:Y:S01]  /*0190*/  @!P0 STG.E desc[UR6][R6.64], R11 ;  /* 0x0000000b06008986 */ /* 0x0011e2000c101906 */
[----:B------:R-:W-:-:S13]  /*01a0*/  ISETP.GE.AND P0, PT, R3, R5, PT ;  /* 0x000000050300720c */ /* 0x000fda0003f06270 */
[----:B0-----:R-:W-:Y:S05]  /*01b0*/  @P0 BRA `(.L_x_110) ;  /* 0x0000002000f00947 */ /* 0x001fea0003800000 */
[----:B------:R-:W-:Y:S01]  /*01c0*/  ISETP.GE.AND P0, PT, R11, RZ, PT ;  /* 0x000000ff0b00720c */ /* 0x000fe20003f06270 */
[----:B------:R-:W-:-:S12]  /*01d0*/  IMAD.MOV.U32 R21, RZ, RZ, RZ ;  /* 0x000000ffff157224 */ /* 0x000fd800078e00ff */
[----:B------:R-:W-:Y:S05]  /*01e0*/  @!P0 BRA `(.L_x_111) ;  /* 0x0000002000e08947 */ /* 0x000fea0003800000 */
[C---:B------:R-:W-:Y:S01]  /*01f0*/  ISETP.GE.U32.AND P1, PT, R11.reuse, 0xf, PT ;  /* 0x0000000f0b00780c */ /* 0x040fe20003f26070 */
[----:B------:R-:W-:Y:S01]  /*0200*/  IMAD.MOV.U32 R21, RZ, RZ, RZ ;  /* 0x000000ffff157224 */ /* 0x000fe200078e00ff */
[----:B------:R-:W-:Y:S01]  /*0210*/  IADD3 R4, PT, PT, R11, 0x1, RZ ;  /* 0x000000010b047810 */ /* 0x000fe20007ffe0ff */
[----:B------:R-:W-:-:S03]  /*0220*/  IMAD.MOV.U32 R8, RZ, RZ, RZ ;  /* 0x000000ffff087224 */ /* 0x000fc600078e00ff */
[----:B------:R-:W-:-:S04]  /*0230*/  LOP3.LUT R6, R4, 0xf, RZ, 0xc0, !PT ;  /* 0x0000000f04067812 */ /* 0x000fc800078ec0ff */
[----:B------:R-:W-:-:S03]  /*0240*/  ISETP.NE.AND P0, PT, R6, RZ, PT ;  /* 0x000000ff0600720c */ /* 0x000fc60003f05270 */
[----:B------:R-:W-:Y:S10]  /*0250*/  @!P1 BRA `(.L_x_112) ;  /* 0x0000001000849947 */ /* 0x000ff40003800000 */
[----:B------:R-:W-:Y:S01]  /*0260*/  IABS R7, R5 ;  /* 0x0000000500077213 */ /* 0x000fe20000000000 */
[----:B------:R-:W0:Y:S01]  /*0270*/  LDC.64 R14, c[0x0][0x388] ;  /* 0x0000e200ff0e7b82 */ /* 0x000e220000000a00 */
[----:B------:R-:W-:Y:S01]  /*0280*/  IMAD.MOV.U32 R21, RZ, RZ, RZ ;  /* 0x000000ffff157224 */ /* 0x000fe200078e00ff */
[----:B------:R-:W1:Y:S01]  /*0290*/  LDCU UR5, c[0x0][0x3a4] ;  /* 0x00007480ff0577ac */ /* 0x000e620008000800 */
[----:B------:R-:W2:Y:S08]  /*02a0*/  I2F.RP R5, R7 ;  /* 0x0000000700057306 */ /* 0x000eb00000209400 */
[----:B--2---:R-:W2:Y:S02]  /*02b0*/  MUFU.RCP R5, R5 ;  /* 0x0000000500057308 */ /* 0x004ea40000001000 */
[----:B--2---:R-:W-:-:S06]  /*02c0*/  IADD3 R10, PT, PT, R5, 0xffffffe, RZ ;  /* 0x0ffffffe050a7810 */ /* 0x004fcc0007ffe0ff */
[----:B------:R2:W3:Y:S02]  /*02d0*/  F2I.FTZ.U32.TRUNC.NTZ R11, R10 ;  /* 0x0000000a000b7305 */ /* 0x0004e4000021f000 */
[----:B--2---:R-:W-:Y:S02]  /*02e0*/  IMAD.MOV.U32 R10, RZ, RZ, RZ ;  /* 0x000000ffff0a7224 */ /* 0x004fe400078e00ff */
[----:B---3--:R-:W-:-:S04]  /*02f0*/  IMAD.MOV R8, RZ, RZ, -R11 ;  /* 0x000000ffff087224 */ /* 0x008fc800078e0a0b */
[----:B------:R-:W-:Y:S01]  /*0300*/  IMAD R9, R8, R7, RZ ;  /* 0x0000000708097224 */ /* 0x000fe200078e02ff */
[----:B------:R-:W-:-:S03]  /*0310*/  LOP3.LUT R8, R4, 0xfffffff0, RZ, 0xc0, !PT ;  /* 0xfffffff004087812 */ /* 0x000fc600078ec0ff */
[----:B------:R-:W-:Y:S01]  /*0320*/  IMAD.HI.U32 R9, R11, R9, R10 ;  /* 0x000000090b097227 */ /* 0x000fe200078e000a */
[----:B------:R-:W-:-:S03]  /*0330*/  IADD3 R11, PT, PT, R3, 0x7, RZ ;  /* 0x00000007030b7810 */ /* 0x000fc60007ffe0ff */
[----:B01----:R-:W-:-:S07]  /*0340*/  IMAD.MOV R13, RZ, RZ, -R8 ;  /* 0x000000ffff0d7224 */ /* 0x003fce00078e0a08 */
.L_x_113:
[----:B------:R-:W-:Y:S01]  /*0350*/  MOV R5, UR5 ;  /* 0x0000000500057c02 */ /* 0x000fe20008000f00 */
[C---:B------:R-:W-:Y:S02]  /*0360*/  VIADD R18, R11.reuse, 0xfffffff9 ;  /* 0xfffffff90b127836 */ /* 0x040fe40000000000 */
[C---:B------:R-:W-:Y:S01]  /*0370*/  VIADD R10, R11.reuse, 0xfffffffa ;  /* 0xfffffffa0b0a7836 */ /* 0x040fe20000000000 */
[----:B------:R-:W-:Y:S01]  /*0380*/  IABS R12, R5 ;  /* 0x00000005000c7213 */ /* 0x000fe20000000000 */
[----:B------:R-:W-:Y:S01]  /*0390*/  VIADD R24, R11, 0xfffffffc ;  /* 0xfffffffc0b187836 */ /* 0x000fe20000000000 */
[----:B------:R-:W-:Y:S02]  /*03a0*/  IABS R19, R18 ;  /* 0x0000001200137213 */ /* 0x000fe40000000000 */
[----:B------:R-:W0:Y:S01]  /*03b0*/  I2F.RP R20, R12 ;  /* 0x0000000c00147306 */ /* 0x000e220000209400 */
[----:B------:R-:W-:Y:S02]  /*03c0*/  ISETP.GE.AND P2, PT, R18, RZ, PT ;  /* 0x000000ff1200720c */ /* 0x000fe40003f46270 */
[----:B------:R-:W-:Y:S01]  /*03d0*/  IMAD.HI.U32 R9, R9, R19, RZ ;  /* 0x0000001309097227 */ /* 0x000fe200078e00ff */
[----:B------:R-:W-:-:S04]  /*03e0*/  LOP3.LUT R26, RZ, R5, RZ, 0x33, !PT ;  /* 0x00000005ff1a7212 */ /* 0x000fc800078e33ff */
[----:B------:R-:W-:-:S05]  /*03f0*/  IADD3 R9, PT, PT, -R9, RZ, RZ ;  /* 0x000000ff09097210 */ /* 0x000fca0007ffe1ff */
[----:B------:R-:W-:Y:S01]  /*0400*/  IMAD R19, R12, R9, R19 ;  /* 0x000000090c137224 */ /* 0x000fe200078e0213 */
[----:B0-----:R-:W0:Y:S04]  /*0410*/  MUFU.RCP R20, R20 ;  /* 0x0000001400147308 */ /* 0x001e280000001000 */
[----:B------:R-:W-:-:S13]  /*0420*/  ISETP.GT.U32.AND P1, PT, R7, R19, PT ;  /* 0x000000130700720c */ /* 0x000fda0003f24070 */
[--C-:B------:R-:W-:Y:S02]  /*0430*/  @!P1 IMAD.IADD R19, R19, 0x1, -R12.reuse ;  /* 0x0000000113139824 */ /* 0x100fe400078e0a0c */
[----:B0-----:R-:W-:Y:S01]  /*0440*/  VIADD R16, R20, 0xffffffe ;  /* 0x0ffffffe14107836 */ /* 0x001fe20000000000 */
[----:B------:R-:W-:Y:S02]  /*0450*/  IABS R20, R10 ;  /* 0x0000000a00147213 */ /* 0x000fe40000000000 */
[----:B------:R-:W-:Y:S01]  /*0460*/  ISETP.GT.U32.AND P1, PT, R7, R19, PT ;  /* 0x000000130700720c */ /* 0x000fe20003f24070 */
[----:B------:R0:W1:Y:S01]  /*0470*/  F2I.FTZ.U32.TRUNC.NTZ R17, R16 ;  /* 0x0000001000117305 */ /* 0x000062000021f000 */
[----:B------:R-:W-:Y:S02]  /*0480*/  IMAD.MOV.U32 R7, RZ, RZ, R12 ;  /* 0x000000ffff077224 */ /* 0x000fe400078e000c */
[----:B0-----:R-:W-:-:S09]  /*0490*/  HFMA2 R16, -RZ, RZ, 0, 0 ;  /* 0x00000000ff107431 */ /* 0x001fd200000001ff */
[-C--:B------:R-:W-:Y:S02]  /*04a0*/  @!P1 IADD3 R19, PT, PT, R19, -R12.reuse, RZ ;  /* 0x8000000c13139210 */ /* 0x080fe40007ffe0ff */
[----:B------:R-:W-:Y:S01]  /*04b0*/  ISETP.NE.AND P1, PT, R5, RZ, PT ;  /* 0x000000ff0500720c */ /* 0x000fe20003f25270 */
[----:B-1----:R-:W-:Y:S02]  /*04c0*/  IMAD.MOV R23, RZ, RZ, -R17 ;  /* 0x000000ffff177224 */ /* 0x002fe400078e0a11 */
[----:B------:R-:W-:Y:S02]  /*04d0*/  @!P2 IMAD.MOV R19, RZ, RZ, -R19 ;  /* 0x000000ffff13a224 */ /* 0x000fe400078e0a13 */
[----:B------:R-:W-:Y:S01]  /*04e0*/  IMAD R9, R23, R12, RZ ;  /* 0x0000000c17097224 */ /* 0x000fe200078e02ff */
[----:B------:R-:W-:Y:S02]  /*04f0*/  IABS R23, R24 ;  /* 0x0000001800177213 */ /* 0x000fe40000000000 */
[----:B------:R-:W-:Y:S01]  /*0500*/  SEL R19, R26, R19, !P1 ;  /* 0x000000131a137207 */ /* 0x000fe20004800000 */
[----:B------:R-:W-:-:S04]  /*0510*/  IMAD.HI.U32 R9, R17, R9, R16 ;  /* 0x0000000911097227 */ /* 0x000fc800078e0010 */
[----:B------:R-:W-:Y:S02]  /*0520*/  IMAD.MOV.U32 R17, RZ, RZ, R20 ;  /* 0x000000ffff117224 */ /* 0x000fe400078e0014 */
[----:B------:R-:W-:Y:S02]  /*0530*/  VIADD R20, R11, 0xfffffffb ;  /* 0xfffffffb0b147836 */ /* 0x000fe40000000000 */
[----:B------:R-:W-:-:S03]  /*0540*/  IMAD.HI.U32 R16, R9, R17, RZ ;  /* 0x0000001109107227 */ /* 0x000fc600078e00ff */
[----:B------:R-:W-:Y:S01]  /*0550*/  IABS R22, R20 ;  /* 0x0000001400167213 */ /* 0x000fe20000000000 */
[----:B------:R-:W-:Y:S01]  /*0560*/  IMAD R19, R0, R5, R19 ;  /* 0x0000000500137224 */ /* 0x000fe200078e0213 */
[----:B------:R-:W-:-:S03]  /*0570*/  IADD3 R16, PT, PT, -R16, RZ, RZ ;  /* 0x000000ff10107210 */ /* 0x000fc60007ffe1ff */
[----:B------:R-:W-:-:S04]  /*0580*/  IMAD.WIDE R18, R19, 0x4, R14 ;  /* 0x0000000413127825 */ /* 0x000fc800078e020e */
[----:B------:R-:W-:Y:S02]  /*0590*/  IMAD R16, R12, R16, R17 ;  /* 0x000000100c107224 */ /* 0x000fe400078e0211 */
[----:B------:R-:W-:-:S03]  /*05a0*/  IMAD.HI.U32 R17, R9, R22, RZ ;  /* 0x0000001609117227 */ /* 0x000fc600078e00ff */
[----:B------:R-:W-:Y:S02]  /*05b0*/  ISETP.GT.U32.AND P3, PT, R7, R16, PT ;  /* 0x000000100700720c */ /* 0x000fe40003f64070 */
[----:B------:R-:W-:-:S05]  /*05c0*/  IADD3 R17, PT, PT, -R17, RZ, RZ ;  /* 0x000000ff11117210 */ /* 0x000fca0007ffe1ff */
[----:B------:R-:W-:Y:S02]  /*05d0*/  IMAD R22, R12, R17, R22 ;  /* 0x000000110c167224 */ /* 0x000fe400078e0216 */
[----:B------:R-:W-:-:S03]  /*05e0*/  IMAD.HI.U32 R17, R9, R23, RZ ;  /* 0x0000001709117227 */ /* 0x000fc600078e00ff */
[C---:B------:R-:W-:Y:S01]  /*05f0*/  ISETP.GT.U32.AND P4, PT, R7.reuse, R22, PT ;  /* 0x000000160700720c */ /* 0x040fe20003f84070 */
[----:B------:R-:W-:Y:S01]  /*0600*/  @!P3 IMAD.IADD R16, R16, 0x1, -R12 ;  /* 0x000000011010b824 */ /* 0x000fe200078e0a0c */
[----:B------:R-:W-:Y:S01]  /*0610*/  ISETP.GE.AND P3, PT, R10, RZ, PT ;  /* 0x000000ff0a00720c */ /* 0x000fe20003f66270 */
[----:B------:R-:W-:Y:S01]  /*0620*/  IMAD.MOV R25, RZ, RZ, -R17 ;  /* 0x000000ffff197224 */ /* 0x000fe200078e0a11 */
[----:B------:R0:W2:Y:S02]  /*0630*/  LDG.E.CONSTANT R10, desc[UR6][R18.64] ;  /* 0x00000006120a7981 */ /* 0x0000a4000c1e9900 */
[----:B------:R-:W-:Y:S01]  /*0640*/  ISETP.GT.U32.AND P2, PT, R7, R16, PT ;  /* 0x000000100700720c */ /* 0x000fe20003f44070 */
[----:B0-----:R-:W-:-:S06]  /*0650*/  IMAD R18, R12, R25, R23 ;  /* 0x000000190c127224 */ /* 0x001fcc00078e0217 */
[----:B------:R-:W-:Y:S01]  /*0660*/  @!P4 IMAD.IADD R22, R22, 0x1, -R12 ;  /* 0x000000011616c824 */ /* 0x000fe200078e0a0c */
[----:B------:R-:W-:-:S05]  /*0670*/  ISETP.GT.U32.AND P4, PT, R7, R18, PT ;  /* 0x000000120700720c */ /* 0x000fca0003f84070 */
[----:B------:R-:W-:Y:S01]  /*0680*/  @!P2 IMAD.IADD R16, R16, 0x1, -R12 ;  /* 0x000000011010a824 */ /* 0x000fe200078e0a0c */
[----:B------:R-:W-:Y:S02]  /*0690*/  ISETP.GT.U32.AND P2, PT, R7, R22, PT ;  /* 0x000000160700720c */ /* 0x000fe40003f44070 */
[----:B------:R-:W-:Y:S02]  /*06a0*/  IADD3 R23, PT, PT, R11, -0x3, RZ ;  /* 0xfffffffd0b177810 */ /* 0x000fe40007ffe0ff */
[----:B------:R-:W-:Y:S02]  /*06b0*/  @!P3 IADD3 R16, PT, PT, -R16, RZ, RZ ;  /* 0x000000ff1010b210 */ /* 0x000fe40007ffe1ff */
[----:B------:R-:W-:Y:S02]  /*06c0*/  ISETP.GE.AND P3, PT, R20, RZ, PT ;  /* 0x000000ff1400720c */ /* 0x000fe40003f66270 */
[----:B------:R-:W-:Y:S02]  /*06d0*/  IABS R25, R23 ;  /* 0x0000001700197213 */ /* 0x000fe40000000000 */
[----:B------:R-:W-:-:S03]  /*06e0*/  @!P4 IADD3 R18, PT, PT, R18, -R12, RZ ;  /* 0x8000000c1212c210 */ /* 0x000fc60007ffe0ff */
[----:B------:R-:W-:-:S04]  /*06f0*/  IMAD.HI.U32 R19, R9, R25, RZ ;  /* 0x0000001909137227 */ /* 0x000fc800078e00ff */
[----:B------:R-:W-:Y:S01]  /*0700*/  @!P2 IMAD.IADD R22, R22, 0x1, -R12 ;  /* 0x000000011616a824 */ /* 0x000fe200078e0a0c */
[----:B------:R-:W-:Y:S01]  /*0710*/  ISETP.GT.U32.AND P2, PT, R7, R18, PT ;  /* 0x000000120700720c */ /* 0x000fe20003f44070 */
[----:B------:R-:W-:Y:S01]  /*0720*/  IMAD.MOV R19, RZ, RZ, -R19 ;  /* 0x000000ffff137224 */ /* 0x000fe200078e0a13 */
[----:B------:R-:W-:Y:S01]  /*0730*/  SEL R16, R26, R16, !P1 ;  /* 0x000000101a107207 */ /* 0x000fe20004800000 */
[----:B------:R-:W-:Y:S01]  /*0740*/  @!P3 IMAD.MOV R22, RZ, RZ, -R22 ;  /* 0x000000ffff16b224 */ /* 0x000fe200078e0a16 */
[----:B------:R-:W-:Y:S01]  /*0750*/  ISETP.GE.AND P3, PT, R24, RZ, PT ;  /* 0x000000ff1800720c */ /* 0x000fe20003f66270 */
[----:B------:R-:W-:Y:S02]  /*0760*/  IMAD R19, R12, R19, R25 ;  /* 0x000000130c137224 */ /* 0x000fe400078e0219 */
[----:B------:R-:W-:Y:S02]  /*0770*/  IMAD R17, R0, R5, R16 ;  /* 0x0000000500117224 */ /* 0x000fe400078e0210 */
[----:B------:R-:W-:Y:S01]  /*0780*/  VIADD R24, R11, 0xfffffffe ;  /* 0xfffffffe0b187836 */ /* 0x000fe20000000000 */
[----:B------:R-:W-:Y:S01]  /*0790*/  ISETP.GT.U32.AND P4, PT, R7, R19, PT ;  /* 0x000000130700720c */ /* 0x000fe20003f84070 */
[----:B------:R-:W-:Y:S01]  /*07a0*/  IMAD.WIDE R16, R17, 0x4, R14 ;  /* 0x0000000411107825 */ /* 0x000fe200078e020e */
[----:B------:R-:W-:-:S02]  /*07b0*/  SEL R22, R26, R22, !P1 ;  /* 0x000000161a167207 */ /* 0x000fc40004800000 */
[----:B------:R-:W-:Y:S02]  /*07c0*/  @!P2 IADD3 R18, PT, PT, R18, -R12, RZ ;  /* 0x8000000c1212a210 */ /* 0x000fe40007ffe0ff */
[----:B------:R-:W-:Y:S01]  /*07d0*/  IABS R27, R24 ;  /* 0x00000018001b7213 */ /* 0x000fe20000000000 */
[----:B------:R0:W3:Y:S02]  /*07e0*/  LDG.E.CONSTANT R20, desc[UR6][R16.64] ;  /* 0x0000000610147981 */ /* 0x0000e4000c1e9900 */
[----:B------:R-:W-:Y:S02]  /*07f0*/  @!P3 IMAD.MOV R18, RZ, RZ, -R18 ;  /* 0x000000ffff12b224 */ /* 0x000fe400078e0a12 */
[----:B------:R-:W-:-:S04]  /*0800*/  IMAD.HI.U32 R25, R9, R27, RZ ;  /* 0x0000001b09197227 */ /* 0x000fc800078e00ff */
[----:B0-----:R-:W-:Y:S01]  /*0810*/  IMAD R17, R0, R5, R22 ;  /* 0x0000000500117224 */ /* 0x001fe200078e0216 */
[----:B------:R-:W-:Y:S01]  /*0820*/  SEL R18, R26, R18, !P1 ;  /* 0x000000121a127207 */ /* 0x000fe20004800000 */
[----:B------:R-:W-:Y:S02]  /*0830*/  @!P4 IMAD.IADD R19, R19, 0x1, -R12 ;  /* 0x000000011313c824 */ /* 0x000fe400078e0a0c */
[----:B------:R-:W-:Y:S01]  /*0840*/  IMAD.WIDE R16, R17, 0x4, R14 ;  /* 0x0000000411107825 */ /* 0x000fe200078e020e */
[----:B------:R-:W-:Y:S02]  /*0850*/  IADD3 R25, PT, PT, -R25, RZ, RZ ;  /* 0x000000ff19197210 */ /* 0x000fe40007ffe1ff */
[----:B------:R-:W-:Y:S02]  /*0860*/  ISETP.GT.U32.AND P2, PT, R7, R19, PT ;  /* 0x000000130700720c */ /* 0x000fe40003f44070 */
[----:B------:R0:W4:Y:S01]  /*0870*/  LDG.E.CONSTANT R22, desc[UR6][R16.64] ;  /* 0x0000000610167981 */ /* 0x000122000c1e9900 */
[----:B------:R-:W-:Y:S01]  /*0880*/  ISETP.GE.AND P3, PT, R23, RZ, PT ;  /* 0x000000ff1700720c */ /* 0x000fe20003f66270 */
[----:B0-----:R-:W-:-:S02]  /*0890*/  IMAD R17, R0, R5, R18 ;  /* 0x0000000500117224 */ /* 0x001fc400078e0212 */
[----:B------:R-:W-:-:S05]  /*08a0*/  IMAD R18, R12, R25, R27 ;  /* 0x000000190c127224 */ /* 0x000fca00078e021b */
[----:B------:R-:W-:Y:S02]  /*08b0*/  ISETP.GT.U32.AND P4, PT, R7, R18, PT ;  /* 0x000000120700720c */ /* 0x000fe40003f84070 */
[----:B------:R-:W-:Y:S02]  /*08c0*/  @!P2 IMAD.IADD R19, R19, 0x1, -R12 ;  /* 0x000000011313a824 */ /* 0x000fe400078e0a0c */
[----:B------:R-:W-:Y:S02]  /*08d0*/  VIADD R25, R11, 0xffffffff ;  /* 0xffffffff0b197836 */ /* 0x000fe40000000000 */
[----:B------:R-:W-:Y:S01]  /*08e0*/  IMAD.WIDE R16, R17, 0x4, R14 ;  /* 0x0000000411107825 */ /* 0x000fe200078e020e */
[----:B------:R-:W-:Y:S02]  /*08f0*/  @!P3 IADD3 R19, PT, PT, -R19, RZ, RZ ;  /* 0x000000ff1313b210 */ /* 0x000fe40007ffe1ff */
[----:B------:R-:W-:-:S04]  /*0900*/  IABS R27, R25 ;  /* 0x00000019001b7213 */ /* 0x000fc80000000000 */
[----:B------:R-:W-:Y:S01]  /*0910*/  @!P4 IMAD.IADD R18, R18, 0x1, -R12 ;  /* 0x000000011212c824 */ /* 0x000fe200078e0a0c */
[----:B------:R-:W-:Y:S01]  /*0920*/  SEL R19, R26, R19, !P1 ;  /* 0x000000131a137207 */ /* 0x000fe20004800000 */
[----:B------:R0:W5:Y:S03]  /*0930*/  LDG.E.CONSTANT R23, desc[UR6][R16.64] ;  /* 0x0000000610177981 */ /* 0x000166000c1e9900 */
[----:B------:R-:W-:Y:S01]  /*0940*/  ISETP.GT.U32.AND P2, PT, R7, R18, PT ;  /* 0x000000120700720c */ /* 0x000fe20003f44070 */
[----:B0-----:R-:W-:-:S04]  /*0950*/  IMAD.HI.U32 R16, R9, R27, RZ ;  /* 0x0000001b09107227 */ /* 0x001fc800078e00ff */
[----:B------:R-:W-:Y:S02]  /*0960*/  IMAD R17, R0, R5, R19 ;  /* 0x0000000500117224 */ /* 0x000fe400078e0213 */
[----:B------:R-:W-:-:S04]  /*0970*/  IMAD.MOV R19, RZ, RZ, -R16 ;  /* 0x000000ffff137224 */ /* 0x000fc800078e0a10 */
[----:B------:R-:W-:Y:S02]  /*0980*/  IMAD R27, R12, R19, R27 ;  /* 0x000000130c1b7224 */ /* 0x000fe400078e021b */
[----:B------:R-:W-:-:S03]  /*0990*/  @!P2 IADD3 R18, PT, PT, R18, -R12, RZ ;  /* 0x8000000c1212a210 */ /* 0x000fc60007ffe0ff */
[----:B------:R-:W-:Y:S02]  /*09a0*/  ISETP.GT.U32.AND P2, PT, R7, R27, PT ;  /* 0x0000001b0700720c */ /* 0x000fe40003f44070 */
[----:B------:R-:W-:Y:S01]  /*09b0*/  ISETP.GE.AND P5, PT, R24, RZ, PT ;  /* 0x000000ff1800720c */ /* 0x000fe20003fa6270 */
[----:B------:R-:W-:Y:S01]  /*09c0*/  IMAD.WIDE R16, R17, 0x4, R14 ;  /* 0x0000000411107825 */ /* 0x000fe200078e020e */
[----:B------:R-:W-:-:S04]  /*09d0*/  ISETP.GE.AND P3, PT, R25, RZ, PT ;  /* 0x000000ff1900720c */ /* 0x000fc80003f66270 */
[----:B------:R0:W5:Y:S05]  /*09e0*/  LDG.E.CONSTANT R24, desc[UR6][R16.64] ;  /* 0x0000000610187981 */ /* 0x00016a000c1e9900 */
[----:B------:R-:W-:-:S05]  /*09f0*/  @!P2 IMAD.IADD R27, R27, 0x1, -R12 ;  /* 0x000000011b1ba824 */ /* 0x000fca00078e0a0c */
[----:B------:R-:W-:Y:S01]  /*0a00*/  ISETP.GT.U32.AND P2, PT, R7, R27, PT ;  /* 0x0000001b0700720c */ /* 0x000fe20003f44070 */
[----:B------:R-:W-:-:S05]  /*0a10*/  @!P5 IMAD.MOV R18, RZ, RZ, -R18 ;  /* 0x000000ffff12d224 */ /* 0x000fca00078e0a12 */
[----:B------:R-:W-:-:S07]  /*0a20*/  SEL R18, R26, R18, !P1 ;  /* 0x000000121a127207 */ /* 0x000fce0004800000 */
[----:B------:R-:W-:-:S05]  /*0a30*/  @!P2 IADD3 R27, PT, PT, R27, -R12, RZ ;  /* 0x8000000c1b1ba210 */ /* 0x000fca0007ffe0ff */
[----:B------:R-:W-:Y:S02]  /*0a40*/  @!P3 IMAD.MOV R27, RZ, RZ, -R27 ;  /* 0x000000ffff1bb224 */ /* 0x000fe400078e0a1b */
[----:B------:R-:W-:-:S03]  /*0a50*/  IMAD R19, R0, R5, R18 ;  /* 0x0000000500137224 */ /* 0x000fc600078e0212 */
[----:B------:R-:W-:Y:S01]  /*0a60*/  SEL R27, R26, R27, !P1 ;  /* 0x0000001b1a1b7207 */ /* 0x000fe20004800000 */
[----:B------:R-:W-:-:S04]  /*0a70*/  IMAD.WIDE R18, R19, 0x4, R14 ;  /* 0x0000000413127825 */ /* 0x000fc800078e020e */
[----:B0-----:R-:W-:Y:S02]  /*0a80*/  IMAD R17, R0, R5, R27 ;  /* 0x0000000500117224 */ /* 0x001fe400078e021b */
[----:B------:R0:W5:Y:S02]  /*0a90*/  LDG.E.CONSTANT R18, desc[UR6][R18.64] ;  /* 0x0000000612127981 */ /* 0x000164000c1e9900 */
[----:B------:R-:W-:-:S06]  /*0aa0*/  IMAD.WIDE R16, R17, 0x4, R14 ;  /* 0x0000000411107825 */ /* 0x000fcc00078e020e */
[----:B------:R1:W5:Y:S01]  /*0ab0*/  LDG.E.CONSTANT R16, desc[UR6][R16.64] ;  /* 0x0000000610107981 */ /* 0x000362000c1e9900 */
[----:B------:R-:W-:-:S05]  /*0ac0*/  IABS R25, R11 ;  /* 0x0000000b00197213 */ /* 0x000fca0000000000 */
[----:B0-----:R-:W-:-:S05]  /*0ad0*/  IMAD.HI.U32 R19, R9, R25, RZ ;  /* 0x0000001909137227 */ /* 0x001fca00078e00ff */
[----:B------:R-:W-:-:S05]  /*0ae0*/  IADD3 R19, PT, PT, -R19, RZ, RZ ;  /* 0x000000ff13137210 */ /* 0x000fca0007ffe1ff */
[----:B-1----:R-:W-:Y:S02]  /*0af0*/  IMAD R17, R12, R19, R25 ;  /* 0x000000130c117224 */ /* 0x002fe400078e0219 */
[----:B------:R-:W-:-:S05]  /*0b00*/  VIADD R19, R11, 0x1 ;  /* 0x000000010b137836 */ /* 0x000fca0000000000 */
[----:B------:R-:W-:Y:S02]  /*0b10*/  IABS R27, R19 ;  /* 0x00000013001b7213 */ /* 0x000fe40000000000 */
[----:B------:R-:W-:-:S03]  /*0b20*/  ISETP.GE.AND P5, PT, R19, RZ, PT ;  /* 0x000000ff1300720c */ /* 0x000fc60003fa6270 */
[----:B------:R-:W-:-:S05]  /*0b30*/  IMAD.HI.U32 R19, R9, R27, RZ ;  /* 0x0000001b09137227 */ /* 0x000fca00078e00ff */
[----:B------:R-:W-:-:S05]  /*0b40*/  IADD3 R19, PT, PT, -R19, RZ, RZ ;  /* 0x000000ff13137210 */ /* 0x000fca0007ffe1ff */
[----:B------:R-:W-:Y:S01]  /*0b50*/  IMAD R27, R12, R19, R27 ;  /* 0x000000130c1b7224 */ /* 0x000fe200078e021b */
[----:B------:R-:W-:-:S04]  /*0b60*/  ISETP.GT.U32.AND P2, PT, R7, R17, PT ;  /* 0x000000110700720c */ /* 0x000fc80003f44070 */
[----:B------:R-:W-:-:S09]  /*0b70*/  ISETP.GT.U32.AND P4, PT, R7, R27, PT ;  /* 0x0000001b0700720c */ /* 0x000fd20003f84070 */
[----:B------:R-:W-:-:S04]  /*0b80*/  @!P2 IADD3 R17, PT, PT, R17, -R12, RZ ;  /* 0x8000000c1111a210 */ /* 0x000fc80007ffe0ff */
[----:B------:R-:W-:Y:S01]  /*0b90*/  @!P4 IMAD.IADD R27, R27, 0x1, -R12 ;  /* 0x000000011b1bc824 */ /* 0x000fe200078e0a0c */
[----:B------:R-:W-:-:S04]  /*0ba0*/  ISETP.GT.U32.AND P3, PT, R7, R17, PT ;  /* 0x000000110700720c */ /* 0x000fc80003f64070 */
[----:B------:R-:W-:-:S09]  /*0bb0*/  ISETP.GT.U32.AND P4, PT, R7, R27, PT ;  /* 0x0000001b0700720c */ /* 0x000fd20003f84070 */
[-C--:B------:R-:W-:Y:S02]  /*0bc0*/  @!P3 IADD3 R17, PT, PT, R17, -R12.reuse, RZ ;  /* 0x8000000c1111b210 */ /* 0x080fe40007ffe0ff */
[----:B------:R-:W-:Y:S02]  /*0bd0*/  ISETP.GE.AND P3, PT, R11, RZ, PT ;  /* 0x000000ff0b00720c */ /* 0x000fe40003f66270 */
[----:B------:R-:W-:Y:S01]  /*0be0*/  @!P4 IADD3 R27, PT, PT, R27, -R12, RZ ;  /* 0x8000000c1b1bc210 */ /* 0x000fe20007ffe0ff */
[----:B--2---:R-:W-:Y:S01]  /*0bf0*/  FADD R19, R10, R21 ;  /* 0x000000150a137221 */ /* 0x004fe20000000000 */
[----:B------:R-:W-:-:S05]  /*0c00*/  VIADD R10, R11, 0x2 ;  /* 0x000000020b0a7836 */ /* 0x000fca0000000000 */
[----:B------:R-:W-:Y:S02]  /*0c10*/  IABS R21, R10 ;  /* 0x0000000a00157213 */ /* 0x000fe40000000000 */
[----:B------:R-:W-:-:S03]  /*0c20*/  ISETP.GE.AND P6, PT, R10, RZ, PT ;  /* 0x000000ff0a00720c */ /* 0x000fc60003fc6270 */
[----:B------:R-:W-:-:S05]  /*0c30*/  IMAD.HI.U32 R10, R9, R21, RZ ;  /* 0x00000015090a7227 */ /* 0x000fca00078e00ff */
[----:B------:R-:W-:-:S05]  /*0c40*/  IADD3 R10, PT, PT, -R10, RZ, RZ ;  /* 0x000000ff0a0a7210 */ /* 0x000fca0007ffe1ff */
[----:B------:R-:W-:Y:S02]  /*0c50*/  IMAD R21, R12, R10, R21 ;  /* 0x0000000a0c157224 */ /* 0x000fe400078e0215 */
[----:B------:R-:W-:-:S05]  /*0c60*/  VIADD R10, R11, 0x3 ;  /* 0x000000030b0a7836 */ /* 0x000fca0000000000 */
[----:B------:R-:W-:Y:S02]  /*0c70*/  ISETP.GE.AND P2, PT, R10, RZ, PT ;  /* 0x000000ff0a00720c */ /* 0x000fe40003f46270 */
[----:B------:R-:W-:Y:S02]  /*0c80*/  ISETP.GT.U32.AND P4, PT, R7, R21, PT ;  /* 0x000000150700720c */ /* 0x000fe40003f84070 */
[----:B------:R-:W-:Y:S01]  /*0c90*/  @!P5 IADD3 R27, PT, PT, -R27, RZ, RZ ;  /* 0x000000ff1b1bd210 */ /* 0x000fe20007ffe1ff */
[----:B---3--:R-:W-:Y:S01]  /*0ca0*/  FADD R25, R19, R20 ;  /* 0x0000001413197221 */ /* 0x008fe20000000000 */
[----:B------:R-:W-:-:S05]  /*0cb0*/  IABS R19, R10 ;  /* 0x0000000a00137213 */ /* 0x000fca0000000000 */
[----:B------:R-:W-:-:S04]  /*0cc0*/  IMAD.HI.U32 R10, R9, R19, RZ ;  /* 0x00000013090a7227 */ /* 0x000fc800078e00ff */
[----:B------:R-:W-:-:S04]  /*0cd0*/  IMAD.MOV R10, RZ, RZ, -R10 ;  /* 0x000000ffff0a7224 */ /* 0x000fc800078e0a0a */
[----:B------:R-:W-:Y:S01]  /*0ce0*/  IMAD R19, R12, R10, R19 ;  /* 0x0000000a0c137224 */ /* 0x000fe200078e0213 */
[----:B------:R-:W-:-:S04]  /*0cf0*/  IADD3 R10, PT, PT, R11, 0x4, RZ ;  /* 0x000000040b0a7810 */ /* 0x000fc80007ffe0ff */
[----:B------:R-:W-:Y:S02]  /*0d00*/  ISETP.GT.U32.AND P5, PT, R7, R19, PT ;  /* 0x000000130700720c */ /* 0x000fe40003fa4070 */
[----:B------:R-:W-:Y:S01]  /*0d10*/  IABS R29, R10 ;  /* 0x0000000a001d7213 */ /* 0x000fe20000000000 */
[----:B------:R-:W-:Y:S01]  /*0d20*/  @!P3 IMAD.MOV R17, RZ, RZ, -R17 ;  /* 0x000000ffff11b224 */ /* 0x000fe200078e0a11 */
[----:B------:R-:W-:Y:S02]  /*0d30*/  ISETP.GE.AND P3, PT, R10, RZ, PT ;  /* 0x000000ff0a00720c */ /* 0x000fe40003f66270 */
[----:B------:R-:W-:Y:S01]  /*0d40*/  @!P4 IADD3 R21, PT, PT, R21, -R12, RZ ;  /* 0x8000000c1515c210 */ /* 0x000fe20007ffe0ff */
[----:B------:R-:W-:-:S03]  /*0d50*/  IMAD.HI.U32 R10, R9, R29, RZ ;  /* 0x0000001d090a7227 */ /* 0x000fc600078e00ff */
[----:B------:R-:W-:Y:S01]  /*0d60*/  ISETP.GT.U32.AND P4, PT, R7, R21, PT ;  /* 0x000000150700720c */ /* 0x000fe20003f84070 */
[----:B------:R-:W-:Y:S02]  /*0d70*/  IMAD.MOV R10, RZ, RZ, -R10 ;  /* 0x000000ffff0a7224 */ /* 0x000fe400078e0a0a */
[----:B------:R-:W-:Y:S02]  /*0d80*/  @!P5 IMAD.IADD R19, R19, 0x1, -R12 ;  /* 0x000000011313d824 */ /* 0x000fe400078e0a0c */
[----:B------:R-:W-:Y:S02]  /*0d90*/  IMAD R29, R12, R10, R29 ;  /* 0x0000000a0c1d7224 */ /* 0x000fe400078e021d */
[----:B------:R-:W-:Y:S01]  /*0da0*/  VIADD R10, R11, 0x5 ;  /* 0x000000050b0a7836 */ /* 0x000fe20000000000 */
[----:B------:R-:W-:-:S04]  /*0db0*/  ISETP.GT.U32.AND P5, PT, R7, R19, PT ;  /* 0x000000130700720c */ /* 0x000fc80003fa4070 */
[----:B------:R-:W-:Y:S01]  /*0dc0*/  IABS R28, R10 ;  /* 0x0000000a001c7213 */ /* 0x000fe20000000000 */
[----:B------:R-:W-:Y:S01]  /*0dd0*/  @!P4 IMAD.IADD R21, R21, 0x1, -R12 ;  /* 0x000000011515c824 */ /* 0x000fe200078e0a0c */
[----:B------:R-:W-:-:S03]  /*0de0*/  ISETP.GE.AND P4, PT, R10, RZ, PT ;  /* 0x000000ff0a00720c */ /* 0x000fc60003f86270 */
[----:B------:R-:W-:-:S04]  /*0df0*/  IMAD.HI.U32 R10, R9, R28, RZ ;  /* 0x0000001c090a7227 */ /* 0x000fc800078e00ff */
[----:B----4-:R-:W-:Y:S01]  /*0e00*/  FADD R22, R25, R22 ;  /* 0x0000001619167221 */ /* 0x010fe20000000000 */
[----:B------:R-:W-:Y:S02]  /*0e10*/  @!P5 IADD3 R19, PT, PT, R19, -R12, RZ ;  /* 0x8000000c1313d210 */ /* 0x000fe40007ffe0ff */
[----:B------:R-:W-:Y:S02]  /*0e20*/  ISETP.GT.U32.AND P5, PT, R7, R29, PT ;  /* 0x0000001d0700720c */ /* 0x000fe40003fa4070 */
[----:B------:R-:W-:Y:S01]  /*0e30*/  IADD3 R25, PT, PT, -R10, RZ, RZ ;  /* 0x000000ff0a197210 */ /* 0x000fe20007ffe1ff */
[----:B-----5:R-:W-:Y:S01]  /*0e40*/  FADD R23, R22, R23 ;  /* 0x0000001716177221 */ /* 0x020fe20000000000 */
[----:B------:R-:W-:-:S03]  /*0e50*/  IADD3 R10, PT, PT, R11, 0x6, RZ ;  /* 0x000000060b0a7810 */ /* 0x000fc60007ffe0ff */
[----:B------:R-:W-:Y:S02]  /*0e60*/  IMAD R28, R12, R25, R28 ;  /* 0x000000190c1c7224 */ /* 0x000fe400078e021c */
[----:B------:R-:W-:Y:S01]  /*0e70*/  @!P6 IMAD.MOV R21, RZ, RZ, -R21 ;  /* 0x000000ffff15e224 */ /* 0x000fe200078e0a15 */
[----:B------:R-:W-:Y:S01]  /*0e80*/  ISETP.GE.AND P6, PT, R10, RZ, PT ;  /* 0x000000ff0a00720c */ /* 0x000fe20003fc6270 */
[----:B------:R-:W-:Y:S02]  /*0e90*/  @!P2 IMAD.MOV R19, RZ, RZ, -R19 ;  /* 0x000000ffff13a224 */ /* 0x000fe400078e0a13 */
[----:B------:R-:W-:Y:S02]  /*0ea0*/  @!P5 IADD3 R29, PT, PT, R29, -R12, RZ ;  /* 0x8000000c1d1dd210 */ /* 0x000fe40007ffe0ff */
[C---:B------:R-:W-:Y:S02]  /*0eb0*/  ISETP.GT.U32.AND P2, PT, R7.reuse, R28, PT ;  /* 0x0000001c0700720c */ /* 0x040fe40003f44070 */
[----:B------:R-:W-:Y:S01]  /*0ec0*/  ISETP.GT.U32.AND P5, PT, R7, R29, PT ;  /* 0x0000001d0700720c */ /* 0x000fe20003fa4070 */
[----:B------:R-:W-:Y:S01]  /*0ed0*/  FADD R25, R23, R24 ;  /* 0x0000001817197221 */ /* 0x000fe20000000000 */
[----:B------:R-:W-:-:S05]  /*0ee0*/  IABS R23, R10 ;  /* 0x0000000a00177213 */ /* 0x000fca0000000000 */
[----:B------:R-:W-:-:S04]  /*0ef0*/  IMAD.HI.U32 R10, R9, R23, RZ ;  /* 0x00000017090a7227 */ /* 0x000fc800078e00ff */
[----:B------:R-:W-:-:S04]  /*0f00*/  IMAD.MOV R10, RZ, RZ, -R10 ;  /* 0x000000ffff0a7224 */ /* 0x000fc800078e0a0a */
[----:B------:R-:W-:Y:S01]  /*0f10*/  IMAD R23, R12, R10, R23 ;  /* 0x0000000a0c177224 */ /* 0x000fe200078e0217 */
[----:B------:R-:W-:Y:S02]  /*0f20*/  IADD3 R10, PT, PT, R11, 0x7, RZ ;  /* 0x000000070b0a7810 */ /* 0x000fe40007ffe0ff */
[----:B------:R-:W-:Y:S02]  /*0f30*/  SEL R17, R26, R17, !P1 ;  /* 0x000000111a117207 */ /* 0x000fe40004800000 */
[----:B------:R-:W-:Y:S01]  /*0f40*/  IABS R22, R10 ;  /* 0x0000000a00167213 */ /* 0x000fe20000000000 */
[----:B------:R-:W-:Y:S01]  /*0f50*/  @!P5 IMAD.IADD R29, R29, 0x1, -R12 ;  /* 0x000000011d1dd824 */ /* 0x000fe200078e0a0c */
[----:B------:R-:W-:Y:S02]  /*0f60*/  @!P2 IADD3 R28, PT, PT, R28, -R12, RZ ;  /* 0x8000000c1c1ca210 */ /* 0x000fe40007ffe0ff */
[----:B------:R-:W-:Y:S02]  /*0f70*/  SEL R27, R26, R27, !P1 ;  /* 0x0000001b1a1b7207 */ /* 0x000fe40004800000 */
[----:B------:R-:W-:Y:S01]  /*0f80*/  ISETP.GE.AND P5, PT, R10, RZ, PT ;  /* 0x000000ff0a00720c */ /* 0x000fe20003fa6270 */
[----:B------:R-:W-:Y:S01]  /*0f90*/  IMAD.HI.U32 R10, R9, R22, RZ ;  /* 0x00000016090a7227 */ /* 0x000fe200078e00ff */
[----:B------:R-:W-:-:S03]  /*0fa0*/  ISETP.GT.U32.AND P2, PT, R7, R28, PT ;  /* 0x0000001c0700720c */ /* 0x000fc60003f44070 */
[CC--:B------:R-:W-:Y:S02]  /*0fb0*/  IMAD R17, R0.reuse, R5.reuse, R17 ;  /* 0x0000000500117224 */ /* 0x0c0fe400078e0211 */
[----:B------:R-:W-:Y:S02]  /*0fc0*/  IMAD R27, R0, R5, R27 ;  /* 0x00000005001b7224 */ /* 0x000fe400078e021b */
[----:B------:R-:W-:Y:S02]  /*0fd0*/  IMAD.MOV R10, RZ, RZ, -R10 ;  /* 0x000000ffff0a7224 */ /* 0x000fe400078e0a0a */
[----:B------:R-:W-:Y:S01]  /*0fe0*/  FADD R25, R25, R18 ;  /* 0x0000001219197221 */ /* 0x000fe20000000000 */
[----:B------:R-:W-:Y:S01]  /*0ff0*/  SEL R18, R26, R21, !P1 ;  /* 0x000000151a127207 */ /* 0x000fe20004800000 */
[----:B------:R-:W-:-:S04]  /*1000*/  IMAD.WIDE R20, R27, 0x4, R14 ;  /* 0x000000041b147825 */ /* 0x000fc800078e020e */
[----:B------:R-:W-:Y:S01]  /*1010*/  FADD R25, R25, R16 ;  /* 0x0000001019197221 */ /* 0x000fe20000000000 */
[----:B------:R-:W-:Y:S01]  /*1020*/  IMAD.WIDE R16, R17, 0x4, R14 ;  /* 0x0000000411107825 */ /* 0x000fe200078e020e */
[----:B------:R-:W-:Y:S01]  /*1030*/  @!P3 IADD3 R29, PT, PT, -R29, RZ, RZ ;  /* 0x000000ff1d1db210 */ /* 0x000fe20007ffe1ff */
[----:B------:R-:W2:Y:S02]  /*1040*/  LDG.E.CONSTANT R24, desc[UR6][R20.64] ;  /* 0x0000000614187981 */ /* 0x000ea4000c1e9900 */
[----:B------:R-:W-:Y:S02]  /*1050*/  IMAD R27, R0, R5, R18 ;  /* 0x00000005001b7224 */ /* 0x000fe400078e0212 */
[----:B------:R-:W-:Y:S02]  /*1060*/  IMAD R22, R12, R10, R22 ;  /* 0x0000000a0c167224 */ /* 0x000fe400078e0216 */
[----:B------:R0:W3:Y:S01]  /*1070*/  LDG.E.CONSTANT R10, desc[UR6][R16.64] ;  /* 0x00000006100a7981 */ /* 0x0000e2000c1e9900 */
[----:B------:R-:W-:Y:S01]  /*1080*/  @!P2 IMAD.IADD R28, R28, 0x1, -R12 ;  /* 0x000000011c1ca824 */ /* 0x000fe200078e0a0c */
[----:B0-----:R-:W-:Y:S01]  /*1090*/  SEL R16, R26, R19, !P1 ;  /* 0x000000131a107207 */ /* 0x001fe20004800000 */
[----:B------:R-:W-:-:S05]  /*10a0*/  IMAD.WIDE R18, R27, 0x4, R14 ;  /* 0x000000041b127825 */ /* 0x000fca00078e020e */
[----:B------:R0:W4:Y:S01]  /*10b0*/  LDG.E.CONSTANT R27, desc[UR6][R18.64] ;  /* 0x00000006121b7981 */ /* 0x000122000c1e9900 */
[----:B------:R-:W-:Y:S02]  /*10c0*/  IMAD R17, R0, R5, R16 ;  /* 0x0000000500117224 */ /* 0x000fe400078e0210 */
[----:B0-----:R-:W-:-:S05]  /*10d0*/  IMAD.MOV.U32 R19, RZ, RZ, R28 ;  /* 0x000000ffff137224 */ /* 0x001fca00078e001c */
[----:B------:R-:W-:Y:S01]  /*10e0*/  @!P4 IADD3 R19, PT, PT, -R19, RZ, RZ ;  /* 0x000000ff1313c210 */ /* 0x000fe20007ffe1ff */
[----:B------:R-:W-:-:S03]  /*10f0*/  IMAD.WIDE R16, R17, 0x4, R14 ;  /* 0x0000000411107825 */ /* 0x000fc600078e020e */
[C---:B------:R-:W-:Y:S02]  /*1100*/  SEL R20, R26.reuse, R19, !P1 ;  /* 0x000000131a147207 */ /* 0x040fe40004800000 */
[----:B------:R-:W-:Y:S01]  /*1110*/  SEL R29, R26, R29, !P1 ;  /* 0x0000001d1a1d7207 */ /* 0x000fe20004800000 */
[----:B------:R0:W5:Y:S01]  /*1120*/  LDG.E.CONSTANT R28, desc[UR6][R16.64] ;  /* 0x00000006101c7981 */ /* 0x000162000c1e9900 */
[----:B------:R-:W-:Y:S01]  /*1130*/  ISETP.GT.U32.AND P2, PT, R7, R22, PT ;  /* 0x000000160700720c */ /* 0x000fe20003f44070 */
[CC--:B------:R-:W-:Y:S02]  /*1140*/  IMAD R21, R0.reuse, R5.reuse, R20 ;  /* 0x0000000500157224 */ /* 0x0c0fe400078e0214 */
[----:B------:R-:W-:Y:S02]  /*1150*/  IMAD R29, R0, R5, R29 ;  /* 0x00000005001d7224 */ /* 0x000fe400078e021d */
[----:B0-----:R-:W-:-:S04]  /*1160*/  IMAD.WIDE R16, R21, 0x4, R14 ;  /* 0x0000000415107825 */ /* 0x001fc800078e020e */
[----:B------:R-:W-:Y:S02]  /*1170*/  IMAD.WIDE R18, R29, 0x4, R14 ;  /* 0x000000041d127825 */ /* 0x000fe400078e020e */
[----:B------:R0:W5:Y:S02]  /*1180*/  LDG.E.CONSTANT R29, desc[UR6][R16.64] ;  /* 0x00000006101d7981 */ /* 0x000164000c1e9900 */
[----:B------:R-:W-:Y:S02]  /*1190*/  @!P2 IMAD.IADD R22, R22, 0x1, -R12 ;  /* 0x000000011616a824 */ /* 0x000fe400078e0a0c */
[----:B------:R1:W5:Y:S01]  /*11a0*/  LDG.E.CONSTANT R18, desc[UR6][R18.64] ;  /* 0x0000000612127981 */ /* 0x000362000c1e9900 */
[----:B0-----:R-:W-:-:S04]  /*11b0*/  IADD3 R17, PT, PT, R11, 0x8, RZ ;  /* 0x000000080b117810 */ /* 0x001fc80007ffe0ff */
[----:B------:R-:W-:Y:S02]  /*11c0*/  IABS R16, R17 ;  /* 0x0000001100107213 */ /* 0x000fe40000000000 */
[----:B------:R-:W-:-:S03]  /*11d0*/  ISETP.GT.U32.AND P2, PT, R7, R22, PT ;  /* 0x000000160700720c */ /* 0x000fc60003f44070 */
[----:B-1----:R-:W-:Y:S01]  /*11e0*/  IMAD.HI.U32 R19, R9, R16, RZ ;  /* 0x0000001009137227 */ /* 0x002fe200078e00ff */
[----:B------:R-:W-:-:S03]  /*11f0*/  ISETP.GT.U32.AND P3, PT, R7, R23, PT ;  /* 0x000000170700720c */ /* 0x000fc60003f64070 */
[----:B------:R-:W-:-:S04]  /*1200*/  IMAD.MOV R19, RZ, RZ, -R19 ;  /* 0x000000ffff137224 */ /* 0x000fc800078e0a13 */
[----:B------:R-:W-:Y:S02]  /*1210*/  IMAD R16, R12, R19, R16 ;  /* 0x000000130c107224 */ /* 0x000fe400078e0210 */
[----:B------:R-:W-:-:S03]  /*1220*/  @!P2 IMAD.IADD R22, R22, 0x1, -R12 ;  /* 0x000000011616a824 */ /* 0x000fc600078e0a0c */
[----:B------:R-:W-:Y:S02]  /*1230*/  ISETP.GT.U32.AND P2, PT, R7, R16, PT ;  /* 0x000000100700720c */ /* 0x000fe40003f44070 */
[----:B------:R-:W-:-:S04]  /*1240*/  @!P3 IADD3 R23, PT, PT, R23, -R12, RZ ;  /* 0x8000000c1717b210 */ /* 0x000fc80007ffe0ff */
[----:B------:R-:W-:-:S07]  /*1250*/  ISETP.GT.U32.AND P3, PT, R7, R23, PT ;  /* 0x000000170700720c */ /* 0x000fce0003f64070 */
[----:B------:R-:W-:-:S04]  /*1260*/  @!P2 IADD3 R16, PT, PT, R16, -R12, RZ ;  /* 0x8000000c1010a210 */ /* 0x000fc80007ffe0ff */
[----:B------:R-:W-:Y:S02]  /*1270*/  ISETP.GT.U32.AND P2, PT, R7, R16, PT ;  /* 0x000000100700720c */ /* 0x000fe40003f44070 */
[----:B------:R-:W-:Y:S02]  /*1280*/  @!P3 IADD3 R23, PT, PT, R23, -R12, RZ ;  /* 0x8000000c1717b210 */ /* 0x000fe40007ffe0ff */
[----:B------:R-:W-:Y:S02]  /*1290*/  ISETP.GE.AND P3, PT, R17, RZ, PT ;  /* 0x000000ff1100720c */ /* 0x000fe40003f66270 */
[----:B------:R-:W-:Y:S01]  /*12a0*/  @!P6 IADD3 R23, PT, PT, -R23, RZ, RZ ;  /* 0x000000ff1717e210 */ /* 0x000fe20007ffe1ff */
[----:B------:R-:W-:-:S03]  /*12b0*/  @!P5 IMAD.MOV R22, RZ, RZ, -R22 ;  /* 0x000000ffff16d224 */ /* 0x000fc600078e0a16 */
[----:B------:R-:W-:-:S03]  /*12c0*/  SEL R23, R26, R23, !P1 ;  /* 0x000000171a177207 */ /* 0x000fc60004800000 */
[----:B------:R-:W-:Y:S01]  /*12d0*/  @!P2 IMAD.IADD R16, R16, 0x1, -R12 ;  /* 0x000000011010a824 */ /* 0x000fe200078e0a0c */
[----:B------:R-:W-:Y:S01]  /*12e0*/  SEL R22, R26, R22, !P1 ;  /* 0x000000161a167207 */ /* 0x000fe20004800000 */
[----:B------:R-:W-:-:S03]  /*12f0*/  IMAD R21, R0, R5, R23 ;  /* 0x0000000500157224 */ /* 0x000fc600078e0217 */
[----:B------:R-:W-:Y:S01]  /*1300*/  @!P3 IADD3 R16, PT, PT, -R16, RZ, RZ ;  /* 0x000000ff1010b210 */ /* 0x000fe20007ffe1ff */
[----:B------:R-:W-:-:S03]  /*1310*/  IMAD.WIDE R20, R21, 0x4, R14 ;  /* 0x0000000415147825 */ /* 0x000fc600078e020e */
[----:B------:R-:W-:Y:S01]  /*1320*/  SEL R16, R26, R16, !P1 ;  /* 0x000000101a107207 */ /* 0x000fe20004800000 */
[----:B------:R-:W-:Y:S02]  /*1330*/  IMAD R23, R0, R5, R22 ;  /* 0x0000000500177224 */ /* 0x000fe400078e0216 */
[----:B------:R-:W5:Y:S02]  /*1340*/  LDG.E.CONSTANT R20, desc[UR6][R20.64] ;  /* 0x0000000614147981 */ /* 0x000f64000c1e9900 */
[----:B------:R-:W-:-:S04]  /*1350*/  IMAD.WIDE R22, R23, 0x4, R14 ;  /* 0x0000000417167825 */ /* 0x000fc800078e020e */
[----:B------:R-:W-:Y:S02]  /*1360*/  IMAD R17, R0, R5, R16 ;  /* 0x0000000500117224 */ /* 0x000fe400078e0210 */
[----:B------:R-:W5:Y:S02]  /*1370*/  LDG.E.CONSTANT R22, desc[UR6][R22.64] ;  /* 0x0000000616167981 */ /* 0x000f64000c1e9900 */
[----:B------:R-:W-:-:S06]  /*1380*/  IMAD.WIDE R16, R17, 0x4, R14 ;  /* 0x0000000411107825 */ /* 0x000fcc00078e020e */
[----:B------:R-:W5:Y:S01]  /*1390*/  LDG.E.CONSTANT R16, desc[UR6][R16.64] ;  /* 0x0000000610107981 */ /* 0x000f62000c1e9900 */
[----:B------:R-:W-:-:S05]  /*13a0*/  VIADD R13, R13, 0x10 ;  /* 0x000000100d0d7836 */ /* 0x000fca0000000000 */
[----:B------:R-:W-:Y:S02]  /*13b0*/  ISETP.NE.AND P1, PT, R13, RZ, PT ;  /* 0x000000ff0d00720c */ /* 0x000fe40003f25270 */
[----:B------:R-:W-:Y:S01]  /*13c0*/  IADD3 R11, PT, PT, R11, 0x10, RZ ;  /* 0x000000100b0b7810 */ /* 0x000fe20007ffe0ff */
[----:B---3--:R-:W-:-:S04]  /*13d0*/  FADD R25, R25, R10 ;  /* 0x0000000a19197221 */ /* 0x008fc80000000000 */
[----:B--2---:R-:W-:-:S04]  /*13e0*/  FADD R24, R25, R24 ;  /* 0x0000001819187221 */ /* 0x004fc80000000000 */
[----:B----4-:R-:W-:-:S04]  /*13f0*/  FADD R27, R24, R27 ;  /* 0x0000001b181b7221 */ /* 0x010fc80000000000 */
[----:B-----5:R-:W-:-:S04]  /*1400*/  FADD R27, R27, R28 ;  /* 0x0000001c1b1b7221 */ /* 0x020fc80000000000 */
[----:B------:R-:W-:-:S04]  /*1410*/  FADD R18, R27, R18 ;  /* 0x000000121b127221 */ /* 0x000fc80000000000 */
[----:B------:R-:W-:-:S04]  /*1420*/  FADD R29, R18, R29 ;  /* 0x0000001d121d7221 */ /* 0x000fc80000000000 */
[----:B------:R-:W-:-:S04]  /*1430*/  FADD R29, R29, R20 ;  /* 0x000000141d1d7221 */ /* 0x000fc80000000000 */
[----:B------:R-:W-:-:S04]  /*1440*/  FADD R29, R29, R22 ;  /* 0x000000161d1d7221 */ /* 0x000fc80000000000 */
[----:B------:R-:W-:Y:S01]  /*1450*/  FADD R21, R29, R16 ;  /* 0x000000101d157221 */ /* 0x000fe20000000000 */
[----:B------:R-:W-:Y:S06]  /*1460*/  @P1 BRA `(.L_x_113) ;  /* 0xffffffec00b81947 */ /* 0x000fec000383ffff */
.L_x_112:
[----:B------:R-:W-:Y:S05]  /*1470*/  @!P0 BRA `(.L_x_111) ;  /* 0x00000010003c8947 */ /* 0x000fea0003800000 */
[----:B------:R-:W-:Y:S02]  /*1480*/  ISETP.GE.U32.AND P1, PT, R6, 0x8, PT ;  /* 0x000000080600780c */ /* 0x000fe40003f26070 */
[----:B------:R-:W-:-:S04]  /*1490*/  LOP3.LUT R22, R4, 0x7, RZ, 0xc0, !PT ;  /* 0x0000000704167812 */ /* 0x000fc800078ec0ff */
[----:B------:R-:W-:-:S07]  /*14a0*/  ISETP.NE.AND P0, PT, R22, RZ, PT ;  /* 0x000000ff1600720c */ /* 0x000fce0003f05270 */
[----:B------:R-:W-:Y:S06]  /*14b0*/  @!P1 BRA `(.L_x_114) ;  /* 0x00000008004c9947 */ /* 0x000fec0003800000 */
[----:B------:R-:W-:Y:S01]  /*14c0*/  IABS R20, R5 ;  /* 0x0000000500147213 */ /* 0x000fe20000000000 */
[----:B------:R-:W-:Y:S02]  /*14d0*/  IMAD.IADD R10, R8, 0x1, R3 ;  /* 0x00000001080a7824 */ /* 0x000fe400078e0203 */
[----:B------:R-:W-:Y:S01]  /*14e0*/  IMAD.MOV.U32 R6, RZ, RZ, RZ ;  /* 0x000000ffff067224 */ /* 0x000fe200078e00ff */
[----:B------:R-:W0:Y:S01]  /*14f0*/  I2F.RP R11, R20 ;  /* 0x00000014000b7306 */ /* 0x000e220000209400 */
[C---:B------:R-:W-:Y:S01]  /*1500*/  VIADD R23, R10.reuse, 0x3 ;  /* 0x000000030a177836 */ /* 0x040fe20000000000 */
[C---:B------:R-:W-:Y:S02]  /*1510*/  IADD3 R9, PT, PT, R10.reuse, 0x1, RZ ;  /* 0x000000010a097810 */ /* 0x040fe40007ffe0ff */
[----:B------:R-:W-:Y:S02]  /*1520*/  IADD3 R18, PT, PT, R10, 0x2, RZ ;  /* 0x000000020a127810 */ /* 0x000fe40007ffe0ff */
[----:B------:R-:W-:-:S02]  /*1530*/  ISETP.GE.AND P5, PT, R9, RZ, PT ;  /* 0x000000ff0900720c */ /* 0x000fc40003fa6270 */
[----:B------:R-:W-:Y:S02]  /*1540*/  IABS R15, R23 ;  /* 0x00000017000f7213 */ /* 0x000fe40000000000 */
[C---:B------:R-:W-:Y:S02]  /*1550*/  IADD3 R14, PT, PT, R10.reuse, 0x4, RZ ;  /* 0x000000040a0e7810 */ /* 0x040fe40007ffe0ff */
[----:B------:R-:W-:Y:S02]  /*1560*/  ISETP.GE.AND P1, PT, R10, RZ, PT ;  /* 0x000000ff0a00720c */ /* 0x000fe40003f26270 */
[----:B------:R-:W-:Y:S01]  /*1570*/  IABS R19, R14 ;  /* 0x0000000e00137213 */ /* 0x000fe20000000000 */
[----:B0-----:R-:W0:Y:S02]  /*1580*/  MUFU.RCP R11, R11 ;  /* 0x0000000b000b7308 */ /* 0x001e240000001000 */
[----:B0-----:R-:W-:Y:S01]  /*1590*/  VIADD R7, R11, 0xffffffe ;  /* 0x0ffffffe0b077836 */ /* 0x001fe20000000000 */
[----:B------:R-:W-:-:S02]  /*15a0*/  IABS R11, R9 ;  /* 0x00000009000b7213 */ /* 0x000fc40000000000 */
[----:B------:R-:W-:-:S03]  /*15b0*/  IABS R9, R10 ;  /* 0x0000000a00097213 */ /* 0x000fc60000000000 */
[----:B------:R-:W0:Y:S02]  /*15c0*/  F2I.FTZ.U32.TRUNC.NTZ R7, R7 ;  /* 0x0000000700077305 */ /* 0x000e24000021f000 */
[----:B0-----:R-:W-:-:S05]  /*15d0*/  IADD3 R13, PT, PT, RZ, -R7, RZ ;  /* 0x80000007ff0d7210 */ /* 0x001fca0007ffe0ff */
[----:B------:R-:W-:-:S04]  /*15e0*/  IMAD R13, R13, R20, RZ ;  /* 0x000000140d0d7224 */ /* 0x000fc800078e02ff */
[----:B------:R-:W-:Y:S01]  /*15f0*/  IMAD.HI.U32 R6, R7, R13, R6 ;  /* 0x0000000d07067227 */ /* 0x000fe200078e0006 */
[----:B------:R-:W-:-:S05]  /*1600*/  IABS R13, R18 ;  /* 0x00000012000d7213 */ /* 0x000fca0000000000 */
[----:B------:R-:W-:-:S04]  /*1610*/  IMAD.HI.U32 R7, R6, R11, RZ ;  /* 0x0000000b06077227 */ /* 0x000fc800078e00ff */
[----:B------:R-:W-:Y:S01]  /*1620*/  IMAD.MOV R12, RZ, RZ, -R7 ;  /* 0x000000ffff0c7224 */ /* 0x000fe200078e0a07 */
[----:B------:R-:W-:Y:S01]  /*1630*/  MOV R7, R9 ;  /* 0x0000000900077202 */ /* 0x000fe20000000f00 */
[----:B------:R-:W-:Y:S01]  /*1640*/  IMAD.MOV.U32 R9, RZ, RZ, R13 ;  /* 0x000000ffff097224 */ /* 0x000fe200078e000d */
[----:B------:R-:W-:Y:S01]  /*1650*/  MOV R13, R15 ;  /* 0x0000000f000d7202 */ /* 0x000fe20000000f00 */
[----:B------:R-:W-:Y:S02]  /*1660*/  IMAD R11, R20, R12, R11 ;  /* 0x0000000c140b7224 */ /* 0x000fe400078e020b */
[----:B------:R-:W-:-:S03]  /*1670*/  IMAD.HI.U32 R15, R6, R7, RZ ;  /* 0x00000007060f7227 */ /* 0x000fc600078e00ff */
[----:B------:R-:W-:Y:S01]  /*1680*/  ISETP.GT.U32.AND P2, PT, R20, R11, PT ;  /* 0x0000000b1400720c */ /* 0x000fe20003f44070 */
[----:B------:R-:W-:Y:S01]  /*1690*/  IMAD.HI.U32 R16, R6, R9, RZ ;  /* 0x0000000906107227 */ /* 0x000fe200078e00ff */
[----:B------:R-:W-:-:S03]  /*16a0*/  IADD3 R24, PT, PT, -R15, RZ, RZ ;  /* 0x000000ff0f187210 */ /* 0x000fc60007ffe1ff */
[----:B------:R-:W-:-:S04]  /*16b0*/  IMAD.HI.U32 R17, R6, R13, RZ ;  /* 0x0000000d06117227 */ /* 0x000fc800078e00ff */
[----:B------:R-:W-:Y:S01]  /*16c0*/  IMAD R7, R20, R24, R7 ;  /* 0x0000001814077224 */ /* 0x000fe200078e0207 */
[----:B------:R-:W-:Y:S01]  /*16d0*/  IADD3 R17, PT, PT, -R17, RZ, RZ ;  /* 0x000000ff11117210 */ /* 0x000fe20007ffe1ff */
[----:B------:R-:W-:Y:S02]  /*16e0*/  IMAD.MOV R16, RZ, RZ, -R16 ;  /* 0x000000ffff107224 */ /* 0x000fe400078e0a10 */
[----:B------:R-:W-:Y:S01]  /*16f0*/  VIADD R12, R10, 0x5 ;  /* 0x000000050a0c7836 */ /* 0x000fe20000000000 */
[C---:B------:R-:W-:Y:S01]  /*1700*/  ISETP.GT.U32.AND P3, PT, R20.reuse, R7, PT ;  /* 0x000000071400720c */ /* 0x040fe20003f64070 */
[----:B------:R-:W-:Y:S01]  /*1710*/  IMAD R9, R20, R16, R9 ;  /* 0x0000001014097224 */ /* 0x000fe200078e0209 */
[----:B------:R-:W-:Y:S01]  /*1720*/  @!P2 IADD3 R11, PT, PT, R11, -R20, RZ ;  /* 0x800000140b0ba210 */ /* 0x000fe20007ffe0ff */
[----:B------:R-:W-:Y:S01]  /*1730*/  IMAD.HI.U32 R15, R6, R19, RZ ;  /* 0x00000013060f7227 */ /* 0x000fe200078e00ff */
[----:B------:R-:W-:Y:S02]  /*1740*/  IABS R25, R12 ;  /* 0x0000000c00197213 */ /* 0x000fe40000000000 */
[C---:B------:R-:W-:Y:S01]  /*1750*/  ISETP.GT.U32.AND P4, PT, R20.reuse, R9, PT ;  /* 0x000000091400720c */ /* 0x040fe20003f84070 */
[C---:B------:R-:W-:Y:S01]  /*1760*/  IMAD R24, R20.reuse, R17, R13 ;  /* 0x0000001114187224 */ /* 0x040fe200078e020d */
[----:B------:R-:W-:Y:S01]  /*1770*/  MOV R17, R25 ;  /* 0x0000001900117202 */ /* 0x000fe20000000f00 */
[----:B------:R-:W-:Y:S01]  /*1780*/  IMAD.MOV R15, RZ, RZ, -R15 ;  /* 0x000000ffff0f7224 */ /* 0x000fe200078e0a0f */
[----:B------:R-:W-:-:S02]  /*1790*/  ISETP.GT.U32.AND P6, PT, R20, R11, PT ;  /* 0x0000000b1400720c */ /* 0x000fc40003fc4070 */
[C---:B------:R-:W-:Y:S01]  /*17a0*/  ISETP.GT.U32.AND P2, PT, R20.reuse, R24, PT ;  /* 0x000000181400720c */ /* 0x040fe20003f44070 */
[----:B------:R-:W-:Y:S02]  /*17b0*/  IMAD R19, R20, R15, R19 ;  /* 0x0000000f14137224 */ /* 0x000fe400078e0213 */
[----:B------:R-:W-:-:S04]  /*17c0*/  IMAD.HI.U32 R13, R6, R17, RZ ;  /* 0x00000011060d7227 */ /* 0x000fc800078e00ff */
[--C-:B------:R-:W-:Y:S01]  /*17d0*/  @!P3 IMAD.IADD R7, R7, 0x1, -R20.reuse ;  /* 0x000000010707b824 */ /* 0x100fe200078e0a14 */
[----:B------:R-:W-:Y:S01]  /*17e0*/  IADD3 R13, PT, PT, -R13, RZ, RZ ;  /* 0x000000ff0d0d7210 */ /* 0x000fe20007ffe1ff */
[C---:B------:R-:W-:Y:S01]  /*17f0*/  VIADD R15, R10.reuse, 0x6 ;  /* 0x000000060a0f7836 */ /* 0x040fe20000000000 */
[-C--:B------:R-:W-:Y:S01]  /*1800*/  @!P4 IADD3 R9, PT, PT, R9, -R20.reuse, RZ ;  /* 0x800000140909c210 */ /* 0x080fe20007ffe0ff */
[----:B------:R-:W-:Y:S01]  /*1810*/  VIADD R10, R10, 0x7 ;  /* 0x000000070a0a7836 */ /* 0x000fe20000000000 */
[C---:B------:R-:W-:Y:S01]  /*1820*/  ISETP.GT.U32.AND P3, PT, R20.reuse, R7, PT ;  /* 0x000000071400720c */ /* 0x040fe20003f64070 */
[----:B------:R-:W-:Y:S01]  /*1830*/  IMAD R16, R20, R13, R17 ;  /* 0x0000000d14107224 */ /* 0x000fe200078e0211 */
[----:B------:R-:W-:Y:S01]  /*1840*/  IABS R25, R15 ;  /* 0x0000000f00197213 */ /* 0x000fe20000000000 */
[----:B------:R-:W-:Y:S01]  /*1850*/  @!P2 IMAD.IADD R24, R24, 0x1, -R20 ;  /* 0x000000011818a824 */ /* 0x000fe200078e0a14 */
[----:B------:R-:W-:Y:S02]  /*1860*/  @!P6 IADD3 R11, PT, PT, R11, -R20, RZ ;  /* 0x800000140b0be210 */ /* 0x000fe40007ffe0ff */
[----:B------:R-:W-:Y:S01]  /*1870*/  ISETP.GT.U32.AND P4, PT, R20, R9, PT ;  /* 0x000000091400720c */ /* 0x000fe20003f84070 */
[----:B------:R-:W-:Y:S01]  /*1880*/  IMAD.HI.U32 R17, R6, R25, RZ ;  /* 0x0000001906117227 */ /* 0x000fe200078e00ff */
[----:B------:R-:W-:-:S02]  /*1890*/  ISETP.GT.U32.AND P6, PT, R20, R19, PT ;  /* 0x000000131400720c */ /* 0x000fc40003fc4070 */
[----:B------:R-:W-:Y:S01]  /*18a0*/  IABS R13, R10 ;  /* 0x0000000a000d7213 */ /* 0x000fe20000000000 */
[----:B------:R-:W-:Y:S01]  /*18b0*/  IMAD.MOV R17, RZ, RZ, -R17 ;  /* 0x000000ffff117224 */ /* 0x000fe200078e0a11 */
[C---:B------:R-:W-:Y:S02]  /*18c0*/  ISETP.GT.U32.AND P2, PT, R20.reuse, R24, PT ;  /* 0x000000181400720c */ /* 0x040fe40003f44070 */
[----:B------:R-:W-:Y:S01]  /*18d0*/  @!P3 IADD3 R7, PT, PT, R7, -R20, RZ ;  /* 0x800000140707b210 */ /* 0x000fe20007ffe0ff */
[C---:B------:R-:W-:Y:S01]  /*18e0*/  IMAD R17, R20.reuse, R17, R25 ;  /* 0x0000001114117224 */ /* 0x040fe200078e0219 */
[----:B------:R-:W-:Y:S01]  /*18f0*/  ISETP.GT.U32.AND P3, PT, R20, R16, PT ;  /* 0x000000101400720c */ /* 0x000fe20003f64070 */
[----:B------:R-:W-:Y:S01]  /*1900*/  IMAD.HI.U32 R6, R6, R13, RZ ;  /* 0x0000000d06067227 */ /* 0x000fe200078e00ff */
[----:B------:R-:W-:Y:S02]  /*1910*/  @!P5 IADD3 R11, PT, PT, -R11, RZ, RZ ;  /* 0x000000ff0b0bd210 */ /* 0x000fe40007ffe1ff */
[----:B------:R-:W-:Y:S01]  /*1920*/  @!P4 IADD3 R9, PT, PT, R9, -R20, RZ ;  /* 0x800000140909c210 */ /* 0x000fe20007ffe0ff */
[----:B------:R-:W-:Y:S01]  /*1930*/  @!P6 IMAD.IADD R19, R19, 0x1, -R20 ;  /* 0x000000011313e824 */ /* 0x000fe200078e0a14 */
[----:B------:R-:W-:Y:S01]  /*1940*/  ISETP.GT.U32.AND P4, PT, R20, R17, PT ;  /* 0x000000111400720c */ /* 0x000fe20003f84070 */
[----:B------:R-:W-:Y:S01]  /*1950*/  IMAD.MOV R6, RZ, RZ, -R6 ;  /* 0x000000ffff067224 */ /* 0x000fe200078e0a06 */
[----:B------:R-:W-:Y:S01]  /*1960*/  ISETP.GE.AND P5, PT, R18, RZ, PT ;  /* 0x000000ff1200720c */ /* 0x000fe20003fa6270 */
[----:B------:R-:W-:Y:S01]  /*1970*/  IMAD.MOV.U32 R26, RZ, RZ, R7 ;  /* 0x000000ffff1a7224 */ /* 0x000fe200078e0007 */
[C---:B------:R-:W-:Y:S01]  /*1980*/  ISETP.GT.U32.AND P6, PT, R20.reuse, R19, PT ;  /* 0x000000131400720c */ /* 0x040fe20003fc4070 */
[----:B------:R-:W-:Y:S01]  /*1990*/  IMAD R18, R20, R6, R13 ;  /* 0x0000000614127224 */ /* 0x000fe200078e020d */
[----:B------:R-:W-:Y:S01]  /*19a0*/  MOV R28, R9 ;  /* 0x00000009001c7202 */ /* 0x000fe20000000f00 */
[----:B------:R-:W0:Y:S01]  /*19b0*/  LDC.64 R6, c[0x0][0x388] ;  /* 0x0000e200ff067b82 */ /* 0x000e220000000a00 */
[----:B------:R-:W-:Y:S01]  /*19c0*/  @!P3 IADD3 R16, PT, PT, R16, -R20, RZ ;  /* 0x800000141010b210 */ /* 0x000fe20007ffe0ff */
[----:B------:R-:W-:Y:S01]  /*19d0*/  @!P2 IMAD.IADD R24, R24, 0x1, -R20 ;  /* 0x000000011818a824 */ /* 0x000fe200078e0a14 */
[----:B------:R-:W-:-:S02]  /*19e0*/  ISETP.GT.U32.AND P3, PT, R20, R18, PT ;  /* 0x000000121400720c */ /* 0x000fc40003f64070 */
[----:B------:R-:W-:Y:S01]  /*19f0*/  @!P1 IADD3 R26, PT, PT, -R26, RZ, RZ ;  /* 0x000000ff1a1a9210 */ /* 0x000fe20007ffe1ff */
[----:B------:R-:W-:Y:S01]  /*1a00*/  @!P4 IMAD.IADD R17, R17, 0x1, -R20 ;  /* 0x000000011111c824 */ /* 0x000fe200078e0a14 */
[C---:B------:R-:W-:Y:S01]  /*1a10*/  ISETP.GT.U32.AND P1, PT, R20.reuse, R16, PT ;  /* 0x000000101400720c */ /* 0x040fe20003f24070 */
[----:B------:R-:W-:Y:S01]  /*1a20*/  @!P5 IMAD.MOV R28, RZ, RZ, -R28 ;  /* 0x000000ffff1cd224 */ /* 0x000fe200078e0a1c */
[----:B------:R-:W-:Y:S02]  /*1a30*/  ISETP.GE.AND P2, PT, R23, RZ, PT ;  /* 0x000000ff1700720c */ /* 0x000fe40003f46270 */
[----:B------:R-:W-:Y:S02]  /*1a40*/  @!P6 IADD3 R19, PT, PT, R19, -R20, RZ ;  /* 0x800000141313e210 */ /* 0x000fe40007ffe0ff */
[----:B------:R-:W-:Y:S02]  /*1a50*/  ISETP.GT.U32.AND P4, PT, R20, R17, PT ;  /* 0x000000111400720c */ /* 0x000fe40003f84070 */
[----:B------:R-:W-:Y:S01]  /*1a60*/  ISETP.NE.AND P6, PT, R5, RZ, PT ;  /* 0x000000ff0500720c */ /* 0x000fe20003fc5270 */
[----:B------:R-:W-:Y:S01]  /*1a70*/  @!P3 IMAD.IADD R18, R18, 0x1, -R20 ;  /* 0x000000011212b824 */ /* 0x000fe200078e0a14 */
[----:B------:R-:W-:-:S02]  /*1a80*/  LOP3.LUT R9, RZ, R5, RZ, 0x33, !PT ;  /* 0x00000005ff097212 */ /* 0x000fc400078e33ff */
[----:B------:R-:W-:Y:S01]  /*1a90*/  ISETP.GE.AND P5, PT, R14, RZ, PT ;  /* 0x000000ff0e00720c */ /* 0x000fe20003fa6270 */
[----:B------:R-:W-:Y:S01]  /*1aa0*/  @!P1 IMAD.IADD R16, R16, 0x1, -R20 ;  /* 0x0000000110109824 */ /* 0x000fe200078e0a14 */
[----:B------:R-:W-:Y:S02]  /*1ab0*/  SEL R26, R9, R26, !P6 ;  /* 0x0000001a091a7207 */ /* 0x000fe40007000000 */
[----:B------:R-:W-:Y:S02]  /*1ac0*/  ISETP.GE.AND P3, PT, R12, RZ, PT ;  /* 0x000000ff0c00720c */ /* 0x000fe40003f66270 */
[----:B------:R-:W-:Y:S02]  /*1ad0*/  @!P2 IADD3 R24, PT, PT, -R24, RZ, RZ ;  /* 0x000000ff1818a210 */ /* 0x000fe40007ffe1ff */
[----:B------:R-:W-:Y:S01]  /*1ae0*/  ISETP.GE.AND P1, PT, R15, RZ, PT ;  /* 0x000000ff0f00720c */ /* 0x000fe20003f26270 */
[----:B------:R-:W-:Y:S01]  /*1af0*/  IMAD R15, R0, R5, R26 ;  /* 0x00000005000f7224 */ /* 0x000fe200078e021a */
[----:B------:R-:W-:-:S02]  /*1b00*/  ISETP.GT.U32.AND P2, PT, R20, R18, PT ;  /* 0x000000121400720c */ /* 0x000fc40003f44070 */
[----:B------:R-:W-:Y:S01]  /*1b10*/  SEL R11, R9, R11, !P6 ;  /* 0x0000000b090b7207 */ /* 0x000fe20007000000 */
[----:B0-----:R-:W-:Y:S01]  /*1b20*/  IMAD.WIDE R14, R15, 0x4, R6 ;  /* 0x000000040f0e7825 */ /* 0x001fe200078e0206 */
[----:B------:R-:W-:Y:S02]  /*1b30*/  SEL R28, R9, R28, !P6 ;  /* 0x0000001c091c7207 */ /* 0x000fe40007000000 */
[----:B------:R-:W-:Y:S01]  /*1b40*/  @!P4 IADD3 R17, PT, PT, R17, -R20, RZ ;  /* 0x800000141111c210 */ /* 0x000fe20007ffe0ff */
[-C--:B------:R-:W-:Y:S01]  /*1b50*/  IMAD R11, R0, R5.reuse, R11 ;  /* 0x00000005000b7224 */ /* 0x080fe200078e020b */
[----:B------:R-:W-:Y:S01]  /*1b60*/  ISETP.GE.AND P4, PT, R10, RZ, PT ;  /* 0x000000ff0a00720c */ /* 0x000fe20003f86270 */
[----:B------:R-:W-:Y:S01]  /*1b70*/  IMAD R23, R0, R5, R28 ;  /* 0x0000000500177224 */ /* 0x000fe200078e021c */
[----:B------:R-:W-:Y:S01]  /*1b80*/  @!P5 IADD3 R19, PT, PT, -R19, RZ, RZ ;  /* 0x000000ff1313d210 */ /* 0x000fe20007ffe1ff */
[--C-:B------:R-:W-:Y:S01]  /*1b90*/  IMAD.WIDE R12, R11, 0x4, R6.reuse ;  /* 0x000000040b0c7825 */ /* 0x100fe200078e0206 */
[C---:B------:R-:W-:Y:S01]  /*1ba0*/  SEL R24, R9.reuse, R24, !P6 ;  /* 0x0000001809187207 */ /* 0x040fe20007000000 */
[----:B------:R0:W2:Y:S01]  /*1bb0*/  LDG.E.CONSTANT R14, desc[UR6][R14.64] ;  /* 0x000000060e0e7981 */ /* 0x0000a2000c1e9900 */
[----:B------:R-:W-:Y:S01]  /*1bc0*/  SEL R19, R9, R19, !P6 ;  /* 0x0000001309137207 */ /* 0x000fe20007000000 */
[----:B------:R-:W-:-:S04]  /*1bd0*/  IMAD.WIDE R10, R23, 0x4, R6 ;  /* 0x00000004170a7825 */ /* 0x000fc800078e0206 */
[----:B------:R-:W-:Y:S01]  /*1be0*/  @!P3 IMAD.MOV R16, RZ, RZ, -R16 ;  /* 0x000000ffff10b224 */ /* 0x000fe200078e0a10 */
[----:B------:R1:W3:Y:S01]  /*1bf0*/  LDG.E.CONSTANT R23, desc[UR6][R10.64] ;  /* 0x000000060a177981 */ /* 0x0002e2000c1e9900 */
[----:B------:R-:W-:Y:S02]  /*1c00*/  @!P2 IMAD.IADD R18, R18, 0x1, -R20 ;  /* 0x000000011212a824 */ /* 0x000fe400078e0a14 */
[CC--:B0-----:R-:W-:Y:S01]  /*1c10*/  IMAD R15, R0.reuse, R5.reuse, R24 ;  /* 0x00000005000f7224 */ /* 0x0c1fe200078e0218 */
[----:B------:R0:W4:Y:S01]  /*1c20*/  LDG.E.CONSTANT R20, desc[UR6][R12.64] ;  /* 0x000000060c147981 */ /* 0x000122000c1e9900 */
[----:B------:R-:W-:Y:S02]  /*1c30*/  @!P1 IADD3 R17, PT, PT, -R17, RZ, RZ ;  /* 0x000000ff11119210 */ /* 0x000fe40007ffe1ff */
[----:B------:R-:W-:Y:S01]  /*1c40*/  SEL R16, R9, R16, !P6 ;  /* 0x0000001009107207 */ /* 0x000fe20007000000 */
[----:B------:R-:W-:Y:S02]  /*1c50*/  @!P4 IMAD.MOV R18, RZ, RZ, -R18 ;  /* 0x000000ffff12c224 */ /* 0x000fe400078e0a12 */
[----:B-1----:R-:W-:-:S02]  /*1c60*/  IMAD R11, R0, R5, R19 ;  /* 0x00000005000b7224 */ /* 0x002fc400078e0213 */
[----:B0-----:R-:W-:Y:S01]  /*1c70*/  IMAD.WIDE R12, R15, 0x4, R6 ;  /* 0x000000040f0c7825 */ /* 0x001fe200078e0206 */
[----:B------:R-:W-:-:S03]  /*1c80*/  SEL R15, R9, R17, !P6 ;  /* 0x00000011090f7207 */ /* 0x000fc60007000000 */
[CC--:B------:R-:W-:Y:S02]  /*1c90*/  IMAD R17, R0.reuse, R5.reuse, R16 ;  /* 0x0000000500117224 */ /* 0x0c0fe400078e0210 */
[----:B------:R-:W-:Y:S01]  /*1ca0*/  IMAD.WIDE R10, R11, 0x4, R6 ;  /* 0x000000040b0a7825 */ /* 0x000fe200078e0206 */
[----:B------:R-:W5:Y:S01]  /*1cb0*/  LDG.E.CONSTANT R12, desc[UR6][R12.64] ;  /* 0x000000060c0c7981 */ /* 0x000f62000c1e9900 */
[----:B------:R-:W-:Y:S02]  /*1cc0*/  SEL R9, R9, R18, !P6 ;  /* 0x0000001209097207 */ /* 0x000fe40007000000 */
[CC--:B------:R-:W-:Y:S02]  /*1cd0*/  IMAD R15, R0.reuse, R5.reuse, R15 ;  /* 0x00000005000f7224 */ /* 0x0c0fe400078e020f */
[----:B------:R-:W-:Y:S01]  /*1ce0*/  IMAD.WIDE R16, R17, 0x4, R6 ;  /* 0x0000000411107825 */ /* 0x000fe200078e0206 */
[----:B------:R-:W5:Y:S03]  /*1cf0*/  LDG.E.CONSTANT R10, desc[UR6][R10.64] ;  /* 0x000000060a0a7981 */ /* 0x000f66000c1e9900 */
[----:B------:R-:W-:-:S02]  /*1d00*/  IMAD R9, R0, R5, R9 ;  /* 0x0000000500097224 */ /* 0x000fc400078e0209 */
[--C-:B------:R-:W-:Y:S01]  /*1d10*/  IMAD.WIDE R18, R15, 0x4, R6.reuse ;  /* 0x000000040f127825 */ /* 0x100fe200078e0206 */
[----:B------:R-:W5:Y:S03]  /*1d20*/  LDG.E.CONSTANT R16, desc[UR6][R16.64] ;  /* 0x0000000610107981 */ /* 0x000f66000c1e9900 */
[----:B------:R-:W-:Y:S02]  /*1d30*/  IMAD.WIDE R6, R9, 0x4, R6 ;  /* 0x0000000409067825 */ /* 0x000fe400078e0206 */
[----:B------:R-:W5:Y:S04]  /*1d40*/  LDG.E.CONSTANT R18, desc[UR6][R18.64] ;  /* 0x0000000612127981 */ /* 0x000f68000c1e9900 */
[----:B------:R-:W5:Y:S01]  /*1d50*/  LDG.E.CONSTANT R6, desc[UR6][R6.64] ;  /* 0x0000000606067981 */ /* 0x000f62000c1e9900 */
[----:B------:R-:W-:Y:S01]  /*1d60*/  IADD3 R8, PT, PT, R8, 0x8, RZ ;  /* 0x0000000808087810 */ /* 0x000fe20007ffe0ff */
[----:B--2---:R-:W-:-:S04]  /*1d70*/  FADD R21, R21, R14 ;  /* 0x0000000e15157221 */ /* 0x004fc80000000000 */
[----:B----4-:R-:W-:-:S04]  /*1d80*/  FADD R20, R21, R20 ;  /* 0x0000001415147221 */ /* 0x010fc80000000000 */
[----:B---3--:R-:W-:-:S04]  /*1d90*/  FADD R23, R20, R23 ;  /* 0x0000001714177221 */ /* 0x008fc80000000000 */
[----:B-----5:R-:W-:-:S04]  /*1da0*/  FADD R23, R23, R12 ;  /* 0x0000000c17177221 */ /* 0x020fc80000000000 */
[----:B------:R-:W-:-:S04]  /*1db0*/  FADD R23, R23, R10 ;  /* 0x0000000a17177221 */ /* 0x000fc80000000000 */
[----:B------:R-:W-:-:S04]  /*1dc0*/  FADD R23, R23, R16 ;  /* 0x0000001017177221 */ /* 0x000fc80000000000 */
[----:B------:R-:W-:-:S04]  /*1dd0*/  FADD R23, R23, R18 ;  /* 0x0000001217177221 */ /* 0x000fc80000000000 */
[----:B------:R-:W-:-:S07]  /*1de0*/  FADD R21, R23, R6 ;  /* 0x0000000617157221 */ /* 0x000fce0000000000 */
.L_x_114:
        /* <DEDUP_REMOVED lines=8> */
[----:B------:R-:W0:Y:S02]  /*1e70*/  I2F.RP R7, R9 ;  /* 0x0000000900077306 */ /* 0x000e240000209400 */
[----:B------:R-:W-:Y:S02]  /*1e80*/  IABS R14, R6 ;  /* 0x00000006000e7213 */ /* 0x000fe40000000000 */
[----:B------:R-:W-:-:S04]  /*1e90*/  IADD3 R15, PT, PT, R6, 0x3, RZ ;  /* 0x00000003060f7810 */ /* 0x000fc80007ffe0ff */
[----:B------:R-:W-:Y:S01]  /*1ea0*/  IABS R20, R15 ;  /* 0x0000000f00147213 */ /* 0x000fe20000000000 */
[----:B0-----:R-:W0:Y:S02]  /*1eb0*/  MUFU.RCP R7, R7 ;  /* 0x0000000700077308 */ /* 0x001e240000001000 */
[----:B0-----:R-:W-:-:S06]  /*1ec0*/  VIADD R13, R7, 0xffffffe ;  /* 0x0ffffffe070d7836 */ /* 0x001fcc0000000000 */
[----:B------:R-:W0:Y:S02]  /*1ed0*/  F2I.FTZ.U32.TRUNC.NTZ R13, R13 ;  /* 0x0000000d000d7305 */ /* 0x000e24000021f000 */
[----:B0-----:R-:W-:-:S05]  /*1ee0*/  IADD3 R10, PT, PT, RZ, -R13, RZ ;  /* 0x8000000dff0a7210 */ /* 0x001fca0007ffe0ff */
[----:B------:R-:W-:Y:S01]  /*1ef0*/  IMAD R11, R10, R9, RZ ;  /* 0x000000090a0b7224 */ /* 0x000fe200078e02ff */
[----:B------:R-:W-:-:S03]  /*1f00*/  IADD3 R10, PT, PT, R6, 0x1, RZ ;  /* 0x00000001060a7810 */ /* 0x000fc60007ffe0ff */
[----:B------:R-:W-:Y:S01]  /*1f10*/  IMAD.HI.U32 R17, R13, R11, R12 ;  /* 0x0000000b0d117227 */ /* 0x000fe200078e000c */
[----:B------:R-:W-:Y:S02]  /*1f20*/  IABS R16, R10 ;  /* 0x0000000a00107213 */ /* 0x000fe40000000000 */
[----:B------:R-:W-:Y:S01]  /*1f30*/  IADD3 R11, PT, PT, R6, 0x2, RZ ;  /* 0x00000002060b7810 */ /* 0x000fe20007ffe0ff */
[----:B------:R-:W-:Y:S01]  /*1f40*/  IMAD.MOV.U32 R12, RZ, RZ, R14 ;  /* 0x000000ffff0c7224 */ /* 0x000fe200078e000e */
[----:B------:R-:W-:Y:S02]  /*1f50*/  ISETP.GE.AND P6, PT, R10, RZ, PT ;  /* 0x000000ff0a00720c */ /* 0x000fe40003fc6270 */
[----:B------:R-:W-:Y:S01]  /*1f60*/  IABS R18, R11 ;  /* 0x0000000b00127213 */ /* 0x000fe20000000000 */
[----:B------:R-:W-:-:S04]  /*1f70*/  IMAD.HI.U32 R7, R17, R12, RZ ;  /* 0x0000000c11077227 */ /* 0x000fc800078e00ff */
[----:B------:R-:W-:Y:S02]  /*1f80*/  IMAD.MOV R14, RZ, RZ, -R7 ;  /* 0x000000ffff0e7224 */ /* 0x000fe400078e0a07 */
[----:B------:R-:W-:-:S04]  /*1f90*/  IMAD.HI.U32 R7, R17, R16, RZ ;  /* 0x0000001011077227 */ /* 0x000fc800078e00ff */
[----:B------:R-:W-:Y:S01]  /*1fa0*/  IMAD R12, R9, R14, R12 ;  /* 0x0000000e090c7224 */ /* 0x000fe200078e020c */
[----:B------:R-:W-:Y:S01]  /*1fb0*/  IADD3 R14, PT, PT, -R7, RZ, RZ ;  /* 0x000000ff070e7210 */ /* 0x000fe20007ffe1ff */
[----:B------:R-:W-:-:S03]  /*1fc0*/  IMAD.HI.U32 R13, R17, R18, RZ ;  /* 0x00000012110d7227 */ /* 0x000fc600078e00ff */
[----:B------:R-:W-:Y:S01]  /*1fd0*/  ISETP.GT.U32.AND P1, PT, R9, R12, PT ;  /* 0x0000000c0900720c */ /* 0x000fe20003f24070 */
[----:B------:R-:W-:-:S04]  /*1fe0*/  IMAD.HI.U32 R7, R17, R20, RZ ;  /* 0x0000001411077227 */ /* 0x000fc800078e00ff */
[----:B------:R-:W-:Y:S01]  /*1ff0*/  IMAD.MOV R13, RZ, RZ, -R13 ;  /* 0x000000ffff0d7224 */ /* 0x000fe200078e0a0d */
[----:B------:R-:W-:Y:S01]  /*2000*/  IADD3 R7, PT, PT, -R7, RZ, RZ ;  /* 0x000000ff07077210 */ /* 0x000fe20007ffe1ff */
[C---:B------:R-:W-:Y:S02]  /*2010*/  IMAD R14, R9.reuse, R14, R16 ;  /* 0x0000000e090e7224 */ /* 0x040fe400078e0210 */
[C---:B------:R-:W-:Y:S02]  /*2020*/  IMAD R16, R9.reuse, R13, R18 ;  /* 0x0000000d09107224 */ /* 0x040fe400078e0212 */
[C---:B------:R-:W-:Y:S01]  /*2030*/  IMAD R18, R9.reuse, R7, R20 ;  /* 0x0000000709127224 */ /* 0x040fe200078e0214 */
[C---:B------:R-:W-:Y:S01]  /*2040*/  ISETP.GT.U32.AND P2, PT, R9.reuse, R14, PT ;  /* 0x0000000e0900720c */ /* 0x040fe20003f44070 */
[----:B------:R-:W-:Y:S01]  /*2050*/  @!P1 IMAD.IADD R12, R12, 0x1, -R9 ;  /* 0x000000010c0c9824 */ /* 0x000fe200078e0a09 */
[C---:B------:R-:W-:Y:S02]  /*2060*/  ISETP.GT.U32.AND P4, PT, R9.reuse, R16, PT ;  /* 0x000000100900720c */ /* 0x040fe40003f84070 */
[----:B------:R-:W-:-:S02]  /*2070*/  ISETP.GT.U32.AND P3, PT, R9, R18, PT ;  /* 0x000000120900720c */ /* 0x000fc40003f64070 */
[----:B------:R-:W-:-:S07]  /*2080*/  ISETP.GT.U32.AND P5, PT, R9, R12, PT ;  /* 0x0000000c0900720c */ /* 0x000fce0003fa4070 */
[-C--:B------:R-:W-:Y:S02]  /*2090*/  @!P2 IADD3 R14, PT, PT, R14, -R9.reuse, RZ ;  /* 0x800000090e0ea210 */ /* 0x080fe40007ffe0ff */
[--C-:B------:R-:W-:Y:S01]  /*20a0*/  @!P4 IMAD.IADD R16, R16, 0x1, -R9.reuse ;  /* 0x000000011010c824 */ /* 0x100fe200078e0a09 */
[----:B------:R-:W-:Y:S02]  /*20b0*/  ISETP.GE.AND P2, PT, R6, RZ, PT ;  /* 0x000000ff0600720c */ /* 0x000fe40003f46270 */
[C---:B------:R-:W-:Y:S01]  /*20c0*/  ISETP.GT.U32.AND P1, PT, R9.reuse, R14, PT ;  /* 0x0000000e0900720c */ /* 0x040fe20003f24070 */
[----:B------:R-:W0:Y:S01]  /*20d0*/  LDC.64 R6, c[0x0][0x388] ;  /* 0x0000e200ff067b82 */ /* 0x000e220000000a00 */
[----:B------:R-:W-:Y:S01]  /*20e0*/  @!P3 IADD3 R18, PT, PT, R18, -R9, RZ ;  /* 0x800000091212b210 */ /* 0x000fe20007ffe0ff */
[----:B------:R-:W-:Y:S01]  /*20f0*/  @!P5 IMAD.IADD R12, R12, 0x1, -R9 ;  /* 0x000000010c0cd824 */ /* 0x000fe200078e0a09 */
[C---:B------:R-:W-:Y:S02]  /*2100*/  ISETP.GT.U32.AND P3, PT, R9.reuse, R16, PT ;  /* 0x000000100900720c */ /* 0x040fe40003f64070 */
[----:B------:R-:W-:-:S02]  /*2110*/  ISETP.GT.U32.AND P4, PT, R9, R18, PT ;  /* 0x000000120900720c */ /* 0x000fc40003f84070 */
[----:B------:R-:W-:-:S03]  /*2120*/  ISETP.GE.AND P5, PT, R11, RZ, PT ;  /* 0x000000ff0b00720c */ /* 0x000fc60003fa6270 */
[----:B------:R-:W-:Y:S01]  /*2130*/  @!P2 IMAD.MOV R12, RZ, RZ, -R12 ;  /* 0x000000ffff0ca224 */ /* 0x000fe200078e0a0c */
[----:B------:R-:W-:Y:S02]  /*2140*/  ISETP.NE.AND P2, PT, R5, RZ, PT ;  /* 0x000000ff0500720c */ /* 0x000fe40003f45270 */
[----:B------:R-:W-:Y:S02]  /*2150*/  @!P1 IADD3 R14, PT, PT, R14, -R9, RZ ;  /* 0x800000090e0e9210 */ /* 0x000fe40007ffe0ff */
[----:B------:R-:W-:Y:S02]  /*2160*/  ISETP.GE.AND P1, PT, R15, RZ, PT ;  /* 0x000000ff0f00720c */ /* 0x000fe40003f26270 */
[----:B------:R-:W-:Y:S01]  /*2170*/  LOP3.LUT R15, RZ, R5, RZ, 0x33, !PT ;  /* 0x00000005ff0f7212 */ /* 0x000fe200078e33ff */
[----:B------:R-:W-:Y:S01]  /*2180*/  @!P4 IMAD.IADD R18, R18, 0x1, -R9 ;  /* 0x000000011212c824 */ /* 0x000fe200078e0a09 */
[----:B------:R-:W-:Y:S02]  /*2190*/  @!P3 IADD3 R16, PT, PT, R16, -R9, RZ ;  /* 0x800000091010b210 */ /* 0x000fe40007ffe0ff */
[----:B------:R-:W-:-:S02]  /*21a0*/  @!P6 IADD3 R14, PT, PT, -R14, RZ, RZ ;  /* 0x000000ff0e0ee210 */ /* 0x000fc40007ffe1ff */
[C---:B------:R-:W-:Y:S01]  /*21b0*/  SEL R12, R15.reuse, R12, !P2 ;  /* 0x0000000c0f0c7207 */ /* 0x040fe20005000000 */
[----:B------:R-:W-:Y:S01]  /*21c0*/  @!P5 IMAD.MOV R16, RZ, RZ, -R16 ;  /* 0x000000ffff10d224 */ /* 0x000fe200078e0a10 */
[----:B------:R-:W-:-:S03]  /*21d0*/  SEL R14, R15, R14, !P2 ;  /* 0x0000000e0f0e7207 */ /* 0x000fc60005000000 */
[-C--:B------:R-:W-:Y:S01]  /*21e0*/  IMAD R11, R0, R5.reuse, R12 ;  /* 0x00000005000b7224 */ /* 0x080fe200078e020c */
[----:B------:R-:W-:Y:S01]  /*21f0*/  @!P1 IADD3 R18, PT, PT, -R18, RZ, RZ ;  /* 0x000000ff12129210 */ /* 0x000fe20007ffe1ff */
[----:B------:R-:W-:Y:S01]  /*2200*/  IMAD R13, R0, R5, R14 ;  /* 0x00000005000d7224 */ /* 0x000fe200078e020e */
[----:B------:R-:W-:Y:S01]  /*2210*/  SEL R16, R15, R16, !P2 ;  /* 0x000000100f107207 */ /* 0x000fe20005000000 */
[----:B0-----:R-:W-:Y:S01]  /*2220*/  IMAD.WIDE R10, R11, 0x4, R6 ;  /* 0x000000040b0a7825 */ /* 0x001fe200078e0206 */
[----:B------:R-:W-:-:S03]  /*2230*/  SEL R18, R15, R18, !P2 ;  /* 0x000000120f127207 */ /* 0x000fc60005000000 */
[CC--:B------:R-:W-:Y:S02]  /*2240*/  IMAD R15, R0.reuse, R5.reuse, R16 ;  /* 0x00000005000f7224 */ /* 0x0c0fe400078e0210 */
[----:B------:R-:W-:Y:S01]  /*2250*/  IMAD.WIDE R12, R13, 0x4, R6 ;  /* 0x000000040d0c7825 */ /* 0x000fe200078e0206 */
[----:B------:R-:W2:Y:S03]  /*2260*/  LDG.E.CONSTANT R10, desc[UR6][R10.64] ;  /* 0x000000060a0a7981 */ /* 0x000ea6000c1e9900 */
[----:B------:R-:W-:Y:S02]  /*2270*/  IMAD R9, R0, R5, R18 ;  /* 0x0000000500097224 */ /* 0x000fe400078e0212 */
[--C-:B------:R-:W-:Y:S01]  /*2280*/  IMAD.WIDE R14, R15, 0x4, R6.reuse ;  /* 0x000000040f0e7825 */ /* 0x100fe200078e0206 */
[----:B------:R-:W3:Y:S03]  /*2290*/  LDG.E.CONSTANT R12, desc[UR6][R12.64] ;  /* 0x000000060c0c7981 */ /* 0x000ee6000c1e9900 */
[----:B------:R-:W-:-:S02]  /*22a0*/  IMAD.WIDE R6, R9, 0x4, R6 ;  /* 0x0000000409067825 */ /* 0x000fc400078e0206 */
[----:B------:R-:W4:Y:S04]  /*22b0*/  LDG.E.CONSTANT R14, desc[UR6][R14.64] ;  /* 0x000000060e0e7981 */ /* 0x000f28000c1e9900 */
[----:B------:R-:W5:Y:S01]  /*22c0*/  LDG.E.CONSTANT R6, desc[UR6][R6.64] ;  /* 0x0000000606067981 */ /* 0x000f62000c1e9900 */
[----:B------:R-:W-:Y:S02]  /*22d0*/  VIADD R8, R8, 0x4 ;  /* 0x0000000408087836 */ /* 0x000fe40000000000 */
[----:B--2---:R-:W-:-:S04]  /*22e0*/  FADD R21, R21, R10 ;  /* 0x0000000a15157221 */ /* 0x004fc80000000000 */
[----:B---3--:R-:W-:-:S04]  /*22f0*/  FADD R21, R21, R12 ;  /* 0x0000000c15157221 */ /* 0x008fc80000000000 */
[----:B----4-:R-:W-:-:S04]  /*2300*/  FADD R21, R21, R14 ;  /* 0x0000000e15157221 */ /* 0x010fc80000000000 */
[----:B-----5:R-:W-:-:S07]  /*2310*/  FADD R21, R21, R6 ;  /* 0x0000000615157221 */ /* 0x020fce0000000000 */
.L_x_115:
[----:B------:R-:W-:Y:S05]  /*2320*/  @!P0 BRA `(.L_x_111) ;  /* 0x0000000000908947 */ /* 0x000fea0003800000 */
[----:B------:R-:W-:Y:S01]  /*2330*/  IABS R9, R5 ;  /* 0x0000000500097213 */ /* 0x000fe20000000000 */
[----:B------:R-:W0:Y:S01]  /*2340*/  LDC.64 R6, c[0x0][0x388] ;  /* 0x0000e200ff067b82 */ /* 0x000e220000000a00 */
[----:B------:R-:W-:Y:S01]  /*2350*/  ISETP.NE.AND P2, PT, R5, RZ, PT ;  /* 0x000000ff0500720c */ /* 0x000fe20003f45270 */
[----:B------:R-:W-:Y:S01]  /*2360*/  IMAD.IADD R8, R3, 0x1, R8 ;  /* 0x0000000103087824 */ /* 0x000fe200078e0208 */
[----:B------:R-:W1:Y:S01]  /*2370*/  I2F.RP R12, R9 ;  /* 0x00000009000c7306 */ /* 0x000e620000209400 */
[----:B------:R-:W-:Y:S01]  /*2380*/  IADD3 R4, PT, PT, -R4, RZ, RZ ;  /* 0x000000ff04047210 */ /* 0x000fe20007ffe1ff */
[----:B------:R-:W2:Y:S06]  /*2390*/  LDCU UR5, c[0x0][0x3a4] ;  /* 0x00007480ff0577ac */ /* 0x000eac0008000800 */
[----:B-1----:R-:W1:Y:S02]  /*23a0*/  MUFU.RCP R12, R12 ;  /* 0x0000000c000c7308 */ /* 0x002e640000001000 */
[----:B-1----:R-:W-:-:S06]  /*23b0*/  IADD3 R10, PT, PT, R12, 0xffffffe, RZ ;  /* 0x0ffffffe0c0a7810 */ /* 0x002fcc0007ffe0ff */
[----:B------:R1:W3:Y:S02]  /*23c0*/  F2I.FTZ.U32.TRUNC.NTZ R11, R10 ;  /* 0x0000000a000b7305 */ /* 0x0002e4000021f000 */
[----:B-1----:R-:W-:Y:S02]  /*23d0*/  HFMA2 R10, -RZ, RZ, 0, 0 ;  /* 0x00000000ff0a7431 */ /* 0x002fe400000001ff */
[----:B---3--:R-:W-:-:S04]  /*23e0*/  IMAD.MOV R14, RZ, RZ, -R11 ;  /* 0x000000ffff0e7224 */ /* 0x008fc800078e0a0b */
[----:B------:R-:W-:-:S04]  /*23f0*/  IMAD R13, R14, R9, RZ ;  /* 0x000000090e0d7224 */ /* 0x000fc800078e02ff */
[----:B------:R-:W-:Y:S01]  /*2400*/  IMAD.HI.U32 R14, R11, R13, R10 ;  /* 0x0000000d0b0e7227 */ /* 0x000fe200078e000a */
[----:B0-2---:R-:W-:-:S07]  /*2410*/  LOP3.LUT R13, RZ, R5, RZ, 0x33, !PT ;  /* 0x00000005ff0d7212 */ /* 0x005fce00078e33ff */
.L_x_116:
[----:B------:R-:W-:Y:S01]  /*2420*/  IABS R11, R8 ;  /* 0x00000008000b7213 */ /* 0x000fe20000000000 */
[----:B------:R-:W-:Y:S01]  /*2430*/  IMAD.U32 R5, RZ, RZ, UR5 ;  /* 0x00000005ff057e24 */ /* 0x000fe2000f8e00ff */
[----:B------:R-:W-:-:S03]  /*2440*/  ISETP.GE.AND P1, PT, R8, RZ, PT ;  /* 0x000000ff0800720c */ /* 0x000fc60003f26270 */
[----:B------:R-:W-:Y:S01]  /*2450*/  IMAD.HI.U32 R10, R14, R11, RZ ;  /* 0x0000000b0e0a7227 */ /* 0x000fe200078e00ff */
[----:B------:R-:W-:-:S04]  /*2460*/  IABS R15, R5 ;  /* 0x00000005000f7213 */ /* 0x000fc80000000000 */
[----:B------:R-:W-:-:S05]  /*2470*/  IADD3 R10, PT, PT, -R10, RZ, RZ ;  /* 0x000000ff0a0a7210 */ /* 0x000fca0007ffe1ff */
[----:B------:R-:W-:-:S05]  /*2480*/  IMAD R10, R15, R10, R11 ;  /* 0x0000000a0f0a7224 */ /* 0x000fca00078e020b */
[----:B------:R-:W-:-:S13]  /*2490*/  ISETP.GT.U32.AND P0, PT, R9, R10, PT ;  /* 0x0000000a0900720c */ /* 0x000fda0003f04070 */
[----:B------:R-:W-:-:S05]  /*24a0*/  @!P0 IMAD.IADD R10, R10, 0x1, -R15 ;  /* 0x000000010a0a8824 */ /* 0x000fca00078e0a0f */
[----:B------:R-:W-:-:S13]  /*24b0*/  ISETP.GT.U32.AND P0, PT, R9, R10, PT ;  /* 0x0000000a0900720c */ /* 0x000fda0003f04070 */
[----:B------:R-:W-:-:S05]  /*24c0*/  @!P0 IADD3 R10, PT, PT, R10, -R15, RZ ;  /* 0x8000000f0a0a8210 */ /* 0x000fca0007ffe0ff */
[----:B------:R-:W-:-:S05]  /*24d0*/  @!P1 IMAD.MOV R10, RZ, RZ, -R10 ;  /* 0x000000ffff0a9224 */ /* 0x000fca00078e0a0a */
[----:B------:R-:W-:-:S05]  /*24e0*/  SEL R10, R13, R10, !P2 ;  /* 0x0000000a0d0a7207 */ /* 0x000fca0005000000 */
[----:B------:R-:W-:-:S04]  /*24f0*/  IMAD R11, R0, R5, R10 ;  /* 0x00000005000b7224 */ /* 0x000fc800078e020a */
[----:B------:R-:W-:-:S06]  /*2500*/  IMAD.WIDE R10, R11, 0x4, R6 ;  /* 0x000000040b0a7825 */ /* 0x000fcc00078e0206 */
[----:B------:R-:W2:Y:S01]  /*2510*/  LDG.E.CONSTANT R10, desc[UR6][R10.64] ;  /* 0x000000060a0a7981 */ /* 0x000ea2000c1e9900 */
[----:B------:R-:W-:Y:S01]  /*2520*/  IADD3 R4, PT, PT, R4, 0x1, RZ ;  /* 0x0000000104047810 */ /* 0x000fe20007ffe0ff */
[----:B------:R-:W-:-:S03]  /*2530*/  VIADD R8, R8, 0x1 ;  /* 0x0000000108087836 */ /* 0x000fc60000000000 */
[----:B------:R-:W-:Y:S01]  /*2540*/  ISETP.NE.AND P0, PT, R4, RZ, PT ;  /* 0x000000ff0400720c */ /* 0x000fe20003f05270 */
[----:B--2---:R-:W-:-:S12]  /*2550*/  FADD R21, R10, R21 ;  /* 0x000000150a157221 */ /* 0x004fd80000000000 */
[----:B------:R-:W-:Y:S05]  /*2560*/  @P0 BRA `(.L_x_116) ;  /* 0xfffffffc00ac0947 */ /* 0x000fea000383ffff */
.L_x_111:
[----:B------:R0:W-:Y:S02]  /*2570*/  STS [R2], R21 ;  /* 0x0000001502007388 */ /* 0x0001e40000000800 */
.L_x_110:
[----:B------:R-:W-:Y:S05]  /*2580*/  BSYNC.RECONVERGENT B0 ;  /* 0x0000000000007941 */ /* 0x000fea0003800200 */
.L_x_109:
[----:B------:R-:W-:Y:S01]  /*2590*/  BAR.SYNC.DEFER_BLOCKING 0x0 ;  /* 0x0000000000007b1d */ /* 0x000fe20000010000 */
[----:B------:R-:W-:-:S13]  /*25a0*/  ISETP.GE.AND P0, PT, R3, R5, PT ;  /* 0x000000050300720c */ /* 0x000fda0003f06270 */
[----:B------:R-:W-:Y:S05]  /*25b0*/  @P0 EXIT ;  /* 0x000000000000094d */ /* 0x000fea0003800000 */
[----:B------:R-:W-:Y:S01]  /*25c0*/  LOP3.LUT R4, RZ, R3, RZ, 0x33, !PT ;  /* 0x00000003ff047212 */ /* 0x000fe200078e33ff */
[----:B------:R-:W-:Y:S01]  /*25d0*/  LDS R9, [R2] ;  /* 0x0000000002097984 */ /* 0x000fe20000000800 */
[----:B------:R-:W1:Y:S02]  /*25e0*/  LDC.64 R6, c[0x0][0x390] ;  /* 0x0000e400ff067b82 */ /* 0x000e640000000a00 */
[-C--:B------:R-:W-:Y:S01]  /*25f0*/  IADD3 R4, PT, PT, R4, R5.reuse, RZ ;  /* 0x0000000504047210 */ /* 0x080fe20007ffe0ff */
[----:B------:R-:W-:-:S03]  /*2600*/  IMAD R5, R0, R5, R3 ;  /* 0x0000000500057224 */ /* 0x000fc600078e0203 */
[----:B------:R-:W-:-:S06]  /*2610*/  LEA R8, R4, UR4, 0x2 ;  /* 0x0000000404087c11 */ /* 0x000fcc000f8e10ff */
[----:B------:R-:W2:Y:S01]  /*2620*/  LDS R8, [R8] ;  /* 0x0000000008087984 */ /* 0x000ea20000000800 */
[----:B-1----:R-:W-:-:S04]  /*2630*/  IMAD.WIDE.U32 R4, R5, 0x4, R6 ;  /* 0x0000000405047825 */ /* 0x002fc800078e0006 */
[----:B--2---:R-:W-:-:S04]  /*2640*/  FADD R9, R8, R9 ;  /* 0x0000000908097221 */ /* 0x004fc80000000000 */
[----:B------:R-:W-:-:S05]  /*2650*/  FMUL R9, R9, 0.5 ;  /* 0x3f00000009097820 */ /* 0x000fca0000400000 */
[----:B------:R-:W-:Y:S01]  /*2660*/  STG.E desc[UR6][R4.64], R9 ;  /* 0x0000000904007986 */ /* 0x000fe2000c101906 */
[----:B------:R-:W-:Y:S05]  /*2670*/  EXIT ;  /* 0x000000000000794d */ /* 0x000fea0003800000 */
.L_x_117:
        /* <DEDUP_REMOVED lines=16> */
.L_x_396:


//--------------------- .text._ZN9langlands9geometric15heckeEigensheafEPKfS2_PfS3_iii --------------------------
	.section	.text._ZN9langlands9geometric15heckeEigensheafEPKfS2_PfS3_iii,"ax",@progbits
	.align	128
        .global         _ZN9langlands9geometric15heckeEigensheafEPKfS2_PfS3_iii
        .type           _ZN9langlands9geometric15heckeEigensheafEPKfS2_PfS3_iii,@function
        .size           _ZN9langlands9geometric15heckeEigensheafEPKfS2_PfS3_iii,(.L_x_389 - _ZN9langlands9geometric15heckeEigensheafEPKfS2_PfS3_iii)
        .other          _ZN9langlands9geometric15heckeEigensheafEPKfS2_PfS3_iii,@"STO_CUDA_ENTRY STV_DEFAULT"
_ZN9langlands9geometric15heckeEigensheafEPKfS2_PfS3_iii:
.text._ZN9langlands9geometric15heckeEigensheafEPKfS2_PfS3_iii:
[----:B------:R-:W-:Y:S01]  /*0000*/  LDC R1, c[0x0][0x37c] ;  /* 0x0000df00ff017b82 */ /* 0x000fe20000000800 */
[----:B------:R-:W0:Y:S07]  /*0010*/  S2R R16, SR_TID.X ;  /* 0x0000000000107919 */ /* 0x000e2e0000002100 */
[----:B------:R-:W1:Y:S01]  /*0020*/  LDC R6, c[0x0][0x3a0] ;  /* 0x0000e800ff067b82 */ /* 0x000e620000000800 */
[----:B------:R-:W-:Y:S01]  /*0030*/  UMOV UR4, 0x400 ;  /* 0x0000040000047882 */ /* 0x000fe20000000000 */
[----:B------:R-:W2:Y:S01]  /*0040*/  LDCU.64 UR10, c[0x0][0x358] ;  /* 0x00006b00ff0a77ac */ /* 0x000ea20008000a00 */
[----:B------:R-:W3:Y:S01]  /*0050*/  S2R R15, SR_CTAID.X ;  /* 0x00000000000f7919 */ /* 0x000ee20000002500 */
[----:B------:R-:W-:-:S04]  /*0060*/  HFMA2 R13, -RZ, RZ, 0, 0 ;  /* 0x00000000ff0d7431 */ /* 0x000fc800000001ff */
[----:B------:R-:W4:Y:S01]  /*0070*/  S2UR UR5, SR_CgaCtaId ;  /* 0x00000000000579c3 */ /* 0x000f220000008800 */
[----:B-1----:R-:W-:Y:S01]  /*0080*/  ISETP.GE.AND P0, PT, R6, 0x1, PT ;  /* 0x000000010600780c */ /* 0x002fe20003f06270 */
[----:B0-----:R-:W-:Y:S01]  /*0090*/  IMAD R14, R16, R6, RZ ;  /* 0x00000006100e7224 */ /* 0x001fe200078e02ff */
[----:B----4-:R-:W-:-:S06]  /*00a0*/  ULEA UR4, UR5, UR4, 0x18 ;  /* 0x0000000405047291 */ /* 0x010fcc000f8ec0ff */
[----:B------:R-:W-:-:S05]  /*00b0*/  LEA R14, R14, UR4, 0x2 ;  /* 0x000000040e0e7c11 */ /* 0x000fca000f8e10ff */
[----:B--23--:R-:W-:Y:S05]  /*00c0*/  @!P0 BRA `(.L_x_118) ;  /* 0x0000005c001c8947 */ /* 0x00cfea0003800000 */
[C---:B------:R-:W-:Y:S01]  /*00d0*/  VIADD R12, R6.reuse, 0xffffffff ;  /* 0xffffffff060c7836 */ /* 0x040fe20000000000 */
[----:B------:R-:W-:Y:S01]  /*00e0*/  LOP3.LUT R11, R6, 0xf, RZ, 0xc0, !PT ;  /* 0x0000000f060b7812 */ /* 0x000fe200078ec0ff */
[----:B------:R-:W-:Y:S01]  /*00f0*/  IMAD R0, R15, R6, RZ ;  /* 0x000000060f007224 */ /* 0x000fe200078e02ff */
[----:B------:R-:W-:Y:S02]  /*0100*/  MOV R3, RZ ;  /* 0x000000ff00037202 */ /* 0x000fe40000000f00 */
[----:B------:R-:W-:Y:S02]  /*0110*/  ISETP.GE.U32.AND P0, PT, R12, 0xf, PT ;  /* 0x0000000f0c00780c */ /* 0x000fe40003f06070 */
[----:B------:R-:W-:-:S11]  /*0120*/  ISETP.NE.AND P1, PT, R11, RZ, PT ;  /* 0x000000ff0b00720c */ /* 0x000fd60003f25270 */
[----:B------:R-:W-:Y:S05]  /*0130*/  @!P0 BRA `(.L_x_119) ;  /* 0x0000000000a48947 */ /* 0x000fea0003800000 */
[----:B------:R-:W-:Y:S01]  /*0140*/  LOP3.LUT R3, R6, 0x7ffffff0, RZ, 0xc0, !PT ;  /* 0x7ffffff006037812 */ /* 0x000fe200078ec0ff */
[----:B------:R-:W-:-:S07]  /*0150*/  IMAD.MOV.U32 R7, RZ, RZ, RZ ;  /* 0x000000ffff077224 */ /* 0x000fce00078e00ff */
.L_x_120:
[----:B0-----:R-:W0:Y:S01]  /*0160*/  LDC.64 R4, c[0x0][0x380] ;  /* 0x0000e000ff047b82 */ /* 0x001e220000000a00 */
[----:B------:R-:W-:-:S05]  /*0170*/  IADD3 R9, PT, PT, R0, R7, RZ ;  /* 0x0000000700097210 */ /* 0x000fca0007ffe0ff */
[----:B0-----:R-:W-:-:S05]  /*0180*/  IMAD.WIDE.U32 R4, R9, 0x4, R4 ;  /* 0x0000000409047825 */ /* 0x001fca00078e0004 */
[----:B------:R-:W2:Y:S01]  /*0190*/  LDG.E.CONSTANT R2, desc[UR10][R4.64] ;  /* 0x0000000a04027981 */ /* 0x000ea2000c1e9900 */
[----:B------:R-:W-:-:S03]  /*01a0*/  IMAD R9, R7, 0x4, R14 ;  /* 0x0000000407097824 */ /* 0x000fc600078e020e */
        /* <DEDUP_REMOVED lines=14> */
[----:B--2---:R0:W-:Y:S04]  /*0290*/  STS [R9], R2 ;  /* 0x0000000209007388 */ /* 0x0041e80000000800 */
[----:B0-----:R-:W2:Y:S01]  /*02a0*/  LDG.E.CONSTANT R2, desc[UR10][R4.64+0x34] ;  /* 0x0000340a04027981 */ /* 0x001ea2000c1e9900 */
[----:B------:R-:W-:-:S03]  /*02b0*/  IADD3 R7, PT, PT, R7, 0x10, RZ ;  /* 0x0000001007077810 */ /* 0x000fc60007ffe0ff */
[----:B---3--:R0:W-:Y:S04]  /*02c0*/  STS [R9+0x4], R8 ;  /* 0x0000040809007388 */ /* 0x0081e80000000800 */
[----:B----4-:R0:W-:Y:S04]  /*02d0*/  STS [R9+0x8], R10 ;  /* 0x0000080a09007388 */ /* 0x0101e80000000800 */
[----:B-----5:R0:W-:Y:S04]  /*02e0*/  STS [R9+0xc], R18 ;  /* 0x00000c1209007388 */ /* 0x0201e80000000800 */
[----:B------:R0:W-:Y:S04]  /*02f0*/  STS [R9+0x10], R20 ;  /* 0x0000101409007388 */ /* 0x0001e80000000800 */
        /* <DEDUP_REMOVED lines=9> */
[----:B------:R0:W-:Y:S01]  /*0390*/  STS [R9+0x3c], R25 ;  /* 0x00003c1909007388 */ /* 0x0001e20000000800 */
[----:B------:R-:W-:-:S03]  /*03a0*/  ISETP.NE.AND P0, PT, R7, R3, PT ;  /* 0x000000030700720c */ /* 0x000fc60003f05270 */
[----:B--2---:R0:W-:Y:S10]  /*03b0*/  STS [R9+0x34], R2 ;  /* 0x0000340209007388 */ /* 0x0041f40000000800 */
[----:B------:R-:W-:Y:S05]  /*03c0*/  @P0 BRA `(.L_x_120) ;  /* 0xfffffffc00640947 */ /* 0x000fea000383ffff */
.L_x_119:
[----:B------:R-:W-:Y:S05]  /*03d0*/  @!P1 BRA `(.L_x_121) ;  /* 0x0000000400049947 */ /* 0x000fea0003800000 */
[----:B------:R-:W-:Y:S02]  /*03e0*/  ISETP.GE.U32.AND P0, PT, R11, 0x8, PT ;  /* 0x000000080b00780c */ /* 0x000fe40003f06070 */
[----:B0-----:R-:W-:-:S04]  /*03f0*/  LOP3.LUT R13, R6, 0x7, RZ, 0xc0, !PT ;  /* 0x00000007060d7812 */ /* 0x001fc800078ec0ff */
[----:B------:R-:W-:-:S07]  /*0400*/  ISETP.NE.AND P1, PT, R13, RZ, PT ;  /* 0x000000ff0d00720c */ /* 0x000fce0003f25270 */
[----:B------:R-:W-:Y:S06]  /*0410*/  @!P0 BRA `(.L_x_122) ;  /* 0x0000000000688947 */ /* 0x000fec0003800000 */
[----:B------:R-:W0:Y:S01]  /*0420*/  LDC.64 R4, c[0x0][0x380] ;  /* 0x0000e000ff047b82 */ /* 0x000e220000000a00 */
[C---:B------:R-:W-:Y:S01]  /*0430*/  IADD3 R2, P0, PT, R0.reuse, R3, RZ ;  /* 0x0000000300027210 */ /* 0x040fe20007f1e0ff */
[----:B------:R-:W-:-:S03]  /*0440*/  IMAD.IADD R7, R0, 0x1, R3 ;  /* 0x0000000100077824 */ /* 0x000fc600078e0203 */
[----:B------:R-:W-:-:S03]  /*0450*/  IADD3.X R10, PT, PT, RZ, RZ, RZ, P0, !PT ;  /* 0x000000ffff0a7210 */ /* 0x000fc600007fe4ff */
[----:B------:R-:W1:Y:S01]  /*0460*/  LDC.64 R8, c[0x0][0x380] ;  /* 0x0000e000ff087b82 */ /* 0x000e620000000a00 */
[----:B0-----:R-:W-:-:S04]  /*0470*/  LEA R4, P0, R2, R4, 0x2 ;  /* 0x0000000402047211 */ /* 0x001fc800078010ff */
[----:B------:R-:W-:Y:S01]  /*0480*/  LEA.HI.X R5, R2, R5, R10, 0x2, P0 ;  /* 0x0000000502057211 */ /* 0x000fe200000f140a */
[----:B-1----:R-:W-:-:S04]  /*0490*/  IMAD.WIDE.U32 R8, R7, 0x4, R8 ;  /* 0x0000000407087825 */ /* 0x002fc800078e0008 */
[----:B------:R-:W2:Y:S04]  /*04a0*/  LDG.E.CONSTANT R2, desc[UR10][R4.64+0x4] ;  /* 0x0000040a04027981 */ /* 0x000ea8000c1e9900 */
[----:B------:R-:W3:Y:S04]  /*04b0*/  LDG.E.CONSTANT R10, desc[UR10][R4.64+0x8] ;  /* 0x0000080a040a7981 */ /* 0x000ee8000c1e9900 */
[----:B------:R-:W4:Y:S04]  /*04c0*/  LDG.E.CONSTANT R8, desc[UR10][R8.64] ;  /* 0x0000000a08087981 */ /* 0x000f28000c1e9900 */
[----:B------:R-:W5:Y:S04]  /*04d0*/  LDG.E.CONSTANT R18, desc[UR10][R4.64+0xc] ;  /* 0x00000c0a04127981 */ /* 0x000f68000c1e9900 */
[----:B------:R-:W5:Y:S04]  /*04e0*/  LDG.E.CONSTANT R20, desc[UR10][R4.64+0x10] ;  /* 0x0000100a04147981 */ /* 0x000f68000c1e9900 */
[----:B------:R-:W5:Y:S04]  /*04f0*/  LDG.E.CONSTANT R22, desc[UR10][R4.64+0x14] ;  /* 0x0000140a04167981 */ /* 0x000f68000c1e9900 */
[----:B------:R-:W5:Y:S04]  /*0500*/  LDG.E.CONSTANT R24, desc[UR10][R4.64+0x18] ;  /* 0x0000180a04187981 */ /* 0x000f68000c1e9900 */
[----:B------:R-:W5:Y:S01]  /*0510*/  LDG.E.CONSTANT R26, desc[UR10][R4.64+0x1c] ;  /* 0x00001c0a041a7981 */ /* 0x000f62000c1e9900 */
[C---:B------:R-:W-:Y:S01]  /*0520*/  IMAD R7, R3.reuse, 0x4, R14 ;  /* 0x0000000403077824 */ /* 0x040fe200078e020e */
[----:B------:R-:W-:-:S04]  /*0530*/  IADD3 R3, PT, PT, R3, 0x8, RZ ;  /* 0x0000000803037810 */ /* 0x000fc80007ffe0ff */
[----:B--2---:R0:W-:Y:S04]  /*0540*/  STS [R7+0x4], R2 ;  /* 0x0000040207007388 */ /* 0x0041e80000000800 */
[----:B---3--:R0:W-:Y:S04]  /*0550*/  STS [R7+0x8], R10 ;  /* 0x0000080a07007388 */ /* 0x0081e80000000800 */
[----:B----4-:R0:W-:Y:S04]  /*0560*/  STS [R7], R8 ;  /* 0x0000000807007388 */ /* 0x0101e80000000800 */
[----:B-----5:R0:W-:Y:S04]  /*0570*/  STS [R7+0xc], R18 ;  /* 0x00000c1207007388 */ /* 0x0201e80000000800 */
[----:B------:R0:W-:Y:S04]  /*0580*/  STS [R7+0x10], R20 ;  /* 0x0000101407007388 */ /* 0x0001e80000000800 */
[----:B------:R0:W-:Y:S04]  /*0590*/  STS [R7+0x14], R22 ;  /* 0x0000141607007388 */ /* 0x0001e80000000800 */
[----:B------:R0:W-:Y:S04]  /*05a0*/  STS [R7+0x18], R24 ;  /* 0x0000181807007388 */ /* 0x0001e80000000800 */
[----:B------:R0:W-:Y:S02]  /*05b0*/  STS [R7+0x1c], R26 ;  /* 0x00001c1a07007388 */ /* 0x0001e40000000800 */
.L_x_122:
        /* <DEDUP_REMOVED lines=16> */
[----:B------:R-:W5:Y:S01]  /*06c0*/  LDG.E.CONSTANT R20, desc[UR10][R4.64+0xc] ;  /* 0x00000c0a04147981 */ /* 0x000f62000c1e9900 */
[C---:B------:R-:W-:Y:S01]  /*06d0*/  IMAD R7, R3.reuse, 0x4, R14 ;  /* 0x0000000403077824 */ /* 0x040fe200078e020e */
[----:B------:R-:W-:-:S04]  /*06e0*/  IADD3 R3, PT, PT, R3, 0x4, RZ ;  /* 0x0000000403037810 */ /* 0x000fc80007ffe0ff */
[----:B--2---:R0:W-:Y:S04]  /*06f0*/  STS [R7+0x4], R2 ;  /* 0x0000040207007388 */ /* 0x0041e80000000800 */
[----:B---3--:R0:W-:Y:S04]  /*0700*/  STS [R7+0x8], R18 ;  /* 0x0000081207007388 */ /* 0x0081e80000000800 */
[----:B----4-:R0:W-:Y:S04]  /*0710*/  STS [R7], R8 ;  /* 0x0000000807007388 */ /* 0x0101e80000000800 */
[----:B-----5:R0:W-:Y:S02]  /*0720*/  STS [R7+0xc], R20 ;  /* 0x00000c1407007388 */ /* 0x0201e40000000800 */
.L_x_123:
[----:B------:R-:W-:Y:S05]  /*0730*/  @!P1 BRA `(.L_x_121) ;  /* 0x00000000002c9947 */ /* 0x000fea0003800000 */
[----:B0-----:R-:W0:Y:S01]  /*0740*/  LDC.64 R8, c[0x0][0x380] ;  /* 0x0000e000ff087b82 */ /* 0x001e220000000a00 */
[----:B------:R-:W-:-:S05]  /*0750*/  UMOV UR4, URZ ;  /* 0x000000ff00047c82 */ /* 0x000fca0008000000 */
.L_x_124:
[----:B------:R-:W-:-:S04]  /*0760*/  IMAD.IADD R5, R0, 0x1, R3 ;  /* 0x0000000100057824 */ /* 0x000fc800078e0203 */
[----:B01----:R-:W-:-:S06]  /*0770*/  IMAD.WIDE.U32 R4, R5, 0x4, R8 ;  /* 0x0000000405047825 */ /* 0x003fcc00078e0008 */
[----:B------:R-:W2:Y:S01]  /*0780*/  LDG.E.CONSTANT R4, desc[UR10][R4.64] ;  /* 0x0000000a04047981 */ /* 0x000ea2000c1e9900 */
[C---:B------:R-:W-:Y:S01]  /*0790*/  LEA R7, R3.reuse, R14, 0x2 ;  /* 0x0000000e03077211 */ /* 0x040fe200078e10ff */
[----:B------:R-:W-:Y:S01]  /*07a0*/  UIADD3 UR4, UPT, UPT, UR4, 0x1, URZ ;  /* 0x0000000104047890 */ /* 0x000fe2000fffe0ff */
[----:B------:R-:W-:-:S05]  /*07b0*/  VIADD R3, R3, 0x1 ;  /* 0x0000000103037836 */ /* 0x000fca0000000000 */
[----:B------:R-:W-:Y:S01]  /*07c0*/  ISETP.NE.AND P0, PT, R10, UR4, PT ;  /* 0x000000040a007c0c */ /* 0x000fe2000bf05270 */
[----:B--2---:R1:W-:-:S12]  /*07d0*/  STS [R7], R4 ;  /* 0x0000000407007388 */ /* 0x0043d80000000800 */
[----:B------:R-:W-:Y:S05]  /*07e0*/  @P0 BRA `(.L_x_124) ;  /* 0xfffffffc00dc0947 */ /* 0x000fea000383ffff */
.L_x_121:
[----:B------:R-:W2:Y:S01]  /*07f0*/  LDCU UR6, c[0x0][0x3a4] ;  /* 0x00007480ff0677ac */ /* 0x000ea20008000800 */
[----:B------:R-:W3:Y:S01]  /*0800*/  LDCU UR4, c[0x0][0x360] ;  /* 0x00006c00ff0477ac */ /* 0x000ee20008000800 */
[----:B--2---:R-:W-:Y:S01]  /*0810*/  UISETP.GE.AND UP0, UPT, UR6, 0x1, UPT ;  /* 0x000000010600788c */ /* 0x004fe2000bf06270 */
[----:B---3--:R-:W-:-:S05]  /*0820*/  IMAD R3, R6, UR4, RZ ;  /* 0x0000000406037c24 */ /* 0x008fca000f8e02ff */
[----:B0-----:R-:W-:-:S03]  /*0830*/  LEA R10, R3, R14, 0x2 ;  /* 0x0000000e030a7211 */ /* 0x001fc600078e10ff */
[----:B------:R-:W-:Y:S05]  /*0840*/  BRA.U !UP0, `(.L_x_125) ;  /* 0x00000039086c7547 */ /* 0x000fea000b800000 */
[----:B------:R-:W-:Y:S01]  /*0850*/  ULOP3.LUT UR7, UR6, 0x7ffffff8, URZ, 0xc0, !UPT ;  /* 0x7ffffff806077892 */ /* 0x000fe2000f8ec0ff */
[C---:B------:R-:W-:Y:S01]  /*0860*/  LOP3.LUT R5, R6.reuse, 0x7, RZ, 0xc0, !PT ;  /* 0x0000000706057812 */ /* 0x040fe200078ec0ff */
[----:B------:R-:W-:Y:S01]  /*0870*/  UIADD3 UR9, UPT, UPT, UR6, -0x1, URZ ;  /* 0xffffffff06097890 */ /* 0x000fe2000fffe0ff */
[C---:B-1----:R-:W-:Y:S01]  /*0880*/  LOP3.LUT R4, R6.reuse, 0x3, RZ, 0xc0, !PT ;  /* 0x0000000306047812 */ /* 0x042fe200078ec0ff */
[----:B------:R-:W-:Y:S01]  /*0890*/  ULOP3.LUT UR12, UR6, 0x7, URZ, 0xc0, !UPT ;  /* 0x00000007060c7892 */ /* 0x000fe2000f8ec0ff */
[C---:B------:R-:W-:Y:S01]  /*08a0*/  LOP3.LUT R3, R6.reuse, 0x7ffffff0, RZ, 0xc0, !PT ;  /* 0x7ffffff006037812 */ /* 0x040fe200078ec0ff */
[----:B------:R-:W-:Y:S01]  /*08b0*/  ULOP3.LUT UR6, UR6, 0x3, URZ, 0xc0, !UPT ;  /* 0x0000000306067892 */ /* 0x000fe2000f8ec0ff */
[----:B------:R-:W-:Y:S01]  /*08c0*/  LOP3.LUT R24, R6, 0x7ffffff8, RZ, 0xc0, !PT ;  /* 0x7ffffff806187812 */ /* 0x000fe200078ec0ff */
[----:B------:R-:W-:Y:S01]  /*08d0*/  UIADD3 UR8, UPT, UPT, -UR7, URZ, URZ ;  /* 0x000000ff07087290 */ /* 0x000fe2000fffe1ff */
[----:B------:R-:W-:-:S11]  /*08e0*/  UMOV UR4, URZ ;  /* 0x000000ff00047c82 */ /* 0x000fd60008000000 */
.L_x_175:
[----:B012---:R-:W-:-:S07]  /*08f0*/  IMAD.MOV.U32 R7, RZ, RZ, RZ ;  /* 0x000000ffff077224 */ /* 0x007fce00078e00ff */
.L_x_131:
[C---:B0123--:R-:W-:Y:S01]  /*0900*/  LEA R0, R7.reuse, R10, 0x2 ;  /* 0x0000000a07007211 */ /* 0x04ffe200078e10ff */
[----:B------:R-:W0:Y:S01]  /*0910*/  LDCU UR5, c[0x0][0x3a8] ;  /* 0x00007500ff0577ac */ /* 0x000e220008000800 */
[----:B------:R-:W-:Y:S01]  /*0920*/  IMAD.MOV.U32 R27, RZ, RZ, RZ ;  /* 0x000000ffff1b7224 */ /* 0x000fe200078e00ff */
[----:B------:R-:W1:Y:S02]  /*0930*/  LDCU UR13, c[0x0][0x3a0] ;  /* 0x00007400ff0d77ac */ /* 0x000e640008000800 */
[----:B------:R2:W-:Y:S01]  /*0940*/  STS [R0], RZ ;  /* 0x000000ff00007388 */ /* 0x0005e20000000800 */
[----:B------:R-:W-:Y:S01]  /*0950*/  UISETP.GE.U32.AND UP0, UPT, UR9, 0x7, UPT ;  /* 0x000000070900788c */ /* 0x000fe2000bf06070 */
[C---:B0-----:R-:W-:Y:S01]  /*0960*/  IMAD R2, R7.reuse, UR5, RZ ;  /* 0x0000000507027c24 */ /* 0x041fe2000f8e02ff */
[----:B------:R-:W-:Y:S01]  /*0970*/  IADD3 R7, PT, PT, R7, 0x1, RZ ;  /* 0x0000000107077810 */ /* 0x000fe20007ffe0ff */
[----:B------:R-:W-:Y:S01]  /*0980*/  UMOV UR5, URZ ;  /* 0x000000ff00057c82 */ /* 0x000fe20008000000 */
[----:B-1----:R-:W-:-:S05]  /*0990*/  IMAD.U32 R6, RZ, RZ, UR13 ;  /* 0x0000000dff067e24 */ /* 0x002fca000f8e00ff */
[----:B------:R-:W-:Y:S01]  /*09a0*/  ISETP.NE.AND P0, PT, R7, R6, PT ;  /* 0x000000060700720c */ /* 0x000fe20003f05270 */
[----:B--2---:R-:W-:-:S12]  /*09b0*/  BRA.U !UP0, `(.L_x_126) ;  /* 0x0000001108087547 */ /* 0x004fd8000b800000 */
[----:B------:R-:W0:Y:S01]  /*09c0*/  LDC R6, c[0x0][0x3a4] ;  /* 0x0000e900ff067b82 */ /* 0x000e220000000800 */
[----:B------:R-:W-:Y:S01]  /*09d0*/  MOV R20, RZ ;  /* 0x000000ff00147202 */ /* 0x000fe20000000f00 */
[----:B------:R-:W-:Y:S02]  /*09e0*/  HFMA2 R27, -RZ, RZ, 0, 0 ;  /* 0x00000000ff1b7431 */ /* 0x000fe400000001ff */
[----:B------:R-:W-:Y:S01]  /*09f0*/  IMAD.MOV.U32 R13, RZ, RZ, R2 ;  /* 0x000000ffff0d7224 */ /* 0x000fe200078e0002 */
[----:B------:R-:W-:Y:S01]  /*0a00*/  UMOV UR13, 0x3 ;  /* 0x00000003000d7882 */ /* 0x000fe20000000000 */
[----:B------:R-:W-:Y:S01]  /*0a10*/  UMOV UR5, UR8 ;  /* 0x0000000800057c82 */ /* 0x000fe20008000000 */
[----:B0-----:R-:W-:-:S04]  /*0a20*/  IABS R17, R6 ;  /* 0x0000000600117213 */ /* 0x001fc80000000000 */
[----:B------:R-:W0:Y:S08]  /*0a30*/  I2F.RP R6, R17 ;  /* 0x0000001100067306 */ /* 0x000e300000209400 */
[----:B0-----:R-:W0:Y:S02]  /*0a40*/  MUFU.RCP R6, R6 ;  /* 0x0000000600067308 */ /* 0x001e240000001000 */
[----:B0-----:R-:W-:-:S06]  /*0a50*/  IADD3 R21, PT, PT, R6, 0xffffffe, RZ ;  /* 0x0ffffffe06157810 */ /* 0x001fcc0007ffe0ff */
[----:B------:R-:W0:Y:S02]  /*0a60*/  F2I.FTZ.U32.TRUNC.NTZ R21, R21 ;  /* 0x0000001500157305 */ /* 0x000e24000021f000 */
[----:B0-----:R-:W-:-:S04]  /*0a70*/  IMAD.MOV R8, RZ, RZ, -R21 ;  /* 0x000000ffff087224 */ /* 0x001fc800078e0a15 */
[----:B------:R-:W-:-:S04]  /*0a80*/  IMAD R9, R8, R17, RZ ;  /* 0x0000001108097224 */ /* 0x000fc800078e02ff */
[----:B------:R-:W-:-:S07]  /*0a90*/  IMAD.HI.U32 R20, R21, R9, R20 ;  /* 0x0000000915147227 */ /* 0x000fce00078e0014 */
.L_x_127:
[----:B0-----:R-:W0:Y:S01]  /*0aa0*/  LDC R25, c[0x0][0x3a4] ;  /* 0x0000e900ff197b82 */ /* 0x001e220000000800 */
[----:B------:R-:W-:Y:S02]  /*0ab0*/  IABS R9, R13 ;  /* 0x0000000d00097213 */ /* 0x000fe40000000000 */
[----:B------:R-:W-:-:S03]  /*0ac0*/  ISETP.GE.AND P3, PT, R13, RZ, PT ;  /* 0x000000ff0d00720c */ /* 0x000fc60003f66270 */
[----:B------:R-:W-:-:S04]  /*0ad0*/  IMAD.HI.U32 R20, R20, R9, RZ ;  /* 0x0000000914147227 */ /* 0x000fc800078e00ff */
[----:B------:R-:W-:Y:S01]  /*0ae0*/  IMAD.MOV R20, RZ, RZ, -R20 ;  /* 0x000000ffff147224 */ /* 0x000fe200078e0a14 */
[-C--:B0-----:R-:W-:Y:S02]  /*0af0*/  IABS R22, R25.reuse ;  /* 0x0000001900167213 */ /* 0x081fe40000000000 */
[----:B------:R-:W-:Y:S02]  /*0b00*/  ISETP.NE.AND P2, PT, R25, RZ, PT ;  /* 0x000000ff1900720c */ /* 0x000fe40003f45270 */
[----:B------:R-:W-:Y:S01]  /*0b10*/  LOP3.LUT R25, RZ, R25, RZ, 0x33, !PT ;  /* 0x00000019ff197212 */ /* 0x000fe200078e33ff */
[----:B------:R-:W-:Y:S02]  /*0b20*/  IMAD R6, R22, R20, R9 ;  /* 0x0000001416067224 */ /* 0x000fe400078e0209 */
[----:B------:R-:W0:Y:S03]  /*0b30*/  LDC.64 R8, c[0x0][0x388] ;  /* 0x0000e200ff087b82 */ /* 0x000e260000000a00 */
[----:B------:R-:W-:-:S13]  /*0b40*/  ISETP.GT.U32.AND P1, PT, R17, R6, PT ;  /* 0x000000061100720c */ /* 0x000fda0003f24070 */
[----:B------:R-:W-:-:S04]  /*0b50*/  @!P1 IADD3 R6, PT, PT, R6, -R22, RZ ;  /* 0x8000001606069210 */ /* 0x000fc80007ffe0ff */
[----:B------:R-:W-:-:S13]  /*0b60*/  ISETP.GT.U32.AND P1, PT, R17, R6, PT ;  /* 0x000000061100720c */ /* 0x000fda0003f24070 */
[----:B------:R-:W-:-:S05]  /*0b70*/  @!P1 IMAD.IADD R6, R6, 0x1, -R22 ;  /* 0x0000000106069824 */ /* 0x000fca00078e0a16 */
[----:B------:R-:W-:-:S04]  /*0b80*/  @!P3 IADD3 R6, PT, PT, -R6, RZ, RZ ;  /* 0x000000ff0606b210 */ /* 0x000fc80007ffe1ff */
[----:B------:R-:W-:Y:S02]  /*0b90*/  SEL R29, R25, R6, !P2 ;  /* 0x00000006191d7207 */ /* 0x000fe40005000000 */
[----:B------:R-:W1:Y:S03]  /*0ba0*/  LDC R6, c[0x0][0x3a0] ;  /* 0x0000e800ff067b82 */ /* 0x000e660000000800 */
[----:B0-----:R-:W-:-:S06]  /*0bb0*/  IMAD.WIDE R28, R29, 0x4, R8 ;  /* 0x000000041d1c7825 */ /* 0x001fcc00078e0208 */
[----:B------:R0:W2:Y:S01]  /*0bc0*/  LDG.E.CONSTANT R28, desc[UR10][R28.64] ;  /* 0x0000000a1c1c7981 */ /* 0x0000a2000c1e9900 */
[----:B------:R-:W-:Y:S01]  /*0bd0*/  UIADD3 UR14, UPT, UPT, UR13, -0x3, URZ ;  /* 0xfffffffd0d0e7890 */ /* 0x000fe2000fffe0ff */
[----:B------:R-:W3:Y:S08]  /*0be0*/  I2F.RP R26, R22 ;  /* 0x00000016001a7306 */ /* 0x000ef00000209400 */
[----:B-1----:R-:W1:Y:S01]  /*0bf0*/  I2F.U32.RP R20, R6 ;  /* 0x0000000600147306 */ /* 0x002e620000209000 */
[----:B------:R-:W-:-:S07]  /*0c00*/  LOP3.LUT R23, RZ, R6, RZ, 0x33, !PT ;  /* 0x00000006ff177212 */ /* 0x000fce00078e33ff */
[----:B---3--:R-:W0:Y:S08]  /*0c10*/  MUFU.RCP R26, R26 ;  /* 0x0000001a001a7308 */ /* 0x008e300000001000 */
[----:B-1----:R-:W1:Y:S01]  /*0c20*/  MUFU.RCP R20, R20 ;  /* 0x0000001400147308 */ /* 0x002e620000001000 */
[----:B0-----:R-:W-:Y:S01]  /*0c30*/  IADD3 R29, PT, PT, R26, 0xffffffe, RZ ;  /* 0x0ffffffe1a1d7810 */ /* 0x001fe20007ffe0ff */
[----:B-1----:R-:W-:-:S06]  /*0c40*/  VIADD R18, R20, 0xffffffe ;  /* 0x0ffffffe14127836 */ /* 0x002fcc0000000000 */
[----:B------:R0:W1:Y:S02]  /*0c50*/  F2I.FTZ.U32.TRUNC.NTZ R19, R18 ;  /* 0x0000001200137305 */ /* 0x000064000021f000 */
[----:B0-----:R-:W-:Y:S02]  /*0c60*/  IMAD.MOV.U32 R18, RZ, RZ, RZ ;  /* 0x000000ffff127224 */ /* 0x001fe400078e00ff */
[----:B-1----:R-:W-:-:S05]  /*0c70*/  IMAD R17, R19, R6, RZ ;  /* 0x0000000613117224 */ /* 0x002fca00078e02ff */
[----:B------:R-:W-:-:S05]  /*0c80*/  IADD3 R17, PT, PT, -R17, RZ, RZ ;  /* 0x000000ff11117210 */ /* 0x000fca0007ffe1ff */
[----:B------:R-:W-:Y:S02]  /*0c90*/  IMAD.HI.U32 R21, R19, R17, R18 ;  /* 0x0000001113157227 */ /* 0x000fe400078e0012 */
[----:B------:R-:W0:Y:S04]  /*0ca0*/  F2I.FTZ.U32.TRUNC.NTZ R19, R29 ;  /* 0x0000001d00137305 */ /* 0x000e28000021f000 */
[----:B------:R-:W-:-:S05]  /*0cb0*/  IMAD.HI.U32 R17, R21, UR14, RZ ;  /* 0x0000000e15117c27 */ /* 0x000fca000f8e00ff */
[----:B------:R-:W-:-:S05]  /*0cc0*/  IADD3 R17, PT, PT, -R17, RZ, RZ ;  /* 0x000000ff11117210 */ /* 0x000fca0007ffe1ff */
[----:B------:R-:W-:Y:S02]  /*0cd0*/  IMAD R17, R6, R17, UR14 ;  /* 0x0000000e06117e24 */ /* 0x000fe4000f8e0211 */
[----:B0-----:R-:W-:-:S03]  /*0ce0*/  IMAD.MOV R20, RZ, RZ, -R19 ;  /* 0x000000ffff147224 */ /* 0x001fc600078e0a13 */
[----:B------:R-:W-:Y:S01]  /*0cf0*/  ISETP.GE.U32.AND P1, PT, R17, R6, PT ;  /* 0x000000061100720c */ /* 0x000fe20003f26070 */
[----:B------:R-:W-:-:S04]  /*0d00*/  IMAD R20, R20, R22, RZ ;  /* 0x0000001614147224 */ /* 0x000fc800078e02ff */
[----:B------:R-:W-:Y:S01]  /*0d10*/  IMAD.HI.U32 R20, R19, R20, R18 ;  /* 0x0000001413147227 */ /* 0x000fe200078e0012 */
[----:B------:R-:W-:-:S04]  /*0d20*/  IADD3 R18, PT, PT, R13, 0x1, RZ ;  /* 0x000000010d127810 */ /* 0x000fc80007ffe0ff */
[----:B------:R-:W-:Y:S02]  /*0d30*/  IABS R19, R18 ;  /* 0x0000001200137213 */ /* 0x000fe40000000000 */
[----:B------:R-:W-:Y:S01]  /*0d40*/  ISETP.GE.AND P4, PT, R18, RZ, PT ;  /* 0x000000ff1200720c */ /* 0x000fe20003f86270 */
[----:B------:R-:W-:Y:S01]  /*0d50*/  @P1 IMAD.IADD R17, R17, 0x1, -R6 ;  /* 0x0000000111111824 */ /* 0x000fe200078e0a06 */
[----:B------:R-:W-:-:S04]  /*0d60*/  ISETP.NE.U32.AND P1, PT, R6, RZ, PT ;  /* 0x000000ff0600720c */ /* 0x000fc80003f25070 */
[----:B------:R-:W-:-:S13]  /*0d70*/  ISETP.GE.U32.AND P3, PT, R17, R6, PT ;  /* 0x000000061100720c */ /* 0x000fda0003f66070 */
[----:B------:R-:W-:-:S04]  /*0d80*/  @P3 IADD3 R17, PT, PT, R17, -R6, RZ ;  /* 0x8000000611113210 */ /* 0x000fc80007ffe0ff */
[----:B------:R-:W-:-:S05]  /*0d90*/  SEL R17, R23, R17, !P1 ;  /* 0x0000001117117207 */ /* 0x000fca0004800000 */
[----:B------:R-:W-:-:S06]  /*0da0*/  IMAD R17, R17, 0x4, R14 ;  /* 0x0000000411117824 */ /* 0x000fcc00078e020e */
[----:B------:R-:W2:Y:S02]  /*0db0*/  LDS R17, [R17] ;  /* 0x0000000011117984 */ /* 0x000ea40000000800 */
[----:B--2---:R-:W-:Y:S01]  /*0dc0*/  FFMA R27, R28, R17, R27 ;  /* 0x000000111c1b7223 */ /* 0x004fe2000000001b */
[----:B------:R-:W-:-:S04]  /*0dd0*/  IMAD.HI.U32 R17, R20, R19, RZ ;  /* 0x0000001314117227 */ /* 0x000fc800078e00ff */
[----:B------:R-:W-:-:S04]  /*0de0*/  IMAD.MOV R17, RZ, RZ, -R17 ;  /* 0x000000ffff117224 */ /* 0x000fc800078e0a11 */
[----:B------:R-:W-:Y:S01]  /*0df0*/  IMAD R19, R22, R17, R19 ;  /* 0x0000001116137224 */ /* 0x000fe200078e0213 */
[----:B------:R-:W-:-:S04]  /*0e00*/  MOV R17, R22 ;  /* 0x0000001600117202 */ /* 0x000fc80000000f00 */
[----:B------:R-:W-:-:S13]  /*0e10*/  ISETP.GT.U32.AND P3, PT, R17, R19, PT ;  /* 0x000000131100720c */ /* 0x000fda0003f64070 */
[----:B------:R-:W-:-:S05]  /*0e20*/  @!P3 IMAD.IADD R19, R19, 0x1, -R22 ;  /* 0x000000011313b824 */ /* 0x000fca00078e0a16 */
[----:B------:R-:W-:-:S13]  /*0e30*/  ISETP.GT.U32.AND P3, PT, R17, R19, PT ;  /* 0x000000131100720c */ /* 0x000fda0003f64070 */
[----:B------:R-:W-:-:S05]  /*0e40*/  @!P3 IADD3 R19, PT, PT, R19, -R22, RZ ;  /* 0x800000161313b210 */ /* 0x000fca0007ffe0ff */
[----:B------:R-:W-:-:S05]  /*0e50*/  @!P4 IMAD.MOV R19, RZ, RZ, -R19 ;  /* 0x000000ffff13c224 */ /* 0x000fca00078e0a13 */
[----:B------:R-:W-:-:S05]  /*0e60*/  SEL R19, R25, R19, !P2 ;  /* 0x0000001319137207 */ /* 0x000fca0005000000 */
[----:B------:R-:W-:-:S06]  /*0e70*/  IMAD.WIDE R18, R19, 0x4, R8 ;  /* 0x0000000413127825 */ /* 0x000fcc00078e0208 */
[----:B------:R-:W2:Y:S01]  /*0e80*/  LDG.E.CONSTANT R18, desc[UR10][R18.64] ;  /* 0x0000000a12127981 */ /* 0x000ea2000c1e9900 */
[----:B------:R-:W-:-:S03]  /*0e90*/  UIADD3 UR14, UPT, UPT, UR13, -0x2, URZ ;  /* 0xfffffffe0d0e7890 */ /* 0x000fc6000fffe0ff */
[----:B------:R-:W-:Y:S03]  /*0ea0*/  STS [R0], R27 ;  /* 0x0000001b00007388 */ /* 0x000fe60000000800 */
[----:B------:R-:W-:-:S05]  /*0eb0*/  IMAD.HI.U32 R26, R21, UR14, RZ ;  /* 0x0000000e151a7c27 */ /* 0x000fca000f8e00ff */
[----:B------:R-:W-:-:S05]  /*0ec0*/  IADD3 R29, PT, PT, -R26, RZ, RZ ;  /* 0x000000ff1a1d7210 */ /* 0x000fca0007ffe1ff */
[----:B------:R-:W-:-:S05]  /*0ed0*/  IMAD R29, R6, R29, UR14 ;  /* 0x0000000e061d7e24 */ /* 0x000fca000f8e021d */
[----:B------:R-:W-:-:S13]  /*0ee0*/  ISETP.GE.U32.AND P3, PT, R29, R6, PT ;  /* 0x000000061d00720c */ /* 0x000fda0003f66070 */
[----:B------:R-:W-:-:S05]  /*0ef0*/  @P3 IMAD.IADD R29, R29, 0x1, -R6 ;  /* 0x000000011d1d3824 */ /* 0x000fca00078e0a06 */
[----:B------:R-:W-:-:S13]  /*0f00*/  ISETP.GE.U32.AND P3, PT, R29, R6, PT ;  /* 0x000000061d00720c */ /* 0x000fda0003f66070 */
[----:B------:R-:W-:-:S04]  /*0f10*/  @P3 IADD3 R29, PT, PT, R29, -R6, RZ ;  /* 0x800000061d1d3210 */ /* 0x000fc80007ffe0ff */
[----:B------:R-:W-:-:S05]  /*0f20*/  SEL R29, R23, R29, !P1 ;  /* 0x0000001d171d7207 */ /* 0x000fca0004800000 */
[----:B------:R-:W-:-:S06]  /*0f30*/  IMAD R26, R29, 0x4, R14 ;  /* 0x000000041d1a7824 */ /* 0x000fcc00078e020e */
[----:B------:R-:W2:Y:S02]  /*0f40*/  LDS R26, [R26] ;  /* 0x000000001a1a7984 */ /* 0x000ea40000000800 */
[----:B--2---:R-:W-:Y:S01]  /*0f50*/  FFMA R29, R18, R26, R27 ;  /* 0x0000001a121d7223 */ /* 0x004fe2000000001b */
[----:B------:R-:W-:-:S04]  /*0f60*/  IADD3 R18, PT, PT, R13, 0x2, RZ ;  /* 0x000000020d127810 */ /* 0x000fc80007ffe0ff */
[----:B------:R-:W-:Y:S02]  /*0f70*/  IABS R19, R18 ;  /* 0x0000001200137213 */ /* 0x000fe40000000000 */
[----:B------:R-:W-:-:S03]  /*0f80*/  ISETP.GE.AND P3, PT, R18, RZ, PT ;  /* 0x000000ff1200720c */ /* 0x000fc60003f66270 */
[----:B------:R-:W-:-:S04]  /*0f90*/  IMAD.HI.U32 R18, R20, R19, RZ ;  /* 0x0000001314127227 */ /* 0x000fc800078e00ff */
[----:B------:R-:W-:-:S04]  /*0fa0*/  IMAD.MOV R18, RZ, RZ, -R18 ;  /* 0x000000ffff127224 */ /* 0x000fc800078e0a12 */
[----:B------:R-:W-:-:S05]  /*0fb0*/  IMAD R18, R22, R18, R19 ;  /* 0x0000001216127224 */ /* 0x000fca00078e0213 */
[----:B------:R-:W-:-:S13]  /*0fc0*/  ISETP.GT.U32.AND P4, PT, R17, R18, PT ;  /* 0x000000121100720c */ /* 0x000fda0003f84070 */
[----:B------:R-:W-:-:S04]  /*0fd0*/  @!P4 IADD3 R18, PT, PT, R18, -R22, RZ ;  /* 0x800000161212c210 */ /* 0x000fc80007ffe0ff */
[----:B------:R-:W-:-:S13]  /*0fe0*/  ISETP.GT.U32.AND P4, PT, R17, R18, PT ;  /* 0x000000121100720c */ /* 0x000fda0003f84070 */
[----:B------:R-:W-:-:S05]  /*0ff0*/  @!P4 IMAD.IADD R18, R18, 0x1, -R22 ;  /* 0x000000011212c824 */ /* 0x000fca00078e0a16 */
[----:B------:R-:W-:-:S04]  /*1000*/  @!P3 IADD3 R18, PT, PT, -R18, RZ, RZ ;  /* 0x000000ff1212b210 */ /* 0x000fc80007ffe1ff */
[----:B------:R-:W-:-:S05]  /*1010*/  SEL R19, R25, R18, !P2 ;  /* 0x0000001219137207 */ /* 0x000fca0005000000 */
[----:B------:R-:W-:-:S06]  /*1020*/  IMAD.WIDE R18, R19, 0x4, R8 ;  /* 0x0000000413127825 */ /* 0x000fcc00078e0208 */
[----:B------:R-:W2:Y:S01]  /*1030*/  LDG.E.CONSTANT R18, desc[UR10][R18.64] ;  /* 0x0000000a12127981 */ /* 0x000ea2000c1e9900 */
[----:B------:R-:W-:-:S03]  /*1040*/  UIADD3 UR14, UPT, UPT, UR13, -0x1, URZ ;  /* 0xffffffff0d0e7890 */ /* 0x000fc6000fffe0ff */
[----:B------:R-:W-:Y:S03]  /*1050*/  STS [R0], R29 ;  /* 0x0000001d00007388 */ /* 0x000fe60000000800 */
[----:B------:R-:W-:-:S04]  /*1060*/  IMAD.HI.U32 R26, R21, UR14, RZ ;  /* 0x0000000e151a7c27 */ /* 0x000fc8000f8e00ff */
[----:B------:R-:W-:-:S04]  /*1070*/  IMAD.MOV R27, RZ, RZ, -R26 ;  /* 0x000000ffff1b7224 */ /* 0x000fc800078e0a1a */
[----:B------:R-:W-:-:S05]  /*1080*/  IMAD R27, R6, R27, UR14 ;  /* 0x0000000e061b7e24 */ /* 0x000fca000f8e021b */
[----:B------:R-:W-:-:S13]  /*1090*/  ISETP.GE.U32.AND P3, PT, R27, R6, PT ;  /* 0x000000061b00720c */ /* 0x000fda0003f66070 */
[----:B------:R-:W-:-:S04]  /*10a0*/  @P3 IADD3 R27, PT, PT, R27, -R6, RZ ;  /* 0x800000061b1b3210 */ /* 0x000fc80007ffe0ff */
[----:B------:R-:W-:-:S13]  /*10b0*/  ISETP.GE.U32.AND P3, PT, R27, R6, PT ;  /* 0x000000061b00720c */ /* 0x000fda0003f66070 */
[----:B------:R-:W-:-:S05]  /*10c0*/  @P3 IMAD.IADD R27, R27, 0x1, -R6 ;  /* 0x000000011b1b3824 */ /* 0x000fca00078e0a06 */
[----:B------:R-:W-:-:S04]  /*10d0*/  SEL R27, R23, R27, !P1 ;  /* 0x0000001b171b7207 */ /* 0x000fc80004800000 */
[----:B------:R-:W-:-:S06]  /*10e0*/  LEA R26, R27, R14, 0x2 ;  /* 0x0000000e1b1a7211 */ /* 0x000fcc00078e10ff */
[----:B------:R-:W2:Y:S02]  /*10f0*/  LDS R26, [R26] ;  /* 0x000000001a1a7984 */ /* 0x000ea40000000800 */
[----:B--2---:R-:W-:Y:S01]  /*1100*/  FFMA R27, R18, R26, R29 ;  /* 0x0000001a121b7223 */ /* 0x004fe2000000001d */
[----:B------:R-:W-:-:S05]  /*1110*/  VIADD R18, R13, 0x3 ;  /* 0x000000030d127836 */ /* 0x000fca0000000000 */
[----:B------:R-:W-:Y:S02]  /*1120*/  IABS R19, R18 ;  /* 0x0000001200137213 */ /* 0x000fe40000000000 */
[----:B------:R-:W-:-:S03]  /*1130*/  ISETP.GE.AND P3, PT, R18, RZ, PT ;  /* 0x000000ff1200720c */ /* 0x000fc60003f66270 */
[----:B------:R-:W-:-:S05]  /*1140*/  IMAD.HI.U32 R18, R20, R19, RZ ;  /* 0x0000001314127227 */ /* 0x000fca00078e00ff */
        /* <DEDUP_REMOVED lines=10> */
[----:B------:R-:W-:-:S03]  /*11f0*/  IMAD.HI.U32 R26, R21, UR13, RZ ;  /* 0x0000000d151a7c27 */ /* 0x000fc6000f8e00ff */
[----:B------:R-:W-:Y:S02]  /*1200*/  STS [R0], R27 ;  /* 0x0000001b00007388 */ /* 0x000fe40000000800 */
        /* <DEDUP_REMOVED lines=24> */
[----:B------:R-:W-:-:S03]  /*1390*/  UIADD3 UR14, UPT, UPT, UR13, 0x1, URZ ;  /* 0x000000010d0e7890 */ /* 0x000fc6000fffe0ff */
        /* <DEDUP_REMOVED lines=26> */
[----:B------:R-:W-:-:S03]  /*1540*/  UIADD3 UR14, UPT, UPT, UR13, 0x2, URZ ;  /* 0x000000020d0e7890 */ /* 0x000fc6000fffe0ff */
        /* <DEDUP_REMOVED lines=25> */
[----:B------:R0:W2:Y:S01]  /*16e0*/  LDG.E.CONSTANT R18, desc[UR10][R18.64] ;  /* 0x0000000a12127981 */ /* 0x0000a2000c1e9900 */
        /* <DEDUP_REMOVED lines=10> */
[----:B------:R-:W-:-:S05]  /*1790*/  LEA R27, R27, R14, 0x2 ;  /* 0x0000000e1b1b7211 */ /* 0x000fca00078e10ff */
[----:B0-----:R-:W2:Y:S02]  /*17a0*/  LDS R19, [R27] ;  /* 0x000000001b137984 */ /* 0x001ea40000000800 */
        /* <DEDUP_REMOVED lines=15> */
[----:B------:R-:W-:Y:S01]  /*18a0*/  UIADD3 UR14, UPT, UPT, UR13, 0x4, URZ ;  /* 0x000000040d0e7890 */ /* 0x000fe2000fffe0ff */
[----:B------:R-:W-:Y:S01]  /*18b0*/  IADD3 R13, PT, PT, R13, 0x8, RZ ;  /* 0x000000080d0d7810 */ /* 0x000fe20007ffe0ff */
[----:B------:R-:W-:Y:S01]  /*18c0*/  UIADD3 UR5, UPT, UPT, UR5, 0x8, URZ ;  /* 0x0000000805057890 */ /* 0x000fe2000fffe0ff */
[----:B------:R-:W-:Y:S01]  /*18d0*/  STS [R0], R19 ;  /* 0x0000001300007388 */ /* 0x000fe20000000800 */
[----:B------:R-:W-:Y:S02]  /*18e0*/  UIADD3 UR13, UPT, UPT, UR13, 0x8, URZ ;  /* 0x000000080d0d7890 */ /* 0x000fe4000fffe0ff */
[----:B------:R-:W-:Y:S01]  /*18f0*/  IMAD.HI.U32 R21, R21, UR14, RZ ;  /* 0x0000000e15157c27 */ /* 0x000fe2000f8e00ff */
[----:B------:R-:W-:-:S04]  /*1900*/  UISETP.NE.AND UP0, UPT, UR5, URZ, UPT ;  /* 0x000000ff0500728c */ /* 0x000fc8000bf05270 */
        /* <DEDUP_REMOVED lines=9> */
[----:B--2---:R-:W-:-:S05]  /*19a0*/  FFMA R27, R8, R21, R19 ;  /* 0x00000015081b7223 */ /* 0x004fca0000000013 */
[----:B------:R0:W-:Y:S01]  /*19b0*/  STS [R0], R27 ;  /* 0x0000001b00007388 */ /* 0x0001e20000000800 */
[----:B------:R-:W-:Y:S05]  /*19c0*/  BRA.U UP0, `(.L_x_127) ;  /* 0xfffffff100347547 */ /* 0x000fea000b83ffff */
[----:B------:R-:W-:-:S05]  /*19d0*/  UMOV UR5, UR7 ;  /* 0x0000000700057c82 */ /* 0x000fca0008000000 */
.L_x_126:
[----:B------:R-:W-:-:S09]  /*19e0*/  UISETP.NE.AND UP0, UPT, UR12, URZ, UPT ;  /* 0x000000ff0c00728c */ /* 0x000fd2000bf05270 */
[----:B------:R-:W-:Y:S05]  /*19f0*/  BRA.U !UP0, `(.L_x_128) ;  /* 0x0000001108207547 */ /* 0x000fea000b800000 */
[----:B------:R-:W-:Y:S02]  /*1a00*/  UIADD3 UR13, UPT, UPT, UR12, -0x1, URZ ;  /* 0xffffffff0c0d7890 */ /* 0x000fe4000fffe0ff */
[----:B------:R-:W-:Y:S02]  /*1a10*/  UISETP.NE.AND UP1, UPT, UR6, URZ, UPT ;  /* 0x000000ff0600728c */ /* 0x000fe4000bf25270 */
[----:B------:R-:W-:-:S09]  /*1a20*/  UISETP.GE.U32.AND UP0, UPT, UR13, 0x3, UPT ;  /* 0x000000030d00788c */ /* 0x000fd2000bf06070 */
[----:B------:R-:W-:Y:S05]  /*1a30*/  BRA.U !UP0, `(.L_x_129) ;  /* 0x00000009080c7547 */ /* 0x000fea000b800000 */
[----:B------:R-:W1:Y:S01]  /*1a40*/  LDC R20, c[0x0][0x3a4] ;  /* 0x0000e900ff147b82 */ /* 0x000e620000000800 */
[----:B------:R-:W-:Y:S01]  /*1a50*/  VIADD R21, R2, UR5 ;  /* 0x0000000502157c36 */ /* 0x000fe20008000000 */
[----:B------:R-:W2:Y:S04]  /*1a60*/  I2F.U32.RP R22, R6 ;  /* 0x0000000600167306 */ /* 0x000ea80000209000 */
[----:B------:R-:W-:Y:S02]  /*1a70*/  IABS R18, R21 ;  /* 0x0000001500127213 */ /* 0x000fe40000000000 */
[----:B------:R-:W-:Y:S02]  /*1a80*/  ISETP.GE.AND P2, PT, R21, RZ, PT ;  /* 0x000000ff1500720c */ /* 0x000fe40003f46270 */
[----:B--2---:R-:W-:Y:S01]  /*1a90*/  MUFU.RCP R22, R22 ;  /* 0x0000001600167308 */ /* 0x004fe20000001000 */
[----:B-1----:R-:W-:-:S07]  /*1aa0*/  IABS R13, R20 ;  /* 0x00000014000d7213 */ /* 0x002fce0000000000 */
[----:B------:R-:W1:Y:S08]  /*1ab0*/  I2F.RP R17, R13 ;  /* 0x0000000d00117306 */ /* 0x000e700000209400 */
[----:B-1----:R-:W1:Y:S02]  /*1ac0*/  MUFU.RCP R17, R17 ;  /* 0x0000001100117308 */ /* 0x002e640000001000 */
[----:B-1----:R-:W-:-:S06]  /*1ad0*/  VIADD R9, R17, 0xffffffe ;  /* 0x0ffffffe11097836 */ /* 0x002fcc0000000000 */
[----:B------:R-:W1:Y:S02]  /*1ae0*/  F2I.FTZ.U32.TRUNC.NTZ R9, R9 ;  /* 0x0000000900097305 */ /* 0x000e64000021f000 */
[----:B-1----:R-:W-:-:S05]  /*1af0*/  IADD3 R8, PT, PT, RZ, -R9, RZ ;  /* 0x80000009ff087210 */ /* 0x002fca0007ffe0ff */
[----:B------:R-:W-:Y:S02]  /*1b00*/  IMAD R23, R8, R13, RZ ;  /* 0x0000000d08177224 */ /* 0x000fe400078e02ff */
[----:B------:R-:W-:-:S05]  /*1b10*/  HFMA2 R8, -RZ, RZ, 0, 0 ;  /* 0x00000000ff087431 */ /* 0x000fca00000001ff */
[----:B------:R-:W-:Y:S01]  /*1b20*/  IMAD.HI.U32 R23, R9, R23, R8 ;  /* 0x0000001709177227 */ /* 0x000fe200078e0008 */
[----:B------:R-:W-:-:S05]  /*1b30*/  IADD3 R9, PT, PT, R22, 0xffffffe, RZ ;  /* 0x0ffffffe16097810 */ /* 0x000fca0007ffe0ff */
[----:B------:R-:W-:Y:S01]  /*1b40*/  IMAD.HI.U32 R8, R23, R18, RZ ;  /* 0x0000001217087227 */ /* 0x000fe200078e00ff */
[----:B------:R-:W1:Y:S03]  /*1b50*/  F2I.FTZ.U32.TRUNC.NTZ R9, R9 ;  /* 0x0000000900097305 */ /* 0x000e66000021f000 */
[----:B------:R-:W-:-:S04]  /*1b60*/  IMAD.MOV R8, RZ, RZ, -R8 ;  /* 0x000000ffff087224 */ /* 0x000fc800078e0a08 */
[C---:B------:R-:W-:Y:S02]  /*1b70*/  IMAD R8, R13.reuse, R8, R18 ;  /* 0x000000080d087224 */ /* 0x040fe400078e0212 */
[----:B------:R-:W2:Y:S03]  /*1b80*/  LDC.64 R18, c[0x0][0x388] ;  /* 0x0000e200ff127b82 */ /* 0x000ea60000000a00 */
[----:B------:R-:W-:Y:S01]  /*1b90*/  ISETP.GT.U32.AND P1, PT, R13, R8, PT ;  /* 0x000000080d00720c */ /* 0x000fe20003f24070 */
[----:B-1----:R-:W-:-:S04]  /*1ba0*/  IMAD.MOV R17, RZ, RZ, -R9 ;  /* 0x000000ffff117224 */ /* 0x002fc800078e0a09 */
[----:B------:R-:W-:-:S08]  /*1bb0*/  IMAD R17, R17, R6, RZ ;  /* 0x0000000611117224 */ /* 0x000fd000078e02ff */
[----:B------:R-:W-:-:S05]  /*1bc0*/  @!P1 IMAD.IADD R8, R8, 0x1, -R13 ;  /* 0x0000000108089824 */ /* 0x000fca00078e0a0d */
[----:B------:R-:W-:-:S13]  /*1bd0*/  ISETP.GT.U32.AND P1, PT, R13, R8, PT ;  /* 0x000000080d00720c */ /* 0x000fda0003f24070 */
[----:B------:R-:W-:Y:S02]  /*1be0*/  @!P1 IADD3 R8, PT, PT, R8, -R13, RZ ;  /* 0x8000000d08089210 */ /* 0x000fe40007ffe0ff */
[----:B------:R-:W-:Y:S02]  /*1bf0*/  ISETP.NE.AND P1, PT, R20, RZ, PT ;  /* 0x000000ff1400720c */ /* 0x000fe40003f25270 */
[----:B------:R-:W-:Y:S02]  /*1c00*/  LOP3.LUT R20, RZ, R20, RZ, 0x33, !PT ;  /* 0x00000014ff147212 */ /* 0x000fe400078e33ff */
[----:B------:R-:W-:-:S04]  /*1c10*/  @!P2 IADD3 R8, PT, PT, -R8, RZ, RZ ;  /* 0x000000ff0808a210 */ /* 0x000fc80007ffe1ff */
[----:B------:R-:W-:Y:S01]  /*1c20*/  SEL R25, R20, R8, !P1 ;  /* 0x0000000814197207 */ /* 0x000fe20004800000 */
[----:B------:R-:W-:-:S04]  /*1c30*/  IMAD.MOV.U32 R8, RZ, RZ, RZ ;  /* 0x000000ffff087224 */ /* 0x000fc800078e00ff */
[----:B------:R-:W-:-:S04]  /*1c40*/  IMAD.HI.U32 R17, R9, R17, R8 ;  /* 0x0000001109117227 */ /* 0x000fc800078e0008 */
[----:B--2---:R-:W-:-:S06]  /*1c50*/  IMAD.WIDE R8, R25, 0x4, R18 ;  /* 0x0000000419087825 */ /* 0x004fcc00078e0212 */
[----:B------:R1:W0:Y:S01]  /*1c60*/  LDG.E.CONSTANT R8, desc[UR10][R8.64] ;  /* 0x0000000a08087981 */ /* 0x000222000c1e9900 */
[----:B------:R-:W-:-:S04]  /*1c70*/  IADD3 R22, PT, PT, R21, 0x1, RZ ;  /* 0x0000000115167810 */ /* 0x000fc80007ffe0ff */
[----:B------:R-:W-:Y:S02]  /*1c80*/  IABS R26, R22 ;  /* 0x00000016001a7213 */ /* 0x000fe40000000000 */
[----:B------:R-:W-:-:S03]  /*1c90*/  ISETP.GE.AND P2, PT, R22, RZ, PT ;  /* 0x000000ff1600720c */ /* 0x000fc60003f46270 */
[----:B------:R-:W-:-:S04]  /*1ca0*/  IMAD.HI.U32 R22, R23, R26, RZ ;  /* 0x0000001a17167227 */ /* 0x000fc800078e00ff */
[----:B------:R-:W-:-:S04]  /*1cb0*/  IMAD.MOV R22, RZ, RZ, -R22 ;  /* 0x000000ffff167224 */ /* 0x000fc800078e0a16 */
[----:B------:R-:W-:Y:S02]  /*1cc0*/  IMAD R26, R13, R22, R26 ;  /* 0x000000160d1a7224 */ /* 0x000fe400078e021a */
[----:B------:R-:W-:-:S05]  /*1cd0*/  IMAD.HI.U32 R22, R17, UR5, RZ ;  /* 0x0000000511167c27 */ /* 0x000fca000f8e00ff */
[----:B------:R-:W-:Y:S02]  /*1ce0*/  IADD3 R25, PT, PT, -R22, RZ, RZ ;  /* 0x000000ff16197210 */ /* 0x000fe40007ffe1ff */
[----:B------:R-:W-:-:S03]  /*1cf0*/  LOP3.LUT R22, RZ, R6, RZ, 0x33, !PT ;  /* 0x00000006ff167212 */ /* 0x000fc600078e33ff */
[----:B------:R-:W-:-:S05]  /*1d00*/  IMAD R25, R6, R25, UR5 ;  /* 0x0000000506197e24 */ /* 0x000fca000f8e0219 */
[----:B------:R-:W-:-:S13]  /*1d10*/  ISETP.GE.U32.AND P3, PT, R25, R6, PT ;  /* 0x000000061900720c */ /* 0x000fda0003f66070 */
[----:B------:R-:W-:Y:S01]  /*1d20*/  @P3 IMAD.IADD R25, R25, 0x1, -R6 ;  /* 0x0000000119193824 */ /* 0x000fe200078e0a06 */
[----:B------:R-:W-:-:S04]  /*1d30*/  ISETP.NE.U32.AND P3, PT, R6, RZ, PT ;  /* 0x000000ff0600720c */ /* 0x000fc80003f65070 */
[----:B------:R-:W-:-:S13]  /*1d40*/  ISETP.GE.U32.AND P4, PT, R25, R6, PT ;  /* 0x000000061900720c */ /* 0x000fda0003f86070 */
[----:B------:R-:W-:Y:S02]  /*1d50*/  @P4 IADD3 R25, PT, PT, R25, -R6, RZ ;  /* 0x8000000619194210 */ /* 0x000fe40007ffe0ff */
[----:B------:R-:W-:Y:S02]  /*1d60*/  ISETP.GT.U32.AND P4, PT, R13, R26, PT ;  /* 0x0000001a0d00720c */ /* 0x000fe40003f84070 */
[----:B------:R-:W-:-:S05]  /*1d70*/  SEL R25, R22, R25, !P3 ;  /* 0x0000001916197207 */ /* 0x000fca0005800000 */
[----:B------:R-:W-:-:S06]  /*1d80*/  IMAD R25, R25, 0x4, R14 ;  /* 0x0000000419197824 */ /* 0x000fcc00078e020e */
[----:B------:R-:W0:Y:S01]  /*1d90*/  LDS R25, [R25] ;  /* 0x0000000019197984 */ /* 0x000e220000000800 */
[----:B------:R-:W-:-:S04]  /*1da0*/  @!P4 IADD3 R26, PT, PT, R26, -R13, RZ ;  /* 0x8000000d1a1ac210 */ /* 0x000fc80007ffe0ff */
[----:B------:R-:W-:-:S13]  /*1db0*/  ISETP.GT.U32.AND P4, PT, R13, R26, PT ;  /* 0x0000001a0d00720c */ /* 0x000fda0003f84070 */
[----:B------:R-:W-:-:S05]  /*1dc0*/  @!P4 IMAD.IADD R26, R26, 0x1, -R13 ;  /* 0x000000011a1ac824 */ /* 0x000fca00078e0a0d */
[----:B------:R-:W-:-:S04]  /*1dd0*/  @!P2 IADD3 R26, PT, PT, -R26, RZ, RZ ;  /* 0x000000ff1a1aa210 */ /* 0x000fc80007ffe1ff */
[----:B-1----:R-:W-:Y:S01]  /*1de0*/  SEL R9, R20, R26, !P1 ;  /* 0x0000001a14097207 */ /* 0x002fe20004800000 */
[----:B0-----:R-:W-:-:S04]  /*1df0*/  FFMA R27, R8, R25, R27 ;  /* 0x00000019081b7223 */ /* 0x001fc8000000001b */
        /* <DEDUP_REMOVED lines=13> */
[----:B------:R-:W2:Y:S02]  /*1ed0*/  LDS R25, [R26] ;  /* 0x000000001a197984 */ /* 0x000ea40000000800 */
[----:B--2---:R-:W-:Y:S01]  /*1ee0*/  FFMA R25, R8, R25, R27 ;  /* 0x0000001908197223 */ /* 0x004fe2000000001b */
[C---:B------:R-:W-:Y:S01]  /*1ef0*/  VIADD R8, R21.reuse, 0x2 ;  /* 0x0000000215087836 */ /* 0x040fe20000000000 */
[----:B------:R-:W-:-:S04]  /*1f00*/  IADD3 R21, PT, PT, R21, 0x3, RZ ;  /* 0x0000000315157810 */ /* 0x000fc80007ffe0ff */
[----:B------:R-:W-:Y:S02]  /*1f10*/  IABS R28, R8 ;  /* 0x00000008001c7213 */ /* 0x000fe40000000000 */
[----:B------:R-:W-:Y:S02]  /*1f20*/  ISETP.GE.AND P4, PT, R8, RZ, PT ;  /* 0x000000ff0800720c */ /* 0x000fe40003f86270 */
[----:B------:R-:W-:Y:S01]  /*1f30*/  IABS R26, R21 ;  /* 0x00000015001a7213 */ /* 0x000fe20000000000 */
[----:B------:R-:W-:-:S04]  /*1f40*/  IMAD.HI.U32 R9, R23, R28, RZ ;  /* 0x0000001c17097227 */ /* 0x000fc800078e00ff */
[----:B------:R-:W-:Y:S01]  /*1f50*/  IMAD.HI.U32 R23, R23, R26, RZ ;  /* 0x0000001a17177227 */ /* 0x000fe200078e00ff */
[----:B------:R-:W-:-:S04]  /*1f60*/  IADD3 R9, PT, PT, -R9, RZ, RZ ;  /* 0x000000ff09097210 */ /* 0x000fc80007ffe1ff */
[----:B------:R-:W-:Y:S01]  /*1f70*/  IADD3 R23, PT, PT, -R23, RZ, RZ ;  /* 0x000000ff17177210 */ /* 0x000fe20007ffe1ff */
[----:B------:R-:W-:-:S04]  /*1f80*/  IMAD R28, R13, R9, R28 ;  /* 0x000000090d1c7224 */ /* 0x000fc800078e021c */
[C---:B------:R-:W-:Y:S01]  /*1f90*/  IMAD R26, R13.reuse, R23, R26 ;  /* 0x000000170d1a7224 */ /* 0x040fe200078e021a */
[----:B------:R-:W-:-:S13]  /*1fa0*/  ISETP.GT.U32.AND P2, PT, R13, R28, PT ;  /* 0x0000001c0d00720c */ /* 0x000fda0003f44070 */
[----:B------:R-:W-:-:S05]  /*1fb0*/  @!P2 IMAD.IADD R28, R28, 0x1, -R13 ;  /* 0x000000011c1ca824 */ /* 0x000fca00078e0a0d */
[----:B------:R-:W-:-:S13]  /*1fc0*/  ISETP.GT.U32.AND P2, PT, R13, R28, PT ;  /* 0x0000001c0d00720c */ /* 0x000fda0003f44070 */
[----:B------:R-:W-:Y:S01]  /*1fd0*/  @!P2 IMAD.IADD R28, R28, 0x1, -R13 ;  /* 0x000000011c1ca824 */ /* 0x000fe200078e0a0d */
[----:B------:R-:W-:-:S03]  /*1fe0*/  ISETP.GT.U32.AND P2, PT, R13, R26, PT ;  /* 0x0000001a0d00720c */ /* 0x000fc60003f44070 */
[----:B------:R-:W-:-:S05]  /*1ff0*/  @!P4 IMAD.MOV R28, RZ, RZ, -R28 ;  /* 0x000000ffff1cc224 */ /* 0x000fca00078e0a1c */
[----:B------:R-:W-:-:S05]  /*2000*/  SEL R9, R20, R28, !P1 ;  /* 0x0000001c14097207 */ /* 0x000fca0004800000 */
[----:B------:R-:W-:-:S06]  /*2010*/  IMAD.WIDE R8, R9, 0x4, R18 ;  /* 0x0000000409087825 */ /* 0x000fcc00078e0212 */
[----:B------:R0:W2:Y:S01]  /*2020*/  LDG.E.CONSTANT R8, desc[UR10][R8.64] ;  /* 0x0000000a08087981 */ /* 0x0000a2000c1e9900 */
[----:B------:R-:W-:Y:S02]  /*2030*/  @!P2 IADD3 R26, PT, PT, R26, -R13, RZ ;  /* 0x8000000d1a1aa210 */ /* 0x000fe40007ffe0ff */
[----:B------:R-:W-:Y:S02]  /*2040*/  ISETP.GE.AND P4, PT, R21, RZ, PT ;  /* 0x000000ff1500720c */ /* 0x000fe40003f86270 */
[----:B------:R-:W-:-:S13]  /*2050*/  ISETP.GT.U32.AND P2, PT, R13, R26, PT ;  /* 0x0000001a0d00720c */ /* 0x000fda0003f44070 */
[----:B------:R-:W-:-:S05]  /*2060*/  @!P2 IMAD.IADD R26, R26, 0x1, -R13 ;  /* 0x000000011a1aa824 */ /* 0x000fca00078e0a0d */
[----:B------:R-:W-:-:S04]  /*2070*/  @!P4 IADD3 R26, PT, PT, -R26, RZ, RZ ;  /* 0x000000ff1a1ac210 */ /* 0x000fc80007ffe1ff */
[----:B------:R-:W-:-:S05]  /*2080*/  SEL R13, R20, R26, !P1 ;  /* 0x0000001a140d7207 */ /* 0x000fca0004800000 */
[----:B------:R-:W-:-:S06]  /*2090*/  IMAD.WIDE R18, R13, 0x4, R18 ;  /* 0x000000040d127825 */ /* 0x000fcc00078e0212 */
[----:B------:R-:W3:Y:S01]  /*20a0*/  LDG.E.CONSTANT R18, desc[UR10][R18.64] ;  /* 0x0000000a12127981 */ /* 0x000ee2000c1e9900 */
[----:B------:R-:W-:-:S03]  /*20b0*/  UIADD3 UR13, UPT, UPT, UR5, 0x2, URZ ;  /* 0x00000002050d7890 */ /* 0x000fc6000fffe0ff */
[----:B------:R-:W-:Y:S03]  /*20c0*/  STS [R0], R25 ;  /* 0x0000001900007388 */ /* 0x000fe60000000800 */
[----:B0-----:R-:W-:-:S04]  /*20d0*/  IMAD.HI.U32 R9, R17, UR13, RZ ;  /* 0x0000000d11097c27 */ /* 0x001fc8000f8e00ff */
[----:B------:R-:W-:-:S04]  /*20e0*/  IMAD.MOV R9, RZ, RZ, -R9 ;  /* 0x000000ffff097224 */ /* 0x000fc800078e0a09 */
[----:B------:R-:W-:Y:S01]  /*20f0*/  IMAD R9, R6, R9, UR13 ;  /* 0x0000000d06097e24 */ /* 0x000fe2000f8e0209 */
[----:B------:R-:W-:Y:S02]  /*2100*/  UIADD3 UR13, UPT, UPT, UR5, 0x3, URZ ;  /* 0x00000003050d7890 */ /* 0x000fe4000fffe0ff */
[----:B------:R-:W-:Y:S02]  /*2110*/  UIADD3 UR5, UPT, UPT, UR5, 0x4, URZ ;  /* 0x0000000405057890 */ /* 0x000fe4000fffe0ff */
[----:B------:R-:W-:Y:S02]  /*2120*/  ISETP.GE.U32.AND P1, PT, R9, R6, PT ;  /* 0x000000060900720c */ /* 0x000fe40003f26070 */
[----:B------:R-:W-:-:S05]  /*2130*/  IMAD.HI.U32 R17, R17, UR13, RZ ;  /* 0x0000000d11117c27 */ /* 0x000fca000f8e00ff */
[----:B------:R-:W-:-:S05]  /*2140*/  IADD3 R17, PT, PT, -R17, RZ, RZ ;  /* 0x000000ff11117210 */ /* 0x000fca0007ffe1ff */
[----:B------:R-:W-:Y:S01]  /*2150*/  IMAD R13, R6, R17, UR13 ;  /* 0x0000000d060d7e24 */ /* 0x000fe2000f8e0211 */
[----:B------:R-:W-:-:S04]  /*2160*/  @P1 IADD3 R9, PT, PT, R9, -R6, RZ ;  /* 0x8000000609091210 */ /* 0x000fc80007ffe0ff */
[----:B------:R-:W-:-:S13]  /*2170*/  ISETP.GE.U32.AND P1, PT, R9, R6, PT ;  /* 0x000000060900720c */ /* 0x000fda0003f26070 */
[----:B------:R-:W-:Y:S01]  /*2180*/  @P1 IMAD.IADD R9, R9, 0x1, -R6 ;  /* 0x0000000109091824 */ /* 0x000fe200078e0a06 */
[----:B------:R-:W-:-:S04]  /*2190*/  ISETP.GE.U32.AND P1, PT, R13, R6, PT ;  /* 0x000000060d00720c */ /* 0x000fc80003f26070 */
[----:B------:R-:W-:-:S05]  /*21a0*/  SEL R9, R22, R9, !P3 ;  /* 0x0000000916097207 */ /* 0x000fca0005800000 */
[----:B------:R-:W-:-:S04]  /*21b0*/  IMAD R9, R9, 0x4, R14 ;  /* 0x0000000409097824 */ /* 0x000fc800078e020e */
[-C--:B------:R-:W-:Y:S02]  /*21c0*/  @P1 IADD3 R13, PT, PT, R13, -R6.reuse, RZ ;  /* 0x800000060d0d1210 */ /* 0x080fe40007ffe0ff */
[----:B------:R-:W2:Y:S02]  /*21d0*/  LDS R9, [R9] ;  /* 0x0000000009097984 */ /* 0x000ea40000000800 */
[----:B------:R-:W-:-:S13]  /*21e0*/  ISETP.GE.U32.AND P1, PT, R13, R6, PT ;  /* 0x000000060d00720c */ /* 0x000fda0003f26070 */
[----:B------:R-:W-:-:S05]  /*21f0*/  @P1 IMAD.IADD R13, R13, 0x1, -R6 ;  /* 0x000000010d0d1824 */ /* 0x000fca00078e0a06 */
[----:B------:R-:W-:-:S04]  /*2200*/  SEL R13, R22, R13, !P3 ;  /* 0x0000000d160d7207 */ /* 0x000fc80005800000 */
[----:B------:R-:W-:Y:S01]  /*2210*/  LEA R13, R13, R14, 0x2 ;  /* 0x0000000e0d0d7211 */ /* 0x000fe200078e10ff */
[----:B--2---:R-:W-:-:S05]  /*2220*/  FFMA R17, R8, R9, R25 ;  /* 0x0000000908117223 */ /* 0x004fca0000000019 */
[----:B------:R-:W-:Y:S04]  /*2230*/  STS [R0], R17 ;  /* 0x0000001100007388 */ /* 0x000fe80000000800 */
[----:B------:R-:W3:Y:S02]  /*2240*/  LDS R13, [R13] ;  /* 0x000000000d0d7984 */ /* 0x000ee40000000800 */
[----:B---3--:R-:W-:-:S05]  /*2250*/  FFMA R27, R18, R13, R17 ;  /* 0x0000000d121b7223 */ /* 0x008fca0000000011 */
[----:B------:R1:W-:Y:S02]  /*2260*/  STS [R0], R27 ;  /* 0x0000001b00007388 */ /* 0x0003e40000000800 */
.L_x_129:
[----:B------:R-:W-:Y:S05]  /*2270*/  BRA.U !UP1, `(.L_x_128) ;  /* 0x0000000909007547 */ /* 0x000fea000b800000 */
[----:B------:R-:W-:-:S09]  /*2280*/  UISETP.NE.AND UP0, UPT, UR6, 0x1, UPT ;  /* 0x000000010600788c */ /* 0x000fd2000bf05270 */
[----:B------:R-:W-:Y:S05]  /*2290*/  BRA.U !UP0, `(.L_x_130) ;  /* 0x0000000508347547 */ /* 0x000fea000b800000 */
[----:B------:R-:W2:Y:S01]  /*22a0*/  LDC R17, c[0x0][0x3a4] ;  /* 0x0000e900ff117b82 */ /* 0x000ea20000000800 */
[----:B------:R-:W-:-:S05]  /*22b0*/  VIADD R18, R2, UR5 ;  /* 0x0000000502127c36 */ /* 0x000fca0008000000 */
[----:B------:R-:W-:Y:S02]  /*22c0*/  IABS R20, R18 ;  /* 0x0000001200147213 */ /* 0x000fe40000000000 */
[----:B------:R-:W-:Y:S02]  /*22d0*/  ISETP.GE.AND P2, PT, R18, RZ, PT ;  /* 0x000000ff1200720c */ /* 0x000fe40003f46270 */
[----:B--2---:R-:W-:-:S04]  /*22e0*/  IABS R13, R17 ;  /* 0x00000011000d7213 */ /* 0x004fc80000000000 */
[----:B------:R-:W2:Y:S08]  /*22f0*/  I2F.RP R19, R13 ;  /* 0x0000000d00137306 */ /* 0x000eb00000209400 */
[----:B--2---:R-:W2:Y:S02]  /*2300*/  MUFU.RCP R19, R19 ;  /* 0x0000001300137308 */ /* 0x004ea40000001000 */
[----:B--2---:R-:W-:-:S06]  /*2310*/  VIADD R9, R19, 0xffffffe ;  /* 0x0ffffffe13097836 */ /* 0x004fcc0000000000 */
[----:B------:R-:W2:Y:S02]  /*2320*/  F2I.FTZ.U32.TRUNC.NTZ R9, R9 ;  /* 0x0000000900097305 */ /* 0x000ea4000021f000 */
[----:B--2---:R-:W-:-:S05]  /*2330*/  IADD3 R8, PT, PT, RZ, -R9, RZ ;  /* 0x80000009ff087210 */ /* 0x004fca0007ffe0ff */
[----:B------:R-:W-:Y:S01]  /*2340*/  IMAD R21, R8, R13, RZ ;  /* 0x0000000d08157224 */ /* 0x000fe200078e02ff */
[----:B------:R-:W-:-:S05]  /*2350*/  MOV R8, RZ ;  /* 0x000000ff00087202 */ /* 0x000fca0000000f00 */
[----:B------:R-:W-:-:S04]  /*2360*/  IMAD.HI.U32 R23, R9, R21, R8 ;  /* 0x0000001509177227 */ /* 0x000fc800078e0008 */
[----:B------:R-:W-:Y:S02]  /*2370*/  VIADD R21, R18, 0x1 ;  /* 0x0000000112157836 */ /* 0x000fe40000000000 */
[----:B------:R-:W-:-:S03]  /*2380*/  IMAD.HI.U32 R8, R23, R20, RZ ;  /* 0x0000001417087227 */ /* 0x000fc600078e00ff */
[----:B------:R-:W-:Y:S01]  /*2390*/  IABS R22, R21 ;  /* 0x0000001500167213 */ /* 0x000fe20000000000 */
[----:B------:R-:W-:-:S04]  /*23a0*/  IMAD.MOV R8, RZ, RZ, -R8 ;  /* 0x000000ffff087224 */ /* 0x000fc800078e0a08 */
[----:B------:R-:W-:Y:S02]  /*23b0*/  IMAD R20, R13, R8, R20 ;  /* 0x000000080d147224 */ /* 0x000fe400078e0214 */
[----:B------:R-:W2:Y:S01]  /*23c0*/  LDC.64 R8, c[0x0][0x388] ;  /* 0x0000e200ff087b82 */ /* 0x000ea20000000a00 */
[----:B------:R-:W-:Y:S02]  /*23d0*/  IMAD.HI.U32 R18, R23, R22, RZ ;  /* 0x0000001617127227 */ /* 0x000fe400078e00ff */
[----:B------:R-:W-:Y:S02]  /*23e0*/  ISETP.GT.U32.AND P1, PT, R13, R20, PT ;  /* 0x000000140d00720c */ /* 0x000fe40003f24070 */
[----:B------:R-:W-:-:S04]  /*23f0*/  IMAD.MOV R18, RZ, RZ, -R18 ;  /* 0x000000ffff127224 */ /* 0x000fc800078e0a12 */
[----:B------:R-:W-:-:S07]  /*2400*/  IMAD R22, R13, R18, R22 ;  /* 0x000000120d167224 */ /* 0x000fce00078e0216 */
[----:B------:R-:W-:-:S04]  /*2410*/  @!P1 IADD3 R20, PT, PT, R20, -R13, RZ ;  /* 0x8000000d14149210 */ /* 0x000fc80007ffe0ff */
[----:B------:R-:W-:-:S13]  /*2420*/  ISETP.GT.U32.AND P1, PT, R13, R20, PT ;  /* 0x000000140d00720c */ /* 0x000fda0003f24070 */
[----:B------:R-:W-:Y:S02]  /*2430*/  @!P1 IADD3 R20, PT, PT, R20, -R13, RZ ;  /* 0x8000000d14149210 */ /* 0x000fe40007ffe0ff */
[----:B------:R-:W-:Y:S02]  /*2440*/  ISETP.NE.AND P1, PT, R17, RZ, PT ;  /* 0x000000ff1100720c */ /* 0x000fe40003f25270 */
[----:B------:R-:W-:Y:S02]  /*2450*/  LOP3.LUT R17, RZ, R17, RZ, 0x33, !PT ;  /* 0x00000011ff117212 */ /* 0x000fe400078e33ff */
[----:B------:R-:W-:Y:S02]  /*2460*/  @!P2 IADD3 R20, PT, PT, -R20, RZ, RZ ;  /* 0x000000ff1414a210 */ /* 0x000fe40007ffe1ff */
[----:B------:R-:W-:Y:S02]  /*2470*/  ISETP.GT.U32.AND P2, PT, R13, R22, PT ;  /* 0x000000160d00720c */ /* 0x000fe40003f44070 */
[----:B------:R-:W-:-:S05]  /*2480*/  SEL R19, R17, R20, !P1 ;  /* 0x0000001411137207 */ /* 0x000fca0004800000 */
[----:B--2---:R-:W-:-:S06]  /*2490*/  IMAD.WIDE R18, R19, 0x4, R8 ;  /* 0x0000000413127825 */ /* 0x004fcc00078e0208 */
[----:B------:R-:W2:Y:S01]  /*24a0*/  LDG.E.CONSTANT R18, desc[UR10][R18.64] ;  /* 0x0000000a12127981 */ /* 0x000ea2000c1e9900 */
[----:B------:R-:W-:Y:S01]  /*24b0*/  @!P2 IMAD.IADD R22, R22, 0x1, -R13 ;  /* 0x000000011616a824 */ /* 0x000fe200078e0a0d */
[----:B------:R-:W-:-:S04]  /*24c0*/  ISETP.GE.AND P3, PT, R21, RZ, PT ;  /* 0x000000ff1500720c */ /* 0x000fc80003f66270 */
[----:B------:R-:W-:-:S13]  /*24d0*/  ISETP.GT.U32.AND P2, PT, R13, R22, PT ;  /* 0x000000160d00720c */ /* 0x000fda0003f44070 */
[----:B------:R-:W-:-:S05]  /*24e0*/  @!P2 IADD3 R22, PT, PT, R22, -R13, RZ ;  /* 0x8000000d1616a210 */ /* 0x000fca0007ffe0ff */
[----:B------:R-:W-:-:S05]  /*24f0*/  @!P3 IMAD.MOV R22, RZ, RZ, -R22 ;  /* 0x000000ffff16b224 */ /* 0x000fca00078e0a16 */
[----:B------:R-:W-:-:S05]  /*2500*/  SEL R21, R17, R22, !P1 ;  /* 0x0000001611157207 */ /* 0x000fca0004800000 */
[----:B------:R-:W-:-:S06]  /*2510*/  IMAD.WIDE R20, R21, 0x4, R8 ;  /* 0x0000000415147825 */ /* 0x000fcc00078e0208 */
[----:B------:R-:W0:Y:S01]  /*2520*/  LDG.E.CONSTANT R20, desc[UR10][R20.64] ;  /* 0x0000000a14147981 */ /* 0x000e22000c1e9900 */
[----:B------:R-:W3:Y:S01]  /*2530*/  I2F.U32.RP R13, R6 ;  /* 0x00000006000d7306 */ /* 0x000ee20000209000 */
[----:B------:R-:W-:Y:S01]  /*2540*/  UIADD3 UR13, UPT, UPT, UR5, 0x1, URZ ;  /* 0x00000001050d7890 */ /* 0x000fe2000fffe0ff */
[----:B------:R-:W-:Y:S02]  /*2550*/  ISETP.NE.U32.AND P2, PT, R6, RZ, PT ;  /* 0x000000ff0600720c */ /* 0x000fe40003f45070 */
[----:B------:R-:W-:-:S04]  /*2560*/  LOP3.LUT R22, RZ, R6, RZ, 0x33, !PT ;  /* 0x00000006ff167212 */ /* 0x000fc800078e33ff */
[----:B---3--:R-:W3:Y:S02]  /*2570*/  MUFU.RCP R13, R13 ;  /* 0x0000000d000d7308 */ /* 0x008ee40000001000 */
[----:B---3--:R-:W-:-:S06]  /*2580*/  IADD3 R8, PT, PT, R13, 0xffffffe, RZ ;  /* 0x0ffffffe0d087810 */ /* 0x008fcc0007ffe0ff */
[----:B------:R3:W4:Y:S02]  /*2590*/  F2I.FTZ.U32.TRUNC.NTZ R9, R8 ;  /* 0x0000000800097305 */ /* 0x000724000021f000 */
[----:B---3--:R-:W-:Y:S02]  /*25a0*/  HFMA2 R8, -RZ, RZ, 0, 0 ;  /* 0x00000000ff087431 */ /* 0x008fe400000001ff */
[----:B----4-:R-:W-:-:S04]  /*25b0*/  IMAD.MOV R17, RZ, RZ, -R9 ;  /* 0x000000ffff117224 */ /* 0x010fc800078e0a09 */
[----:B------:R-:W-:-:S04]  /*25c0*/  IMAD R17, R17, R6, RZ ;  /* 0x0000000611117224 */ /* 0x000fc800078e02ff */
[----:B------:R-:W-:-:S06]  /*25d0*/  IMAD.HI.U32 R17, R9, R17, R8 ;  /* 0x0000001109117227 */ /* 0x000fcc00078e0008 */
[----:B------:R-:W-:-:S04]  /*25e0*/  IMAD.HI.U32 R9, R17, UR5, RZ ;  /* 0x0000000511097c27 */ /* 0x000fc8000f8e00ff */
[----:B------:R-:W-:Y:S02]  /*25f0*/  IMAD.MOV R9, RZ, RZ, -R9 ;  /* 0x000000ffff097224 */ /* 0x000fe400078e0a09 */
[----:B------:R-:W-:-:S04]  /*2600*/  IMAD.HI.U32 R8, R17, UR13, RZ ;  /* 0x0000000d11087c27 */ /* 0x000fc8000f8e00ff */
[----:B------:R-:W-:Y:S01]  /*2610*/  IMAD R9, R6, R9, UR5 ;  /* 0x0000000506097e24 */ /* 0x000fe2000f8e0209 */
[----:B------:R-:W-:-:S04]  /*2620*/  UIADD3 UR5, UPT, UPT, UR5, 0x2, URZ ;  /* 0x0000000205057890 */ /* 0x000fc8000fffe0ff */
[----:B------:R-:W-:-:S13]  /*2630*/  ISETP.GE.U32.AND P1, PT, R9, R6, PT ;  /* 0x000000060900720c */ /* 0x000fda0003f26070 */
[----:B------:R-:W-:-:S04]  /*2640*/  @P1 IADD3 R9, PT, PT, R9, -R6, RZ ;  /* 0x8000000609091210 */ /* 0x000fc80007ffe0ff */
[----:B------:R-:W-:-:S13]  /*2650*/  ISETP.GE.U32.AND P1, PT, R9, R6, PT ;  /* 0x000000060900720c */ /* 0x000fda0003f26070 */
[----:B------:R-:W-:-:S05]  /*2660*/  @P1 IMAD.IADD R9, R9, 0x1, -R6 ;  /* 0x0000000109091824 */ /* 0x000fca00078e0a06 */
[----:B------:R-:W-:Y:S02]  /*2670*/  SEL R13, R22, R9, !P2 ;  /* 0x00000009160d7207 */ /* 0x000fe40005000000 */
[----:B------:R-:W-:-:S03]  /*2680*/  IADD3 R9, PT, PT, -R8, RZ, RZ ;  /* 0x000000ff08097210 */ /* 0x000fc60007ffe1ff */
[----:B------:R-:W-:Y:S02]  /*2690*/  IMAD R8, R13, 0x4, R14 ;  /* 0x000000040d087824 */ /* 0x000fe400078e020e */
[----:B------:R-:W-:-:S04]  /*26a0*/  IMAD R9, R6, R9, UR13 ;  /* 0x0000000d06097e24 */ /* 0x000fc8000f8e0209 */
[----:B------:R-:W2:Y:S01]  /*26b0*/  LDS R8, [R8] ;  /* 0x0000000008087984 */ /* 0x000ea20000000800 */
[----:B------:R-:W-:-:S13]  /*26c0*/  ISETP.GE.U32.AND P1, PT, R9, R6, PT ;  /* 0x000000060900720c */ /* 0x000fda0003f26070 */
[----:B------:R-:W-:-:S04]  /*26d0*/  @P1 IADD3 R9, PT, PT, R9, -R6, RZ ;  /* 0x8000000609091210 */ /* 0x000fc80007ffe0ff */
[----:B------:R-:W-:-:S13]  /*26e0*/  ISETP.GE.U32.AND P1, PT, R9, R6, PT ;  /* 0x000000060900720c */ /* 0x000fda0003f26070 */
[----:B------:R-:W-:-:S05]  /*26f0*/  @P1 IMAD.IADD R9, R9, 0x1, -R6 ;  /* 0x0000000109091824 */ /* 0x000fca00078e0a06 */
[----:B------:R-:W-:-:S04]  /*2700*/  SEL R9, R22, R9, !P2 ;  /* 0x0000000916097207 */ /* 0x000fc80005000000 */
[----:B------:R-:W-:Y:S01]  /*2710*/  LEA R9, R9, R14, 0x2 ;  /* 0x0000000e09097211 */ /* 0x000fe200078e10ff */
[----:B--2---:R-:W-:-:S05]  /*2720*/  FFMA R13, R18, R8, R27 ;  /* 0x00000008120d7223 */ /* 0x004fca000000001b */
[----:B------:R-:W-:Y:S04]  /*2730*/  STS [R0], R13 ;  /* 0x0000000d00007388 */ /* 0x000fe80000000800 */
[----:B------:R-:W0:Y:S02]  /*2740*/  LDS R9, [R9] ;  /* 0x0000000009097984 */ /* 0x000e240000000800 */
[----:B01----:R-:W-:-:S05]  /*2750*/  FFMA R27, R20, R9, R13 ;  /* 0x00000009141b7223 */ /* 0x003fca000000000d */
[----:B------:R2:W-:Y:S02]  /*2760*/  STS [R0], R27 ;  /* 0x0000001b00007388 */ /* 0x0005e40000000800 */
.L_x_130:
[----:B------:R-:W3:Y:S02]  /*2770*/  LDC R19, c[0x0][0x3a4] ;  /* 0x0000e900ff137b82 */ /* 0x000ee40000000800 */
[----:B---3--:R-:W-:-:S13]  /*2780*/  LOP3.LUT P1, RZ, R19, 0x1, RZ, 0xc0, !PT ;  /* 0x0000000113ff7812 */ /* 0x008fda000782c0ff */
[----:B------:R-:W-:Y:S05]  /*2790*/  @!P1 BRA `(.L_x_128) ;  /* 0x0000000000b89947 */ /* 0x000fea0003800000 */
[----:B------:R-:W-:Y:S01]  /*27a0*/  IABS R13, R19 ;  /* 0x00000013000d7213 */ /* 0x000fe20000000000 */
[----:B------:R-:W-:Y:S01]  /*27b0*/  VIADD R2, R2, UR5 ;  /* 0x0000000502027c36 */ /* 0x000fe20008000000 */
[----:B------:R-:W-:Y:S02]  /*27c0*/  ISETP.NE.AND P3, PT, R19, RZ, PT ;  /* 0x000000ff1300720c */ /* 0x000fe40003f65270 */
[----:B------:R-:W3:Y:S02]  /*27d0*/  I2F.RP R17, R13 ;  /* 0x0000000d00117306 */ /* 0x000ee40000209400 */
[----:B------:R-:W-:Y:S02]  /*27e0*/  IABS R18, R2 ;  /* 0x0000000200127213 */ /* 0x000fe40000000000 */
[----:B------:R-:W-:-:S04]  /*27f0*/  ISETP.GE.AND P2, PT, R2, RZ, PT ;  /* 0x000000ff0200720c */ /* 0x000fc80003f46270 */
[----:B---3--:R-:W3:Y:S02]  /*2800*/  MUFU.RCP R17, R17 ;  /* 0x0000001100117308 */ /* 0x008ee40000001000 */
[----:B---3--:R-:W-:-:S06]  /*2810*/  VIADD R9, R17, 0xffffffe ;  /* 0x0ffffffe11097836 */ /* 0x008fcc0000000000 */
[----:B------:R-:W3:Y:S02]  /*2820*/  F2I.FTZ.U32.TRUNC.NTZ R9, R9 ;  /* 0x0000000900097305 */ /* 0x000ee4000021f000 */
[----:B---3--:R-:W-:-:S05]  /*2830*/  IADD3 R8, PT, PT, RZ, -R9, RZ ;  /* 0x80000009ff087210 */ /* 0x008fca0007ffe0ff */
[----:B------:R-:W-:Y:S01]  /*2840*/  IMAD R21, R8, R13, RZ ;  /* 0x0000000d08157224 */ /* 0x000fe200078e02ff */
[----:B------:R-:W-:-:S05]  /*2850*/  MOV R8, RZ ;  /* 0x000000ff00087202 */ /* 0x000fca0000000f00 */
[----:B------:R-:W-:-:S06]  /*2860*/  IMAD.HI.U32 R21, R9, R21, R8 ;  /* 0x0000001509157227 */ /* 0x000fcc00078e0008 */
[----:B------:R-:W-:-:S04]  /*2870*/  IMAD.HI.U32 R8, R21, R18, RZ ;  /* 0x0000001215087227 */ /* 0x000fc800078e00ff */
[----:B------:R-:W-:-:S04]  /*2880*/  IMAD.MOV R8, RZ, RZ, -R8 ;  /* 0x000000ffff087224 */ /* 0x000fc800078e0a08 */
[C---:B------:R-:W-:Y:S02]  /*2890*/  IMAD R18, R13.reuse, R8, R18 ;  /* 0x000000080d127224 */ /* 0x040fe400078e0212 */
[----:B------:R-:W3:Y:S03]  /*28a0*/  LDC.64 R8, c[0x0][0x388] ;  /* 0x0000e200ff087b82 */ /* 0x000ee60000000a00 */
[----:B------:R-:W-:-:S13]  /*28b0*/  ISETP.GT.U32.AND P1, PT, R13, R18, PT ;  /* 0x000000120d00720c */ /* 0x000fda0003f24070 */
[----:B------:R-:W-:-:S04]  /*28c0*/  @!P1 IADD3 R18, PT, PT, R18, -R13, RZ ;  /* 0x8000000d12129210 */ /* 0x000fc80007ffe0ff */
[----:B------:R-:W-:-:S13]  /*28d0*/  ISETP.GT.U32.AND P1, PT, R13, R18, PT ;  /* 0x000000120d00720c */ /* 0x000fda0003f24070 */
[----:B------:R-:W-:-:S05]  /*28e0*/  @!P1 IMAD.IADD R18, R18, 0x1, -R13 ;  /* 0x0000000112129824 */ /* 0x000fca00078e0a0d */
[----:B------:R-:W-:Y:S02]  /*28f0*/  @!P2 IADD3 R18, PT, PT, -R18, RZ, RZ ;  /* 0x000000ff1212a210 */ /* 0x000fe40007ffe1ff */
[----:B------:R-:W-:-:S05]  /*2900*/  @!P3 LOP3.LUT R18, RZ, R19, RZ, 0x33, !PT ;  /* 0x00000013ff12b212 */ /* 0x000fca00078e33ff */
[----:B---3--:R-:W-:-:S06]  /*2910*/  IMAD.WIDE R18, R18, 0x4, R8 ;  /* 0x0000000412127825 */ /* 0x008fcc00078e0208 */
[----:B------:R-:W0:Y:S01]  /*2920*/  LDG.E.CONSTANT R18, desc[UR10][R18.64] ;  /* 0x0000000a12127981 */ /* 0x000e22000c1e9900 */
[----:B------:R-:W3:Y:S01]  /*2930*/  I2F.U32.RP R13, R6 ;  /* 0x00000006000d7306 */ /* 0x000ee20000209000 */
[----:B------:R-:W-:-:S07]  /*2940*/  ISETP.NE.U32.AND P2, PT, R6, RZ, PT ;  /* 0x000000ff0600720c */ /* 0x000fce0003f45070 */
[----:B---3--:R-:W3:Y:S02]  /*2950*/  MUFU.RCP R13, R13 ;  /* 0x0000000d000d7308 */ /* 0x008ee40000001000 */
[----:B---3--:R-:W-:-:S06]  /*2960*/  VIADD R8, R13, 0xffffffe ;  /* 0x0ffffffe0d087836 */ /* 0x008fcc0000000000 */
[----:B------:R3:W4:Y:S02]  /*2970*/  F2I.FTZ.U32.TRUNC.NTZ R9, R8 ;  /* 0x0000000800097305 */ /* 0x000724000021f000 */
[----:B---3--:R-:W-:Y:S01]  /*2980*/  IMAD.MOV.U32 R8, RZ, RZ, RZ ;  /* 0x000000ffff087224 */ /* 0x008fe200078e00ff */
[----:B----4-:R-:W-:-:S05]  /*2990*/  IADD3 R17, PT, PT, RZ, -R9, RZ ;  /* 0x80000009ff117210 */ /* 0x010fca0007ffe0ff */
[----:B------:R-:W-:-:S04]  /*29a0*/  IMAD R17, R17, R6, RZ ;  /* 0x0000000611117224 */ /* 0x000fc800078e02ff */
[----:B------:R-:W-:-:S06]  /*29b0*/  IMAD.HI.U32 R2, R9, R17, R8 ;  /* 0x0000001109027227 */ /* 0x000fcc00078e0008 */
[----:B------:R-:W-:-:S05]  /*29c0*/  IMAD.HI.U32 R2, R2, UR5, RZ ;  /* 0x0000000502027c27 */ /* 0x000fca000f8e00ff */
[----:B------:R-:W-:-:S05]  /*29d0*/  IADD3 R9, PT, PT, -R2, RZ, RZ ;  /* 0x000000ff02097210 */ /* 0x000fca0007ffe1ff */
[----:B------:R-:W-:-:S05]  /*29e0*/  IMAD R9, R6, R9, UR5 ;  /* 0x0000000506097e24 */ /* 0x000fca000f8e0209 */
[----:B------:R-:W-:-:S13]  /*29f0*/  ISETP.GE.U32.AND P1, PT, R9, R6, PT ;  /* 0x000000060900720c */ /* 0x000fda0003f26070 */
[----:B------:R-:W-:-:S05]  /*2a00*/  @P1 IMAD.IADD R9, R9, 0x1, -R6 ;  /* 0x0000000109091824 */ /* 0x000fca00078e0a06 */
[----:B------:R-:W-:-:S13]  /*2a10*/  ISETP.GE.U32.AND P1, PT, R9, R6, PT ;  /* 0x000000060900720c */ /* 0x000fda0003f26070 */
[-C--:B------:R-:W-:Y:S02]  /*2a20*/  @P1 IADD3 R9, PT, PT, R9, -R6.reuse, RZ ;  /* 0x8000000609091210 */ /* 0x080fe40007ffe0ff */
[----:B------:R-:W-:-:S05]  /*2a30*/  @!P2 LOP3.LUT R9, RZ, R6, RZ, 0x33, !PT ;  /* 0x00000006ff09a212 */ /* 0x000fca00078e33ff */
[----:B------:R-:W-:-:S06]  /*2a40*/  IMAD R9, R9, 0x4, R14 ;  /* 0x0000000409097824 */ /* 0x000fcc00078e020e */
[----:B------:R-:W0:Y:S02]  /*2a50*/  LDS R9, [R9] ;  /* 0x0000000009097984 */ /* 0x000e240000000800 */
[----:B012---:R-:W-:-:S05]  /*2a60*/  FFMA R27, R18, R9, R27 ;  /* 0x00000009121b7223 */ /* 0x007fca000000001b */
[----:B------:R3:W-:Y:S02]  /*2a70*/  STS [R0], R27 ;  /* 0x0000001b00007388 */ /* 0x0007e40000000800 */
.L_x_128:
[----:B------:R-:W-:Y:S05]  /*2a80*/  @P0 BRA `(.L_x_131) ;  /* 0xffffffdc009c0947 */ /* 0x000fea000383ffff */
[----:B------:R-:W-:Y:S01]  /*2a90*/  ISETP.GE.U32.AND P0, PT, R12, 0xf, PT ;  /* 0x0000000f0c00780c */ /* 0x000fe20003f06070 */
[----:B------:R-:W-:Y:S02]  /*2aa0*/  HFMA2 R18, -RZ, RZ, 0, 0 ;  /* 0x00000000ff127431 */ /* 0x000fe400000001ff */
[----:B------:R-:W-:-:S10]  /*2ab0*/  IMAD.MOV.U32 R7, RZ, RZ, RZ ;  /* 0x000000ffff077224 */ /* 0x000fd400078e00ff */
[----:B------:R-:W-:Y:S05]  /*2ac0*/  @!P0 BRA `(.L_x_132) ;  /* 0x00000000009c8947 */ /* 0x000fea0003800000 */
[----:B------:R-:W-:Y:S01]  /*2ad0*/  MOV R18, RZ ;  /* 0x000000ff00127202 */ /* 0x000fe20000000f00 */
[----:B0123--:R-:W-:-:S07]  /*2ae0*/  IMAD.MOV.U32 R0, RZ, RZ, RZ ;  /* 0x000000ffff007224 */ /* 0x00ffce00078e00ff */
.L_x_133:
[C---:B------:R-:W-:Y:S01]  /*2af0*/  LEA R9, R0.reuse, R10, 0x2 ;  /* 0x0000000a00097211 */ /* 0x040fe200078e10ff */
[----:B------:R-:W-:-:S04]  /*2b00*/  VIADD R0, R0, 0x10 ;  /* 0x0000001000007836 */ /* 0x000fc80000000000 */
[----:B------:R-:W0:Y:S01]  /*2b10*/  LDS R19, [R9] ;  /* 0x0000000009137984 */ /* 0x000e220000000800 */
[----:B------:R-:W-:-:S03]  /*2b20*/  ISETP.NE.AND P0, PT, R0, R3, PT ;  /* 0x000000030000720c */ /* 0x000fc60003f05270 */
[----:B------:R-:W1:Y:S04]  /*2b30*/  LDS R20, [R9+0x4] ;  /* 0x0000040009147984 */ /* 0x000e680000000800 */
[----:B------:R-:W2:Y:S04]  /*2b40*/  LDS R21, [R9+0x8] ;  /* 0x0000080009157984 */ /* 0x000ea80000000800 */
[----:B------:R-:W3:Y:S04]  /*2b50*/  LDS R22, [R9+0xc] ;  /* 0x00000c0009167984 */ /* 0x000ee80000000800 */
[----:B------:R-:W4:Y:S04]  /*2b60*/  LDS R17, [R9+0x10] ;  /* 0x0000100009117984 */ /* 0x000f280000000800 */
[----:B------:R-:W5:Y:S04]  /*2b70*/  LDS R13, [R9+0x14] ;  /* 0x00001400090d7984 */ /* 0x000f680000000800 */
[----:B------:R-:W5:Y:S04]  /*2b80*/  LDS R2, [R9+0x18] ;  /* 0x0000180009027984 */ /* 0x000f680000000800 */
[----:B------:R-:W5:Y:S04]  /*2b90*/  LDS R6, [R9+0x1c] ;  /* 0x00001c0009067984 */ /* 0x000f680000000800 */
[----:B------:R-:W5:Y:S04]  /*2ba0*/  LDS R7, [R9+0x20] ;  /* 0x0000200009077984 */ /* 0x000f680000000800 */
[----:B------:R-:W5:Y:S01]  /*2bb0*/  LDS R8, [R9+0x24] ;  /* 0x0000240009087984 */ /* 0x000f620000000800 */
[----:B0-----:R-:W-:-:S03]  /*2bc0*/  FFMA R19, R19, R19, R18 ;  /* 0x0000001313137223 */ /* 0x001fc60000000012 */
[----:B------:R-:W0:Y:S01]  /*2bd0*/  LDS R18, [R9+0x28] ;  /* 0x0000280009127984 */ /* 0x000e220000000800 */
[----:B-1----:R-:W-:-:S03]  /*2be0*/  FFMA R20, R20, R20, R19 ;  /* 0x0000001414147223 */ /* 0x002fc60000000013 */
[----:B------:R-:W1:Y:S01]  /*2bf0*/  LDS R19, [R9+0x2c] ;  /* 0x00002c0009137984 */ /* 0x000e620000000800 */
[----:B--2---:R-:W-:-:S03]  /*2c00*/  FFMA R21, R21, R21, R20 ;  /* 0x0000001515157223 */ /* 0x004fc60000000014 */
[----:B------:R-:W2:Y:S01]  /*2c10*/  LDS R20, [R9+0x30] ;  /* 0x0000300009147984 */ /* 0x000ea20000000800 */
[----:B---3--:R-:W-:-:S03]  /*2c20*/  FFMA R22, R22, R22, R21 ;  /* 0x0000001616167223 */ /* 0x008fc60000000015 */
[----:B------:R-:W3:Y:S01]  /*2c30*/  LDS R21, [R9+0x34] ;  /* 0x0000340009157984 */ /* 0x000ee20000000800 */
[----:B----4-:R-:W-:-:S03]  /*2c40*/  FFMA R22, R17, R17, R22 ;  /* 0x0000001111167223 */ /* 0x010fc60000000016 */
[----:B------:R-:W4:Y:S01]  /*2c50*/  LDS R17, [R9+0x38] ;  /* 0x0000380009117984 */ /* 0x000f220000000800 */
[----:B-----5:R-:W-:-:S03]  /*2c60*/  FFMA R23, R13, R13, R22 ;  /* 0x0000000d0d177223 */ /* 0x020fc60000000016 */
[----:B------:R-:W5:Y:S01]  /*2c70*/  LDS R13, [R9+0x3c] ;  /* 0x00003c00090d7984 */ /* 0x000f620000000800 */
[----:B------:R-:W-:-:S04]  /*2c80*/  FFMA R23, R2, R2, R23 ;  /* 0x0000000202177223 */ /* 0x000fc80000000017 */
[----:B------:R-:W-:-:S04]  /*2c90*/  FFMA R6, R6, R6, R23 ;  /* 0x0000000606067223 */ /* 0x000fc80000000017 */
[----:B------:R-:W-:-:S04]  /*2ca0*/  FFMA R7, R7, R7, R6 ;  /* 0x0000000707077223 */ /* 0x000fc80000000006 */
[----:B------:R-:W-:-:S04]  /*2cb0*/  FFMA R7, R8, R8, R7 ;  /* 0x0000000808077223 */ /* 0x000fc80000000007 */
[----:B0-----:R-:W-:-:S04]  /*2cc0*/  FFMA R18, R18, R18, R7 ;  /* 0x0000001212127223 */ /* 0x001fc80000000007 */
[----:B-1----:R-:W-:-:S04]  /*2cd0*/  FFMA R19, R19, R19, R18 ;  /* 0x0000001313137223 */ /* 0x002fc80000000012 */
[----:B--2---:R-:W-:-:S04]  /*2ce0*/  FFMA R20, R20, R20, R19 ;  /* 0x0000001414147223 */ /* 0x004fc80000000013 */
[----:B---3--:R-:W-:-:S04]  /*2cf0*/  FFMA R20, R21, R21, R20 ;  /* 0x0000001515147223 */ /* 0x008fc80000000014 */
[----:B----4-:R-:W-:-:S04]  /*2d00*/  FFMA R20, R17, R17, R20 ;  /* 0x0000001111147223 */ /* 0x010fc80000000014 */
[----:B-----5:R-:W-:Y:S01]  /*2d10*/  FFMA R18, R13, R13, R20 ;  /* 0x0000000d0d127223 */ /* 0x020fe20000000014 */
[----:B------:R-:W-:Y:S06]  /*2d20*/  @P0 BRA `(.L_x_133) ;  /* 0xfffffffc00700947 */ /* 0x000fec000383ffff */
[----:B------:R-:W-:-:S07]  /*2d30*/  MOV R7, R3 ;  /* 0x0000000300077202 */ /* 0x000fce0000000f00 */
.L_x_132:
[----:B------:R-:W-:Y:S01]  /*2d40*/  ISETP.NE.AND P0, PT, R11, RZ, PT ;  /* 0x000000ff0b00720c */ /* 0x000fe20003f05270 */
[----:B------:R-:W-:-:S12]  /*2d50*/  VIADD R8, R5, 0xffffffff ;  /* 0xffffffff05087836 */ /* 0x000fd80000000000 */
[----:B------:R-:W-:Y:S05]  /*2d60*/  @!P0 BRA `(.L_x_134) ;  /* 0x0000000000bc8947 */ /* 0x000fea0003800000 */
[----:B0123--:R-:W-:Y:S02]  /*2d70*/  IADD3 R0, PT, PT, R11, -0x1, RZ ;  /* 0xffffffff0b007810 */ /* 0x00ffe40007ffe0ff */
[----:B------:R-:W-:Y:S02]  /*2d80*/  ISETP.NE.AND P1, PT, R5, RZ, PT ;  /* 0x000000ff0500720c */ /* 0x000fe40003f25270 */
[----:B------:R-:W-:-:S13]  /*2d90*/  ISETP.GE.U32.AND P0, PT, R0, 0x7, PT ;  /* 0x000000070000780c */ /* 0x000fda0003f06070 */
[----:B------:R-:W-:Y:S05]  /*2da0*/  @!P0 BRA `(.L_x_135) ;  /* 0x0000000000488947 */ /* 0x000fea0003800000 */
[C---:B------:R-:W-:Y:S01]  /*2db0*/  LEA R0, R7.reuse, R10, 0x2 ;  /* 0x0000000a07007211 */ /* 0x040fe200078e10ff */
[----:B------:R-:W-:-:S04]  /*2dc0*/  VIADD R7, R7, 0x8 ;  /* 0x0000000807077836 */ /* 0x000fc80000000000 */
[----:B------:R-:W0:Y:S04]  /*2dd0*/  LDS R9, [R0] ;  /* 0x0000000000097984 */ /* 0x000e280000000800 */
[----:B------:R-:W1:Y:S04]  /*2de0*/  LDS R2, [R0+0x4] ;  /* 0x0000040000027984 */ /* 0x000e680000000800 */
[----:B------:R-:W2:Y:S04]  /*2df0*/  LDS R6, [R0+0x8] ;  /* 0x0000080000067984 */ /* 0x000ea80000000800 */
[----:B------:R-:W3:Y:S04]  /*2e00*/  LDS R20, [R0+0xc] ;  /* 0x00000c0000147984 */ /* 0x000ee80000000800 */
[----:B------:R-:W4:Y:S04]  /*2e10*/  LDS R22, [R0+0x10] ;  /* 0x0000100000167984 */ /* 0x000f280000000800 */
[----:B------:R-:W5:Y:S04]  /*2e20*/  LDS R26, [R0+0x14] ;  /* 0x00001400001a7984 */ /* 0x000f680000000800 */
[----:B------:R-:W5:Y:S04]  /*2e30*/  LDS R28, [R0+0x18] ;  /* 0x00001800001c7984 */ /* 0x000f680000000800 */
[----:B------:R-:W5:Y:S01]  /*2e40*/  LDS R13, [R0+0x1c] ;  /* 0x00001c00000d7984 */ /* 0x000f620000000800 */
[----:B0-----:R-:W-:-:S04]  /*2e50*/  FFMA R9, R9, R9, R18 ;  /* 0x0000000909097223 */ /* 0x001fc80000000012 */
[----:B-1----:R-:W-:-:S04]  /*2e60*/  FFMA R9, R2, R2, R9 ;  /* 0x0000000202097223 */ /* 0x002fc80000000009 */
[----:B--2---:R-:W-:-:S04]  /*2e70*/  FFMA R9, R6, R6, R9 ;  /* 0x0000000606097223 */ /* 0x004fc80000000009 */
[----:B---3--:R-:W-:-:S04]  /*2e80*/  FFMA R9, R20, R20, R9 ;  /* 0x0000001414097223 */ /* 0x008fc80000000009 */
[----:B----4-:R-:W-:-:S04]  /*2e90*/  FFMA R9, R22, R22, R9 ;  /* 0x0000001616097223 */ /* 0x010fc80000000009 */
[----:B-----5:R-:W-:-:S04]  /*2ea0*/  FFMA R9, R26, R26, R9 ;  /* 0x0000001a1a097223 */ /* 0x020fc80000000009 */
[----:B------:R-:W-:-:S04]  /*2eb0*/  FFMA R9, R28, R28, R9 ;  /* 0x0000001c1c097223 */ /* 0x000fc80000000009 */
[----:B------:R-:W-:-:S07]  /*2ec0*/  FFMA R18, R13, R13, R9 ;  /* 0x0000000d0d127223 */ /* 0x000fce0000000009 */
.L_x_135:
[----:B------:R-:W-:Y:S05]  /*2ed0*/  @!P1 BRA `(.L_x_134) ;  /* 0x0000000000609947 */ /* 0x000fea0003800000 */
[----:B------:R-:W-:Y:S02]  /*2ee0*/  ISETP.GE.U32.AND P0, PT, R8, 0x3, PT ;  /* 0x000000030800780c */ /* 0x000fe40003f06070 */
[----:B------:R-:W-:-:S11]  /*2ef0*/  ISETP.NE.AND P1, PT, R4, RZ, PT ;  /* 0x000000ff0400720c */ /* 0x000fd60003f25270 */
[----:B------:R-:W-:Y:S05]  /*2f00*/  @!P0 BRA `(.L_x_136) ;  /* 0x0000000000288947 */ /* 0x000fea0003800000 */
[C---:B------:R-:W-:Y:S02]  /*2f10*/  LEA R0, R7.reuse, R10, 0x2 ;  /* 0x0000000a07007211 */ /* 0x040fe400078e10ff */
[----:B------:R-:W-:-:S03]  /*2f20*/  IADD3 R7, PT, PT, R7, 0x4, RZ ;  /* 0x0000000407077810 */ /* 0x000fc60007ffe0ff */
[----:B------:R-:W0:Y:S04]  /*2f30*/  LDS R9, [R0] ;  /* 0x0000000000097984 */ /* 0x000e280000000800 */
[----:B------:R-:W1:Y:S04]  /*2f40*/  LDS R2, [R0+0x4] ;  /* 0x0000040000027984 */ /* 0x000e680000000800 */
[----:B------:R-:W2:Y:S04]  /*2f50*/  LDS R6, [R0+0x8] ;  /* 0x0000080000067984 */ /* 0x000ea80000000800 */
[----:B------:R-:W3:Y:S01]  /*2f60*/  LDS R20, [R0+0xc] ;  /* 0x00000c0000147984 */ /* 0x000ee20000000800 */
[----:B0-----:R-:W-:-:S04]  /*2f70*/  FFMA R9, R9, R9, R18 ;  /* 0x0000000909097223 */ /* 0x001fc80000000012 */
[----:B-1----:R-:W-:-:S04]  /*2f80*/  FFMA R9, R2, R2, R9 ;  /* 0x0000000202097223 */ /* 0x002fc80000000009 */
[----:B--2---:R-:W-:-:S04]  /*2f90*/  FFMA R9, R6, R6, R9 ;  /* 0x0000000606097223 */ /* 0x004fc80000000009 */
[----:B---3--:R-:W-:-:S07]  /*2fa0*/  FFMA R18, R20, R20, R9 ;  /* 0x0000001414127223 */ /* 0x008fce0000000009 */
.L_x_136:
[----:B------:R-:W-:Y:S05]  /*2fb0*/  @!P1 BRA `(.L_x_134) ;  /* 0x0000000000289947 */ /* 0x000fea0003800000 */
[----:B------:R-:W-:Y:S01]  /*2fc0*/  IMAD R0, R7, 0x4, R10 ;  /* 0x0000000407007824 */ /* 0x000fe200078e020a */
[----:B------:R-:W-:-:S04]  /*2fd0*/  ISETP.NE.AND P0, PT, R4, 0x1, PT ;  /* 0x000000010400780c */ /* 0x000fc80003f05270 */
[----:B------:R-:W0:Y:S02]  /*2fe0*/  LDS R7, [R0] ;  /* 0x0000000000077984 */ /* 0x000e240000000800 */
[----:B0-----:R-:W-:-:S07]  /*2ff0*/  FFMA R18, R7, R7, R18 ;  /* 0x0000000707127223 */ /* 0x001fce0000000012 */
[----:B------:R-:W-:Y:S05]  /*3000*/  @!P0 BRA `(.L_x_134) ;  /* 0x0000000000148947 */ /* 0x000fea0003800000 */
[----:B------:R-:W-:Y:S01]  /*3010*/  ISETP.NE.AND P0, PT, R4, 0x2, PT ;  /* 0x000000020400780c */ /* 0x000fe20003f05270 */
[----:B------:R-:W0:-:S12]  /*3020*/  LDS R7, [R0+0x4] ;  /* 0x0000040000077984 */ /* 0x000e180000000800 */
[----:B------:R-:W1:Y:S01]  /*3030*/  @P0 LDS R9, [R0+0x8] ;  /* 0x0000080000090984 */ /* 0x000e620000000800 */
[----:B0-----:R-:W-:-:S04]  /*3040*/  FFMA R18, R7, R7, R18 ;  /* 0x0000000707127223 */ /* 0x001fc80000000012 */
[----:B-1----:R-:W-:-:S07]  /*3050*/  @P0 FFMA R18, R9, R9, R18 ;  /* 0x0000000909120223 */ /* 0x002fce0000000012 */
.L_x_134:
[----:B0123--:R-:W-:Y:S01]  /*3060*/  IADD3 R0, PT, PT, R18, -0xd000000, RZ ;  /* 0xf300000012007810 */ /* 0x00ffe20007ffe0ff */
[----:B------:R0:W1:Y:S01]  /*3070*/  MUFU.RSQ R7, R18 ;  /* 0x0000001200077308 */ /* 0x0000620000001400 */
[----:B------:R-:W-:Y:S01]  /*3080*/  BSSY.RECONVERGENT B0, `(.L_x_137) ;  /* 0x000000c000007945 */ /* 0x000fe20003800200 */
[----:B------:R-:W-:Y:S02]  /*3090*/  ISETP.GE.U32.AND P0, PT, R12, 0x7, PT ;  /* 0x000000070c00780c */ /* 0x000fe40003f06070 */
[----:B------:R-:W-:-:S13]  /*30a0*/  ISETP.GT.U32.AND P1, PT, R0, 0x727fffff, PT ;  /* 0x727fffff0000780c */ /* 0x000fda0003f24070 */
[----:B01----:R-:W-:Y:S05]  /*30b0*/  @!P1 BRA `(.L_x_138) ;  /* 0x0000000000109947 */ /* 0x003fea0003800000 */
[----:B------:R-:W-:Y:S02]  /*30c0*/  MOV R0, R18 ;  /* 0x0000001200007202 */ /* 0x000fe40000000f00 */
[----:B------:R-:W-:-:S07]  /*30d0*/  MOV R20, 0x30f0 ;  /* 0x000030f000147802 */ /* 0x000fce0000000f00 */
[----:B------:R-:W-:Y:S05]  /*30e0*/  CALL.REL.NOINC `($__internal_6_$__cuda_sm20_sqrt_rn_f32_slowpath) ;  /* 0x0000003000887944 */ /* 0x000fea0003c00000 */
[----:B------:R-:W-:Y:S05]  /*30f0*/  BRA `(.L_x_139) ;  /* 0x0000000000107947 */ /* 0x000fea0003800000 */
.L_x_138:
[C---:B------:R-:W-:Y:S01]  /*3100*/  FMUL.FTZ R13, R7.reuse, R18 ;  /* 0x00000012070d7220 */ /* 0x040fe20000410000 */
[----:B------:R-:W-:-:S03]  /*3110*/  FMUL.FTZ R0, R7, 0.5 ;  /* 0x3f00000007007820 */ /* 0x000fc60000410000 */
[----:B------:R-:W-:-:S04]  /*3120*/  FFMA R18, -R13, R13, R18 ;  /* 0x0000000d0d127223 */ /* 0x000fc80000000112 */
[----:B------:R-:W-:-:S07]  /*3130*/  FFMA R13, R18, R0, R13 ;  /* 0x00000000120d7223 */ /* 0x000fce000000000d */
.L_x_139:
[----:B------:R-:W-:Y:S05]  /*3140*/  BSYNC.RECONVERGENT B0 ;  /* 0x0000000000007941 */ /* 0x000fea0003800200 */
.L_x_137:
[----:B------:R-:W-:Y:S01]  /*3150*/  IMAD.MOV.U32 R7, RZ, RZ, RZ ;  /* 0x000000ffff077224 */ /* 0x000fe200078e00ff */
[----:B------:R-:W-:Y:S06]  /*3160*/  @!P0 BRA `(.L_x_140) ;  /* 0x0000000800148947 */ /* 0x000fec0003800000 */
[----:B------:R-:W-:-:S07]  /*3170*/  HFMA2 R9, -RZ, RZ, 0, 0 ;  /* 0x00000000ff097431 */ /* 0x000fce00000001ff */
.L_x_157:
[----:B------:R-:W-:Y:S01]  /*3180*/  LEA R7, R9, R10, 0x2 ;  /* 0x0000000a09077211 */ /* 0x000fe200078e10ff */
[----:B------:R-:W0:Y:S01]  /*3190*/  MUFU.RCP R2, R13 ;  /* 0x0000000d00027308 */ /* 0x000e220000001000 */
[----:B------:R-:W-:Y:S03]  /*31a0*/  BSSY.RECONVERGENT B2, `(.L_x_141) ;  /* 0x000000c000027945 */ /* 0x000fe60003800200 */
[----:B------:R-:W1:Y:S01]  /*31b0*/  LDS R0, [R7] ;  /* 0x0000000007007984 */ /* 0x000e620000000800 */
[----:B0-----:R-:W-:-:S04]  /*31c0*/  FFMA R17, -R13, R2, 1 ;  /* 0x3f8000000d117423 */ /* 0x001fc80000000102 */
[----:B------:R-:W-:Y:S01]  /*31d0*/  FFMA R17, R2, R17, R2 ;  /* 0x0000001102117223 */ /* 0x000fe20000000002 */
[----:B-1----:R-:W0:Y:S03]  /*31e0*/  FCHK P0, R0, R13 ;  /* 0x0000000d00007302 */ /* 0x002e260000000000 */
[----:B------:R-:W-:-:S04]  /*31f0*/  FFMA R2, R0, R17, RZ ;  /* 0x0000001100027223 */ /* 0x000fc800000000ff */
[----:B------:R-:W-:-:S04]  /*3200*/  FFMA R6, -R13, R2, R0 ;  /* 0x000000020d067223 */ /* 0x000fc80000000100 */
[----:B------:R-:W-:Y:S01]  /*3210*/  FFMA R17, R17, R6, R2 ;  /* 0x0000000611117223 */ /* 0x000fe20000000002 */
[----:B0-----:R-:W-:Y:S06]  /*3220*/  @!P0 BRA `(.L_x_142) ;  /* 0x00000000000c8947 */ /* 0x001fec0003800000 */
[----:B------:R-:W-:-:S07]  /*3230*/  MOV R18, 0x3250 ;  /* 0x0000325000127802 */ /* 0x000fce0000000f00 */
[----:B------:R-:W-:Y:S05]  /*3240*/  CALL.REL.NOINC `($__internal_7_$__cuda_sm3x_div_rn_noftz_f32_slowpath) ;  /* 0x00000030008c7944 */ /* 0x000fea0003c00000 */
[----:B------:R-:W-:-:S07]  /*3250*/  IMAD.MOV.U32 R17, RZ, RZ, R0 ;  /* 0x000000ffff117224 */ /* 0x000fce00078e0000 */
.L_x_142:
[----:B------:R-:W-:Y:S05]  /*3260*/  BSYNC.RECONVERGENT B2 ;  /* 0x0000000000027941 */ /* 0x000fea0003800200 */
.L_x_141:
[----:B------:R-:W-:Y:S01]  /*3270*/  LEA R6, R9, R14, 0x2 ;  /* 0x0000000e09067211 */ /* 0x000fe200078e10ff */
[----:B------:R-:W0:Y:S01]  /*3280*/  MUFU.RCP R0, R13 ;  /* 0x0000000d00007308 */ /* 0x000e220000001000 */
[----:B------:R-:W-:Y:S03]  /*3290*/  BSSY.RECONVERGENT B2, `(.L_x_143) ;  /* 0x000000e000027945 */ /* 0x000fe60003800200 */
[----:B------:R-:W-:Y:S04]  /*32a0*/  STS [R6], R17 ;  /* 0x0000001106007388 */ /* 0x000fe80000000800 */
[----:B------:R-:W1:Y:S01]  /*32b0*/  LDS R18, [R7+0x4] ;  /* 0x0000040007127984 */ /* 0x000e620000000800 */
[----:B0-----:R-:W-:-:S04]  /*32c0*/  FFMA R19, -R13, R0, 1 ;  /* 0x3f8000000d137423 */ /* 0x001fc80000000100 */
[----:B------:R-:W-:Y:S01]  /*32d0*/  FFMA R0, R0, R19, R0 ;  /* 0x0000001300007223 */ /* 0x000fe20000000000 */
[----:B-1----:R-:W0:Y:S03]  /*32e0*/  FCHK P0, R18, R13 ;  /* 0x0000000d12007302 */ /* 0x002e260000000000 */
[----:B------:R-:W-:-:S04]  /*32f0*/  FFMA R2, R0, R18, RZ ;  /* 0x0000001200027223 */ /* 0x000fc800000000ff */
[----:B------:R-:W-:-:S04]  /*3300*/  FFMA R19, -R13, R2, R18 ;  /* 0x000000020d137223 */ /* 0x000fc80000000112 */
[----:B------:R-:W-:Y:S01]  /*3310*/  FFMA R19, R0, R19, R2 ;  /* 0x0000001300137223 */ /* 0x000fe20000000002 */
[----:B0-----:R-:W-:Y:S06]  /*3320*/  @!P0 BRA `(.L_x_144) ;  /* 0x0000000000108947 */ /* 0x001fec0003800000 */
[----:B------:R-:W-:Y:S02]  /*3330*/  MOV R0, R18 ;  /* 0x0000001200007202 */ /* 0x000fe40000000f00 */
[----:B------:R-:W-:-:S07]  /*3340*/  MOV R18, 0x3360 ;  /* 0x0000336000127802 */ /* 0x000fce0000000f00 */
[----:B------:R-:W-:Y:S05]  /*3350*/  CALL.REL.NOINC `($__internal_7_$__cuda_sm3x_div_rn_noftz_f32_slowpath) ;  /* 0x0000003000487944 */ /* 0x000fea0003c00000 */
[----:B------:R-:W-:-:S07]  /*3360*/  IMAD.MOV.U32 R19, RZ, RZ, R0 ;  /* 0x000000ffff137224 */ /* 0x000fce00078e0000 */
.L_x_144:
[----:B------:R-:W-:Y:S05]  /*3370*/  BSYNC.RECONVERGENT B2 ;  /* 0x0000000000027941 */ /* 0x000fea0003800200 */
.L_x_143:
[----:B------:R-:W-:Y:S01]  /*3380*/  STS [R6+0x4], R19 ;  /* 0x0000041306007388 */ /* 0x000fe20000000800 */
[----:B------:R-:W0:Y:S01]  /*3390*/  MUFU.RCP R0, R13 ;  /* 0x0000000d00007308 */ /* 0x000e220000001000 */
[----:B------:R-:W-:Y:S02]  /*33a0*/  BSSY.RECONVERGENT B2, `(.L_x_145) ;  /* 0x000000d000027945 */ /* 0x000fe40003800200 */
        /* <DEDUP_REMOVED lines=11> */
[----:B------:R-:W-:-:S07]  /*3460*/  MOV R17, R0 ;  /* 0x0000000000117202 */ /* 0x000fce0000000f00 */
.L_x_146:
[----:B------:R-:W-:Y:S05]  /*3470*/  BSYNC.RECONVERGENT B2 ;  /* 0x0000000000027941 */ /* 0x000fea0003800200 */
.L_x_145:
        /* <DEDUP_REMOVED lines=11> */
[----:B------:R-:W-:Y:S01]  /*3530*/  IMAD.MOV.U32 R0, RZ, RZ, R18 ;  /* 0x000000ffff007224 */ /* 0x000fe200078e0012 */
[----:B------:R-:W-:-:S07]  /*3540*/  MOV R18, 0x3560 ;  /* 0x0000356000127802 */ /* 0x000fce0000000f00 */
[----:B------:R-:W-:Y:S05]  /*3550*/  CALL.REL.NOINC `($__internal_7_$__cuda_sm3x_div_rn_noftz_f32_slowpath) ;  /* 0x0000002c00c87944 */ /* 0x000fea0003c00000 */
[----:B------:R-:W-:-:S07]  /*3560*/  MOV R19, R0 ;  /* 0x0000000000137202 */ /* 0x000fce0000000f00 */
.L_x_148:
[----:B------:R-:W-:Y:S05]  /*3570*/  BSYNC.RECONVERGENT B2 ;  /* 0x0000000000027941 */ /* 0x000fea0003800200 */
.L_x_147:
        /* <DEDUP_REMOVED lines=15> */
.L_x_150:
[----:B------:R-:W-:Y:S05]  /*3670*/  BSYNC.RECONVERGENT B2 ;  /* 0x0000000000027941 */ /* 0x000fea0003800200 */
.L_x_149:
        /* <DEDUP_REMOVED lines=15> */
.L_x_152:
[----:B------:R-:W-:Y:S05]  /*3770*/  BSYNC.RECONVERGENT B2 ;  /* 0x0000000000027941 */ /* 0x000fea0003800200 */
.L_x_151:
        /* <DEDUP_REMOVED lines=15> */
.L_x_154:
[----:B------:R-:W-:Y:S05]  /*3870*/  BSYNC.RECONVERGENT B2 ;  /* 0x0000000000027941 */ /* 0x000fea0003800200 */
.L_x_153:
        /* <DEDUP_REMOVED lines=14> */
.L_x_156:
[----:B------:R-:W-:Y:S05]  /*3960*/  BSYNC.RECONVERGENT B2 ;  /* 0x0000000000027941 */ /* 0x000fea0003800200 */
.L_x_155:
[----:B------:R0:W-:Y:S01]  /*3970*/  STS [R6+0x1c], R0 ;  /* 0x00001c0006007388 */ /* 0x0001e20000000800 */
[----:B------:R-:W-:-:S05]  /*3980*/  VIADD R9, R9, 0x8 ;  /* 0x0000000809097836 */ /* 0x000fca0000000000 */
[----:B------:R-:W-:-:S13]  /*3990*/  ISETP.NE.AND P0, PT, R9, R24, PT ;  /* 0x000000180900720c */ /* 0x000fda0003f05270 */
[----:B0-----:R-:W-:Y:S05]  /*39a0*/  @P0 BRA `(.L_x_157) ;  /* 0xfffffff400f40947 */ /* 0x001fea000383ffff */
[----:B------:R-:W-:-:S07]  /*39b0*/  MOV R7, R24 ;  /* 0x0000001800077202 */ /* 0x000fce0000000f00 */
.L_x_140:
[----:B------:R-:W-:-:S13]  /*39c0*/  ISETP.NE.AND P0, PT, R5, RZ, PT ;  /* 0x000000ff0500720c */ /* 0x000fda0003f05270 */
[----:B------:R-:W-:Y:S05]  /*39d0*/  @!P0 BRA `(.L_x_158) ;  /* 0x0000000400f88947 */ /* 0x000fea0003800000 */
[----:B------:R-:W-:-:S13]  /*39e0*/  ISETP.GE.U32.AND P0, PT, R8, 0x3, PT ;  /* 0x000000030800780c */ /* 0x000fda0003f06070 */
[----:B------:R-:W-:Y:S05]  /*39f0*/  @!P0 BRA `(.L_x_159) ;  /* 0x0000000400088947 */ /* 0x000fea0003800000 */
        /* <DEDUP_REMOVED lines=15> */
.L_x_161:
[----:B------:R-:W-:Y:S05]  /*3af0*/  BSYNC.RECONVERGENT B2 ;  /* 0x0000000000027941 */ /* 0x000fea0003800200 */
.L_x_160:
        /* <DEDUP_REMOVED lines=16> */
.L_x_163:
[----:B------:R-:W-:Y:S05]  /*3c00*/  BSYNC.RECONVERGENT B2 ;  /* 0x0000000000027941 */ /* 0x000fea0003800200 */
.L_x_162:
        /* <DEDUP_REMOVED lines=15> */
.L_x_165:
[----:B------:R-:W-:Y:S05]  /*3d00*/  BSYNC.RECONVERGENT B2 ;  /* 0x0000000000027941 */ /* 0x000fea0003800200 */
.L_x_164:
        /* <DEDUP_REMOVED lines=14> */
.L_x_167:
[----:B------:R-:W-:Y:S05]  /*3df0*/  BSYNC.RECONVERGENT B2 ;  /* 0x0000000000027941 */ /* 0x000fea0003800200 */
.L_x_166:
[----:B------:R0:W-:Y:S01]  /*3e00*/  STS [R6+0xc], R0 ;  /* 0x00000c0006007388 */ /* 0x0001e20000000800 */
[----:B------:R-:W-:-:S07]  /*3e10*/  IADD3 R7, PT, PT, R7, 0x4, RZ ;  /* 0x0000000407077810 */ /* 0x000fce0007ffe0ff */
.L_x_159:
[----:B------:R-:W-:-:S13]  /*3e20*/  ISETP.NE.AND P0, PT, R4, RZ, PT ;  /* 0x000000ff0400720c */ /* 0x000fda0003f05270 */
[----:B------:R-:W-:Y:S05]  /*3e30*/  @!P0 BRA `(.L_x_158) ;  /* 0x0000000000e08947 */ /* 0x000fea0003800000 */
[----:B------:R-:W-:-:S13]  /*3e40*/  ISETP.NE.AND P0, PT, R4, 0x1, PT ;  /* 0x000000010400780c */ /* 0x000fda0003f05270 */
[----:B------:R-:W-:Y:S05]  /*3e50*/  @!P0 BRA `(.L_x_168) ;  /* 0x0000000000888947 */ /* 0x000fea0003800000 */
[----:B0-----:R-:W-:Y:S01]  /*3e60*/  IMAD R6, R7, 0x4, R10 ;  /* 0x0000000407067824 */ /* 0x001fe200078e020a */
        /* <DEDUP_REMOVED lines=14> */
.L_x_170:
[----:B------:R-:W-:Y:S05]  /*3f50*/  BSYNC.RECONVERGENT B2 ;  /* 0x0000000000027941 */ /* 0x000fea0003800200 */
.L_x_169:
[----:B------:R-:W-:Y:S01]  /*3f60*/  IMAD R8, R7, 0x4, R14 ;  /* 0x0000000407087824 */ /* 0x000fe200078e020e */
        /* <DEDUP_REMOVED lines=14> */
.L_x_172:
[----:B------:R-:W-:Y:S05]  /*4050*/  BSYNC.RECONVERGENT B2 ;  /* 0x0000000000027941 */ /* 0x000fea0003800200 */
.L_x_171:
[----:B------:R1:W-:Y:S01]  /*4060*/  STS [R8+0x4], R0 ;  /* 0x0000040008007388 */ /* 0x0003e20000000800 */
[----:B------:R-:W-:-:S07]  /*4070*/  IADD3 R7, PT, PT, R7, 0x2, RZ ;  /* 0x0000000207077810 */ /* 0x000fce0007ffe0ff */
.L_x_168:
[----:B------:R-:W2:Y:S02]  /*4080*/  LDCU UR5, c[0x0][0x3a0] ;  /* 0x00007400ff0577ac */ /* 0x000ea40008000800 */
[----:B--2---:R-:W-:-:S09]  /*4090*/  ULOP3.LUT UP0, URZ, UR5, 0x1, URZ, 0xc0, !UPT ;  /* 0x0000000105ff7892 */ /* 0x004fd2000f80c0ff */
[----:B------:R-:W-:Y:S05]  /*40a0*/  BRA.U !UP0, `(.L_x_158) ;  /* 0x0000000108447547 */ /* 0x000fea000b800000 */
[----:B------:R-:W-:Y:S01]  /*40b0*/  IMAD R2, R7, 0x4, R10 ;  /* 0x0000000407027824 */ /* 0x000fe200078e020a */
[----:B01----:R-:W0:Y:S01]  /*40c0*/  MUFU.RCP R0, R13 ;  /* 0x0000000d00007308 */ /* 0x003e220000001000 */
[----:B------:R-:W-:Y:S04]  /*40d0*/  BSSY.RECONVERGENT B2, `(.L_x_173) ;  /* 0x000000c000027945 */ /* 0x000fe80003800200 */
        /* <DEDUP_REMOVED lines=11> */
.L_x_174:
[----:B------:R-:W-:Y:S05]  /*4190*/  BSYNC.RECONVERGENT B2 ;  /* 0x0000000000027941 */ /* 0x000fea0003800200 */
.L_x_173:
[----:B------:R-:W-:-:S05]  /*41a0*/  LEA R7, R7, R14, 0x2 ;  /* 0x0000000e07077211 */ /* 0x000fca00078e10ff */
[----:B------:R2:W-:Y:S02]  /*41b0*/  STS [R7], R0 ;  /* 0x0000000007007388 */ /* 0x0005e40000000800 */
.L_x_158:
[----:B------:R-:W-:-:S04]  /*41c0*/  UIADD3 UR4, UPT, UPT, UR4, 0x1, URZ ;  /* 0x0000000104047890 */ /* 0x000fc8000fffe0ff */
[----:B------:R-:W-:-:S09]  /*41d0*/  UISETP.NE.AND UP0, UPT, UR4, 0x14, UPT ;  /* 0x000000140400788c */ /* 0x000fd2000bf05270 */
[----:B------:R-:W-:Y:S05]  /*41e0*/  BRA.U !UP0, `(.L_x_118) ;  /* 0x0000001908d47547 */ /* 0x000fea000b800000 */
[----:B------:R-:W-:Y:S05]  /*41f0*/  BRA `(.L_x_175) ;  /* 0xffffffc400bc7947 */ /* 0x000fea000383ffff */
.L_x_125:
[C---:B------:R-:W-:Y:S01]  /*4200*/  LOP3.LUT R9, R6.reuse, 0x7, RZ, 0xc0, !PT ;  /* 0x0000000706097812 */ /* 0x040fe200078ec0ff */
[----:B------:R-:W-:Y:S01]  /*4210*/  VIADD R5, R11, 0xffffffff ;  /* 0xffffffff0b057836 */ /* 0x000fe20000000000 */
[C---:B------:R-:W-:Y:S01]  /*4220*/  LOP3.LUT R8, R6.reuse, 0x3, RZ, 0xc0, !PT ;  /* 0x0000000306087812 */ /* 0x040fe200078ec0ff */
[----:B------:R-:W-:Y:S01]  /*4230*/  UMOV UR4, URZ ;  /* 0x000000ff00047c82 */ /* 0x000fe20008000000 */
[C---:B-1----:R-:W-:Y:S02]  /*4240*/  LOP3.LUT R7, R6.reuse, 0x7ffffff0, RZ, 0xc0, !PT ;  /* 0x7ffffff006077812 */ /* 0x042fe400078ec0ff */
[----:B------:R-:W-:Y:S02]  /*4250*/  LOP3.LUT R6, R6, 0x7ffffff8, RZ, 0xc0, !PT ;  /* 0x7ffffff806067812 */ /* 0x000fe400078ec0ff */
[----:B------:R-:W-:-:S07]  /*4260*/  IADD3 R4, PT, PT, R9, -0x1, RZ ;  /* 0xffffffff09047810 */ /* 0x000fce0007ffe0ff */
.L_x_223:
[----:B------:R-:W-:Y:S01]  /*4270*/  ISETP.GE.U32.AND P0, PT, R12, 0xf, PT ;  /* 0x0000000f0c00780c */ /* 0x000fe20003f06070 */
[----:B---3--:R-:W-:-:S12]  /*4280*/  HFMA2 R3, -RZ, RZ, 0, 0 ;  /* 0x00000000ff037431 */ /* 0x008fd800000001ff */
[----:B012---:R-:W-:Y:S05]  /*4290*/  @!P0 BRA `(.L_x_176) ;  /* 0x0000000000588947 */ /* 0x007fea0003800000 */
[----:B------:R-:W-:-:S07]  /*42a0*/  IMAD.MOV.U32 R0, RZ, RZ, RZ ;  /* 0x000000ffff007224 */ /* 0x000fce00078e00ff */
.L_x_177:
[C---:B0-----:R-:W-:Y:S02]  /*42b0*/  LEA R2, R0.reuse, R10, 0x2 ;  /* 0x0000000a00027211 */ /* 0x041fe400078e10ff */
[----:B------:R-:W-:-:S03]  /*42c0*/  IADD3 R0, PT, PT, R0, 0x10, RZ ;  /* 0x0000001000007810 */ /* 0x000fc60007ffe0ff */
[----:B------:R0:W-:Y:S01]  /*42d0*/  STS [R2], RZ ;  /* 0x000000ff02007388 */ /* 0x0001e20000000800 */
[----:B------:R-:W-:-:S03]  /*42e0*/  ISETP.NE.AND P1, PT, R0, R7, PT ;  /* 0x000000070000720c */ /* 0x000fc60003f25270 */
[----:B------:R0:W-:Y:S04]  /*42f0*/  STS [R2+0x4], RZ ;  /* 0x000004ff02007388 */ /* 0x0001e80000000800 */
        /* <DEDUP_REMOVED lines=13> */
[----:B------:R0:W-:Y:S01]  /*43d0*/  STS [R2+0x3c], RZ ;  /* 0x00003cff02007388 */ /* 0x0001e20000000800 */
[----:B------:R-:W-:Y:S05]  /*43e0*/  @P1 BRA `(.L_x_177) ;  /* 0xfffffffc00b01947 */ /* 0x000fea000383ffff */
[----:B------:R-:W-:-:S07]  /*43f0*/  IMAD.MOV.U32 R3, RZ, RZ, R7 ;  /* 0x000000ffff037224 */ /* 0x000fce00078e0007 */
.L_x_176:
[----:B------:R-:W-:-:S13]  /*4400*/  ISETP.NE.AND P1, PT, R11, RZ, PT ;  /* 0x000000ff0b00720c */ /* 0x000fda0003f25270 */
[----:B------:R-:W-:Y:S05]  /*4410*/  @!P1 BRA `(.L_x_178) ;  /* 0x0000000000789947 */ /* 0x000fea0003800000 */
[----:B------:R-:W-:Y:S02]  /*4420*/  ISETP.GE.U32.AND P2, PT, R5, 0x7, PT ;  /* 0x000000070500780c */ /* 0x000fe40003f46070 */
[----:B------:R-:W-:-:S11]  /*4430*/  ISETP.NE.AND P3, PT, R9, RZ, PT ;  /* 0x000000ff0900720c */ /* 0x000fd60003f65270 */
[----:B------:R-:W-:Y:S05]  /*4440*/  @!P2 BRA `(.L_x_179) ;  /* 0x000000000028a947 */ /* 0x000fea0003800000 */
[C---:B------:R-:W-:Y:S02]  /*4450*/  LEA R0, R3.reuse, R10, 0x2 ;  /* 0x0000000a03007211 */ /* 0x040fe400078e10ff */
[----:B------:R-:W-:-:S03]  /*4460*/  IADD3 R3, PT, PT, R3, 0x8, RZ ;  /* 0x0000000803037810 */ /* 0x000fc60007ffe0ff */
[----:B------:R1:W-:Y:S04]  /*4470*/  STS [R0], RZ ;  /* 0x000000ff00007388 */ /* 0x0003e80000000800 */
[----:B------:R1:W-:Y:S04]  /*4480*/  STS [R0+0x4], RZ ;  /* 0x000004ff00007388 */ /* 0x0003e80000000800 */
[----:B------:R1:W-:Y:S04]  /*4490*/  STS [R0+0x8], RZ ;  /* 0x000008ff00007388 */ /* 0x0003e80000000800 */
[----:B------:R1:W-:Y:S04]  /*44a0*/  STS [R0+0xc], RZ ;  /* 0x00000cff00007388 */ /* 0x0003e80000000800 */
[----:B------:R1:W-:Y:S04]  /*44b0*/  STS [R0+0x10], RZ ;  /* 0x000010ff00007388 */ /* 0x0003e80000000800 */
[----:B------:R1:W-:Y:S04]  /*44c0*/  STS [R0+0x14], RZ ;  /* 0x000014ff00007388 */ /* 0x0003e80000000800 */
[----:B------:R1:W-:Y:S04]  /*44d0*/  STS [R0+0x18], RZ ;  /* 0x000018ff00007388 */ /* 0x0003e80000000800 */
[----:B------:R1:W-:Y:S02]  /*44e0*/  STS [R0+0x1c], RZ ;  /* 0x00001cff00007388 */ /* 0x0003e40000000800 */
.L_x_179:
[----:B------:R-:W-:Y:S05]  /*44f0*/  @!P3 BRA `(.L_x_178) ;  /* 0x000000000040b947 */ /* 0x000fea0003800000 */
[----:B------:R-:W-:Y:S02]  /*4500*/  ISETP.GE.U32.AND P2, PT, R4, 0x3, PT ;  /* 0x000000030400780c */ /* 0x000fe40003f46070 */
[----:B------:R-:W-:-:S11]  /*4510*/  ISETP.NE.AND P3, PT, R8, RZ, PT ;  /* 0x000000ff0800720c */ /* 0x000fd60003f65270 */
[C---:B-1----:R-:W-:Y:S01]  /*4520*/  @P2 IMAD R0, R3.reuse, 0x4, R10 ;  /* 0x0000000403002824 */ /* 0x042fe200078e020a */
[----:B------:R-:W-:-:S04]  /*4530*/  @P2 IADD3 R3, PT, PT, R3, 0x4, RZ ;  /* 0x0000000403032810 */ /* 0x000fc80007ffe0ff */
[----:B------:R2:W-:Y:S04]  /*4540*/  @P2 STS [R0], RZ ;  /* 0x000000ff00002388 */ /* 0x0005e80000000800 */
[----:B------:R2:W-:Y:S04]  /*4550*/  @P2 STS [R0+0x4], RZ ;  /* 0x000004ff00002388 */ /* 0x0005e80000000800 */
[----:B------:R2:W-:Y:S04]  /*4560*/  @P2 STS [R0+0x8], RZ ;  /* 0x000008ff00002388 */ /* 0x0005e80000000800 */
[----:B------:R2:W-:Y:S01]  /*4570*/  @P2 STS [R0+0xc], RZ ;  /* 0x00000cff00002388 */ /* 0x0005e20000000800 */
[----:B------:R-:W-:Y:S05]  /*4580*/  @!P3 BRA `(.L_x_178) ;  /* 0x00000000001cb947 */ /* 0x000fea0003800000 */
[----:B--2---:R-:W-:Y:S02]  /*4590*/  LEA R0, R3, R10, 0x2 ;  /* 0x0000000a03007211 */ /* 0x004fe400078e10ff */
[----:B------:R-:W-:-:S03]  /*45a0*/  ISETP.NE.AND P2, PT, R8, 0x1, PT ;  /* 0x000000010800780c */ /* 0x000fc60003f45270 */
[----:B------:R3:W-:Y:S10]  /*45b0*/  STS [R0], RZ ;  /* 0x000000ff00007388 */ /* 0x0007f40000000800 */
[----:B---3--:R-:W-:Y:S05]  /*45c0*/  @!P2 BRA `(.L_x_178) ;  /* 0x00000000000ca947 */ /* 0x008fea0003800000 */
[----:B------:R-:W-:Y:S01]  /*45d0*/  ISETP.NE.AND P2, PT, R8, 0x2, PT ;  /* 0x000000020800780c */ /* 0x000fe20003f45270 */
[----:B------:R3:W-:-:S12]  /*45e0*/  STS [R0+0x4], RZ ;  /* 0x000004ff00007388 */ /* 0x0007d80000000800 */
[----:B------:R3:W-:Y:S02]  /*45f0*/  @P2 STS [R0+0x8], RZ ;  /* 0x000008ff00002388 */ /* 0x0007e40000000800 */
.L_x_178:
[----:B------:R-:W-:Y:S01]  /*4600*/  IMAD.MOV.U32 R21, RZ, RZ, RZ ;  /* 0x000000ffff157224 */ /* 0x000fe200078e00ff */
[----:B------:R-:W-:Y:S01]  /*4610*/  MOV R3, RZ ;  /* 0x000000ff00037202 */ /* 0x000fe20000000f00 */
[----:B------:R-:W-:Y:S06]  /*4620*/  @!P0 BRA `(.L_x_180) ;  /* 0x00000000009c8947 */ /* 0x000fec0003800000 */
[----:B------:R-:W-:Y:S02]  /*4630*/  HFMA2 R21, -RZ, RZ, 0, 0 ;  /* 0x00000000ff157431 */ /* 0x000fe400000001ff */
[----:B-123--:R-:W-:-:S07]  /*4640*/  IMAD.MOV.U32 R0, RZ, RZ, RZ ;  /* 0x000000ffff007224 */ /* 0x00efce00078e00ff */
.L_x_181:
[C---:B------:R-:W-:Y:S02]  /*4650*/  LEA R18, R0.reuse, R10, 0x2 ;  /* 0x0000000a00127211 */ /* 0x040fe400078e10ff */
[----:B------:R-:W-:-:S03]  /*4660*/  IADD3 R0, PT, PT, R0, 0x10, RZ ;  /* 0x0000001000007810 */ /* 0x000fc60007ffe0ff */
[----:B------:R-:W1:Y:S01]  /*4670*/  LDS R24, [R18] ;  /* 0x0000000012187984 */ /* 0x000e620000000800 */
[----:B------:R-:W-:-:S03]  /*4680*/  ISETP.NE.AND P0, PT, R0, R7, PT ;  /* 0x000000070000720c */ /* 0x000fc60003f05270 */
[----:B------:R-:W2:Y:S04]  /*4690*/  LDS R23, [R18+0x4] ;  /* 0x0000040012177984 */ /* 0x000ea80000000800 */
[----:B------:R-:W3:Y:S04]  /*46a0*/  LDS R25, [R18+0x8] ;  /* 0x0000080012197984 */ /* 0x000ee80000000800 */
[----:B------:R-:W4:Y:S04]  /*46b0*/  LDS R22, [R18+0xc] ;  /* 0x00000c0012167984 */ /* 0x000f280000000800 */
[----:B------:R-:W5:Y:S04]  /*46c0*/  LDS R20, [R18+0x10] ;  /* 0x0000100012147984 */ /* 0x000f680000000800 */
[----:B------:R-:W5:Y:S04]  /*46d0*/  LDS R19, [R18+0x14] ;  /* 0x0000140012137984 */ /* 0x000f680000000800 */
[----:B------:R-:W5:Y:S04]  /*46e0*/  LDS R17, [R18+0x18] ;  /* 0x0000180012117984 */ /* 0x000f680000000800 */
[----:B------:R-:W5:Y:S04]  /*46f0*/  LDS R13, [R18+0x1c] ;  /* 0x00001c00120d7984 */ /* 0x000f680000000800 */
[----:B------:R-:W5:Y:S04]  /*4700*/  LDS R3, [R18+0x20] ;  /* 0x0000200012037984 */ /* 0x000f680000000800 */
[----:B0-----:R-:W0:Y:S01]  /*4710*/  LDS R2, [R18+0x24] ;  /* 0x0000240012027984 */ /* 0x001e220000000800 */
        /* <DEDUP_REMOVED lines=10> */
[----:B------:R-:W-:-:S03]  /*47c0*/  FFMA R26, R19, R19, R26 ;  /* 0x00000013131a7223 */ /* 0x000fc6000000001a */
[----:B------:R-:W5:Y:S01]  /*47d0*/  LDS R19, [R18+0x3c] ;  /* 0x00003c0012137984 */ /* 0x000f620000000800 */
        /* <DEDUP_REMOVED lines=8> */
[----:B-----5:R-:W-:-:S04]  /*4860*/  FFMA R20, R20, R20, R23 ;  /* 0x0000001414147223 */ /* 0x020fc80000000017 */
[----:B------:R-:W-:Y:S01]  /*4870*/  FFMA R21, R19, R19, R20 ;  /* 0x0000001313157223 */ /* 0x000fe20000000014 */
[----:B------:R-:W-:Y:S06]  /*4880*/  @P0 BRA `(.L_x_181) ;  /* 0xfffffffc00700947 */ /* 0x000fec000383ffff */
[----:B------:R-:W-:-:S07]  /*4890*/  IMAD.MOV.U32 R3, RZ, RZ, R7 ;  /* 0x000000ffff037224 */ /* 0x000fce00078e0007 */
.L_x_180:
[----:B------:R-:W-:Y:S05]  /*48a0*/  @!P1 BRA `(.L_x_182) ;  /* 0x0000000000b89947 */ /* 0x000fea0003800000 */
[----:B------:R-:W-:Y:S02]  /*48b0*/  ISETP.GE.U32.AND P0, PT, R5, 0x7, PT ;  /* 0x000000070500780c */ /* 0x000fe40003f06070 */
[----:B------:R-:W-:-:S11]  /*48c0*/  ISETP.NE.AND P1, PT, R9, RZ, PT ;  /* 0x000000ff0900720c */ /* 0x000fd60003f25270 */
[----:B------:R-:W-:Y:S05]  /*48d0*/  @!P0 BRA `(.L_x_183) ;  /* 0x0000000000488947 */ /* 0x000fea0003800000 */
[C---:B-123--:R-:W-:Y:S02]  /*48e0*/  LEA R0, R3.reuse, R10, 0x2 ;  /* 0x0000000a03007211 */ /* 0x04efe400078e10ff */
[----:B------:R-:W-:-:S03]  /*48f0*/  IADD3 R3, PT, PT, R3, 0x8, RZ ;  /* 0x0000000803037810 */ /* 0x000fc60007ffe0ff */
[----:B0-----:R-:W0:Y:S04]  /*4900*/  LDS R2, [R0] ;  /* 0x0000000000027984 */ /* 0x001e280000000800 */
        /* <DEDUP_REMOVED lines=15> */
.L_x_183:
[----:B------:R-:W-:Y:S05]  /*4a00*/  @!P1 BRA `(.L_x_182) ;  /* 0x0000000000609947 */ /* 0x000fea0003800000 */
[----:B------:R-:W-:Y:S02]  /*4a10*/  ISETP.GE.U32.AND P0, PT, R4, 0x3, PT ;  /* 0x000000030400780c */ /* 0x000fe40003f06070 */
[----:B------:R-:W-:-:S11]  /*4a20*/  ISETP.NE.AND P1, PT, R8, RZ, PT ;  /* 0x000000ff0800720c */ /* 0x000fd60003f25270 */
[----:B------:R-:W-:Y:S05]  /*4a30*/  @!P0 BRA `(.L_x_184) ;  /* 0x0000000000288947 */ /* 0x000fea0003800000 */
[C---:B-123--:R-:W-:Y:S01]  /*4a40*/  IMAD R0, R3.reuse, 0x4, R10 ;  /* 0x0000000403007824 */ /* 0x04efe200078e020a */
[----:B------:R-:W-:-:S04]  /*4a50*/  IADD3 R3, PT, PT, R3, 0x4, RZ ;  /* 0x0000000403037810 */ /* 0x000fc80007ffe0ff */
[----:B0-----:R-:W0:Y:S04]  /*4a60*/  LDS R2, [R0] ;  /* 0x0000000000027984 */ /* 0x001e280000000800 */
[----:B------:R-:W1:Y:S04]  /*4a70*/  LDS R13, [R0+0x4] ;  /* 0x00000400000d7984 */ /* 0x000e680000000800 */
[----:B------:R-:W2:Y:S04]  /*4a80*/  LDS R17, [R0+0x8] ;  /* 0x0000080000117984 */ /* 0x000ea80000000800 */
[----:B------:R-:W3:Y:S01]  /*4a90*/  LDS R19, [R0+0xc] ;  /* 0x00000c0000137984 */ /* 0x000ee20000000800 */
[----:B0-----:R-:W-:-:S04]  /*4aa0*/  FFMA R2, R2, R2, R21 ;  /* 0x0000000202027223 */ /* 0x001fc80000000015 */
[----:B-1----:R-:W-:-:S04]  /*4ab0*/  FFMA R2, R13, R13, R2 ;  /* 0x0000000d0d027223 */ /* 0x002fc80000000002 */
[----:B--2---:R-:W-:-:S04]  /*4ac0*/  FFMA R2, R17, R17, R2 ;  /* 0x0000001111027223 */ /* 0x004fc80000000002 */
[----:B---3--:R-:W-:-:S07]  /*4ad0*/  FFMA R21, R19, R19, R2 ;  /* 0x0000001313157223 */ /* 0x008fce0000000002 */
.L_x_184:
[----:B------:R-:W-:Y:S05]  /*4ae0*/  @!P1 BRA `(.L_x_182) ;  /* 0x0000000000289947 */ /* 0x000fea0003800000 */
[----:B------:R-:W-:Y:S02]  /*4af0*/  LEA R3, R3, R10, 0x2 ;  /* 0x0000000a03037211 */ /* 0x000fe400078e10ff */
[----:B------:R-:W-:-:S03]  /*4b00*/  ISETP.NE.AND P0, PT, R8, 0x1, PT ;  /* 0x000000010800780c */ /* 0x000fc60003f05270 */
[----:B-123--:R-:W1:Y:S02]  /*4b10*/  LDS R0, [R3] ;  /* 0x0000000003007984 */ /* 0x00ee640000000800 */
[----:B-1----:R-:W-:-:S08]  /*4b20*/  FFMA R21, R0, R0, R21 ;  /* 0x0000000000157223 */ /* 0x002fd00000000015 */
[----:B------:R-:W-:Y:S05]  /*4b30*/  @!P0 BRA `(.L_x_182) ;  /* 0x0000000000148947 */ /* 0x000fea0003800000 */
[----:B------:R-:W-:Y:S01]  /*4b40*/  ISETP.NE.AND P0, PT, R8, 0x2, PT ;  /* 0x000000020800780c */ /* 0x000fe20003f05270 */
[----:B------:R-:W1:-:S12]  /*4b50*/  LDS R0, [R3+0x4] ;  /* 0x0000040003007984 */ /* 0x000e580000000800 */
[----:B0-----:R-:W0:Y:S01]  /*4b60*/  @P0 LDS R2, [R3+0x8] ;  /* 0x0000080003020984 */ /* 0x001e220000000800 */
[----:B-1----:R-:W-:-:S04]  /*4b70*/  FFMA R21, R0, R0, R21 ;  /* 0x0000000000157223 */ /* 0x002fc80000000015 */
[----:B0-----:R-:W-:-:S07]  /*4b80*/  @P0 FFMA R21, R2, R2, R21 ;  /* 0x0000000202150223 */ /* 0x001fce0000000015 */
.L_x_182:
[----:B-123--:R-:W-:Y:S01]  /*4b90*/  VIADD R0, R21, 0xf3000000 ;  /* 0xf300000015007836 */ /* 0x00efe20000000000 */
[----:B0-----:R0:W1:Y:S01]  /*4ba0*/  MUFU.RSQ R2, R21 ;  /* 0x0000001500027308 */ /* 0x0010620000001400 */
        /* <DEDUP_REMOVED lines=8> */
.L_x_186:
[C---:B------:R-:W-:Y:S01]  /*4c30*/  FMUL.FTZ R0, R2.reuse, R21 ;  /* 0x0000001502007220 */ /* 0x040fe20000410000 */
[----:B------:R-:W-:-:S03]  /*4c40*/  FMUL.FTZ R2, R2, 0.5 ;  /* 0x3f00000002027820 */ /* 0x000fc60000410000 */
[----:B------:R-:W-:-:S04]  /*4c50*/  FFMA R13, -R0, R0, R21 ;  /* 0x00000000000d7223 */ /* 0x000fc80000000115 */
[----:B------:R-:W-:-:S07]  /*4c60*/  FFMA R13, R13, R2, R0 ;  /* 0x000000020d0d7223 */ /* 0x000fce0000000000 */
.L_x_187:
[----:B------:R-:W-:Y:S05]  /*4c70*/  BSYNC.RECONVERGENT B0 ;  /* 0x0000000000007941 */ /* 0x000fea0003800200 */
.L_x_185:
[----:B------:R-:W-:Y:S01]  /*4c80*/  HFMA2 R3, -RZ, RZ, 0, 0 ;  /* 0x00000000ff037431 */ /* 0x000fe200000001ff */
[----:B------:R-:W-:Y:S06]  /*4c90*/  @!P0 BRA `(.L_x_188) ;  /* 0x00000008001c8947 */ /* 0x000fec0003800000 */
[----:B------:R-:W-:-:S07]  /*4ca0*/  IMAD.MOV.U32 R25, RZ, RZ, RZ ;  /* 0x000000ffff197224 */ /* 0x000fce00078e00ff */
.L_x_205:
[C---:B------:R-:W-:Y:S01]  /*4cb0*/  LEA R3, R25.reuse, R10, 0x2 ;  /* 0x0000000a19037211 */ /* 0x040fe200078e10ff */
[----:B0-----:R-:W0:Y:S01]  /*4cc0*/  MUFU.RCP R0, R13 ;  /* 0x0000000d00007308 */ /* 0x001e220000001000 */
[----:B------:R-:W-:Y:S01]  /*4cd0*/  MOV R27, R25 ;  /* 0x00000019001b7202 */ /* 0x000fe20000000f00 */
[----:B------:R-:W-:Y:S01]  /*4ce0*/  VIADD R25, R25, 0x8 ;  /* 0x0000000819197836 */ /* 0x000fe20000000000 */
[----:B------:R-:W-:Y:S01]  /*4cf0*/  BSSY.RECONVERGENT B2, `(.L_x_189) ;  /* 0x000000e000027945 */ /* 0x000fe20003800200 */
[----:B------:R-:W1:Y:S03]  /*4d00*/  LDS R18, [R3] ;  /* 0x0000000003127984 */ /* 0x000e660000000800 */
[----:B------:R-:W-:Y:S01]  /*4d10*/  ISETP.NE.AND P1, PT, R25, R6, PT ;  /* 0x000000061900720c */ /* 0x000fe20003f25270 */
        /* <DEDUP_REMOVED lines=11> */
.L_x_190:
[----:B------:R-:W-:Y:S05]  /*4dd0*/  BSYNC.RECONVERGENT B2 ;  /* 0x0000000000027941 */ /* 0x000fea0003800200 */
.L_x_189:
        /* <DEDUP_REMOVED lines=16> */
.L_x_192:
[----:B------:R-:W-:Y:S05]  /*4ee0*/  BSYNC.RECONVERGENT B2 ;  /* 0x0000000000027941 */ /* 0x000fea0003800200 */
.L_x_191:
        /* <DEDUP_REMOVED lines=15> */
.L_x_194:
[----:B------:R-:W-:Y:S05]  /*4fe0*/  BSYNC.RECONVERGENT B2 ;  /* 0x0000000000027941 */ /* 0x000fea0003800200 */
.L_x_193:
        /* <DEDUP_REMOVED lines=15> */
.L_x_196:
[----:B------:R-:W-:Y:S05]  /*50e0*/  BSYNC.RECONVERGENT B2 ;  /* 0x0000000000027941 */ /* 0x000fea0003800200 */
.L_x_195:
        /* <DEDUP_REMOVED lines=15> */
.L_x_198:
[----:B------:R-:W-:Y:S05]  /*51e0*/  BSYNC.RECONVERGENT B2 ;  /* 0x0000000000027941 */ /* 0x000fea0003800200 */
.L_x_197:
        /* <DEDUP_REMOVED lines=15> */
.L_x_200:
[----:B------:R-:W-:Y:S05]  /*52e0*/  BSYNC.RECONVERGENT B2 ;  /* 0x0000000000027941 */ /* 0x000fea0003800200 */
.L_x_199:
        /* <DEDUP_REMOVED lines=15> */
.L_x_202:
[----:B------:R-:W-:Y:S05]  /*53e0*/  BSYNC.RECONVERGENT B2 ;  /* 0x0000000000027941 */ /* 0x000fea0003800200 */
.L_x_201:
        /* <DEDUP_REMOVED lines=14> */
.L_x_204:
[----:B------:R-:W-:Y:S05]  /*54d0*/  BSYNC.RECONVERGENT B2 ;  /* 0x0000000000027941 */ /* 0x000fea0003800200 */
.L_x_203:
[----:B------:R0:W-:Y:S01]  /*54e0*/  STS [R24+0x1c], R0 ;  /* 0x00001c0018007388 */ /* 0x0001e20000000800 */
[----:B------:R-:W-:Y:S05]  /*54f0*/  @P1 BRA `(.L_x_205) ;  /* 0xfffffff400ec1947 */ /* 0x000fea000383ffff */
[----:B------:R-:W-:-:S07]  /*5500*/  MOV R3, R6 ;  /* 0x0000000600037202 */ /* 0x000fce0000000f00 */
.L_x_188:
[----:B------:R-:W-:-:S13]  /*5510*/  ISETP.NE.AND P0, PT, R9, RZ, PT ;  /* 0x000000ff0900720c */ /* 0x000fda0003f05270 */
[----:B------:R-:W-:Y:S05]  /*5520*/  @!P0 BRA `(.L_x_206) ;  /* 0x0000000400f88947 */ /* 0x000fea0003800000 */
[----:B------:R-:W-:-:S13]  /*5530*/  ISETP.GE.U32.AND P0, PT, R4, 0x3, PT ;  /* 0x000000030400780c */ /* 0x000fda0003f06070 */
[----:B------:R-:W-:Y:S05]  /*5540*/  @!P0 BRA `(.L_x_207) ;  /* 0x0000000400088947 */ /* 0x000fea0003800000 */
[----:B------:R-:W-:Y:S01]  /*5550*/  IMAD R25, R3, 0x4, R10 ;  /* 0x0000000403197824 */ /* 0x000fe200078e020a */
[----:B0-----:R-:W0:Y:S01]  /*5560*/  MUFU.RCP R0, R13 ;  /* 0x0000000d00007308 */ /* 0x001e220000001000 */
        /* <DEDUP_REMOVED lines=13> */
.L_x_209:
[----:B------:R-:W-:Y:S05]  /*5640*/  BSYNC.RECONVERGENT B2 ;  /* 0x0000000000027941 */ /* 0x000fea0003800200 */
.L_x_208:
        /* <DEDUP_REMOVED lines=16> */
.L_x_211:
[----:B------:R-:W-:Y:S05]  /*5750*/  BSYNC.RECONVERGENT B2 ;  /* 0x0000000000027941 */ /* 0x000fea0003800200 */
.L_x_210:
        /* <DEDUP_REMOVED lines=15> */
.L_x_213:
[----:B------:R-:W-:Y:S05]  /*5850*/  BSYNC.RECONVERGENT B2 ;  /* 0x0000000000027941 */ /* 0x000fea0003800200 */
.L_x_212:
        /* <DEDUP_REMOVED lines=14> */
.L_x_215:
[----:B------:R-:W-:Y:S05]  /*5940*/  BSYNC.RECONVERGENT B2 ;  /* 0x0000000000027941 */ /* 0x000fea0003800200 */
.L_x_214:
[----:B------:R1:W-:Y:S01]  /*5950*/  STS [R24+0xc], R0 ;  /* 0x00000c0018007388 */ /* 0x0003e20000000800 */
[----:B------:R-:W-:-:S07]  /*5960*/  VIADD R3, R3, 0x4 ;  /* 0x0000000403037836 */ /* 0x000fce0000000000 */
.L_x_207:
[----:B------:R-:W-:-:S13]  /*5970*/  ISETP.NE.AND P0, PT, R8, RZ, PT ;  /* 0x000000ff0800720c */ /* 0x000fda0003f05270 */
[----:B------:R-:W-:Y:S05]  /*5980*/  @!P0 BRA `(.L_x_206) ;  /* 0x0000000000e08947 */ /* 0x000fea0003800000 */
[----:B------:R-:W-:-:S13]  /*5990*/  ISETP.NE.AND P0, PT, R8, 0x1, PT ;  /* 0x000000010800780c */ /* 0x000fda0003f05270 */
[----:B------:R-:W-:Y:S05]  /*59a0*/  @!P0 BRA `(.L_x_216) ;  /* 0x0000000000888947 */ /* 0x000fea0003800000 */
[----:B------:R-:W-:Y:S01]  /*59b0*/  LEA R25, R3, R10, 0x2 ;  /* 0x0000000a03197211 */ /* 0x000fe200078e10ff */
[----:B01----:R-:W0:Y:S01]  /*59c0*/  MUFU.RCP R0, R13 ;  /* 0x0000000d00007308 */ /* 0x003e220000001000 */
        /* <DEDUP_REMOVED lines=13> */
.L_x_218:
[----:B------:R-:W-:Y:S05]  /*5aa0*/  BSYNC.RECONVERGENT B2 ;  /* 0x0000000000027941 */ /* 0x000fea0003800200 */
.L_x_217:
        /* <DEDUP_REMOVED lines=15> */
.L_x_220:
[----:B------:R-:W-:Y:S05]  /*5ba0*/  BSYNC.RECONVERGENT B2 ;  /* 0x0000000000027941 */ /* 0x000fea0003800200 */
.L_x_219:
[----:B------:R2:W-:Y:S01]  /*5bb0*/  STS [R24+0x4], R0 ;  /* 0x0000040018007388 */ /* 0x0005e20000000800 */
[----:B------:R-:W-:-:S07]  /*5bc0*/  VIADD R3, R3, 0x2 ;  /* 0x0000000203037836 */ /* 0x000fce0000000000 */
.L_x_216:
[----:B------:R-:W3:Y:S02]  /*5bd0*/  LDCU UR5, c[0x0][0x3a0] ;  /* 0x00007400ff0577ac */ /* 0x000ee40008000800 */
[----:B---3--:R-:W-:-:S09]  /*5be0*/  ULOP3.LUT UP0, URZ, UR5, 0x1, URZ, 0xc0, !UPT ;  /* 0x0000000105ff7892 */ /* 0x008fd2000f80c0ff */
[----:B------:R-:W-:Y:S05]  /*5bf0*/  BRA.U !UP0, `(.L_x_206) ;  /* 0x0000000108447547 */ /* 0x000fea000b800000 */
[----:B------:R-:W-:Y:S01]  /*5c00*/  LEA R2, R3, R10, 0x2 ;  /* 0x0000000a03027211 */ /* 0x000fe200078e10ff */
[----:B012---:R-:W0:Y:S01]  /*5c10*/  MUFU.RCP R0, R13 ;  /* 0x0000000d00007308 */ /* 0x007e220000001000 */
        /* <DEDUP_REMOVED lines=12> */
.L_x_222:
[----:B------:R-:W-:Y:S05]  /*5ce0*/  BSYNC.RECONVERGENT B2 ;  /* 0x0000000000027941 */ /* 0x000fea0003800200 */
.L_x_221:
[----:B------:R-:W-:-:S05]  /*5cf0*/  IMAD R3, R3, 0x4, R14 ;  /* 0x0000000403037824 */ /* 0x000fca00078e020e */
[----:B------:R3:W-:Y:S02]  /*5d00*/  STS [R3], R0 ;  /* 0x0000000003007388 */ /* 0x0007e40000000800 */
.L_x_206:
[----:B------:R-:W-:-:S04]  /*5d10*/  UIADD3 UR4, UPT, UPT, UR4, 0x1, URZ ;  /* 0x0000000104047890 */ /* 0x000fc8000fffe0ff */
[----:B------:R-:W-:-:S09]  /*5d20*/  UISETP.NE.AND UP0, UPT, UR4, 0x14, UPT ;  /* 0x000000140400788c */ /* 0x000fd2000bf05270 */
[----:B------:R-:W-:Y:S05]  /*5d30*/  BRA.U UP0, `(.L_x_223) ;  /* 0xffffffe5004c7547 */ /* 0x000fea000b83ffff */
.L_x_118:
[----:B------:R-:W-:-:S13]  /*5d40*/  ISETP.NE.AND P0, PT, R16, RZ, PT ;  /* 0x000000ff1000720c */ /* 0x000fda0003f05270 */
[----:B------:R-:W-:Y:S05]  /*5d50*/  @P0 EXIT ;  /* 0x000000000000094d */ /* 0x000fea0003800000 */
[----:B0123--:R-:W0:Y:S08]  /*5d60*/  LDC R0, c[0x0][0x3a0] ;  /* 0x0000e800ff007b82 */ /* 0x00fe300000000800 */
[----:B------:R-:W1:Y:S01]  /*5d70*/  LDC.64 R2, c[0x0][0x390] ;  /* 0x0000e400ff027b82 */ /* 0x000e620000000a00 */
[----:B0-----:R-:W-:Y:S01]  /*5d80*/  ISETP.GE.AND P0, PT, R0, 0x1, PT ;  /* 0x000000010000780c */ /* 0x001fe20003f06270 */
[----:B-1----:R-:W-:-:S05]  /*5d90*/  IMAD.WIDE.U32 R2, R15, 0x4, R2 ;  /* 0x000000040f027825 */ /* 0x002fca00078e0002 */
[----:B------:R0:W-:Y:S07]  /*5da0*/  STG.E desc[UR10][R2.64], R13 ;  /* 0x0000000d02007986 */ /* 0x0001ee000c10190a */
[----:B------:R-:W-:Y:S05]  /*5db0*/  @!P0 EXIT ;  /* 0x000000000000894d */ /* 0x000fea0003800000 */
[C---:B0-----:R-:W-:Y:S01]  /*5dc0*/  IADD3 R2, PT, PT, R0.reuse, -0x1, RZ ;  /* 0xffffffff00027810 */ /* 0x041fe20007ffe0ff */
[----:B------:R-:W-:Y:S01]  /*5dd0*/  IMAD R15, R15, R0, RZ ;  /* 0x000000000f0f7224 */ /* 0x000fe200078e02ff */
[----:B------:R-:W-:Y:S02]  /*5de0*/  LOP3.LUT R18, R0, 0x7, RZ, 0xc0, !PT ;  /* 0x0000000700127812 */ /* 0x000fe400078ec0ff */
[----:B------:R-:W-:Y:S01]  /*5df0*/  ISETP.GE.U32.AND P0, PT, R2, 0x7, PT ;  /* 0x000000070200780c */ /* 0x000fe20003f06070 */
[----:B------:R-:W-:Y:S01]  /*5e00*/  HFMA2 R2, -RZ, RZ, 0, 0 ;  /* 0x00000000ff027431 */ /* 0x000fe200000001ff */
[----:B------:R-:W-:-:S11]  /*5e10*/  ISETP.NE.AND P2, PT, R18, RZ, PT ;  /* 0x000000ff1200720c */ /* 0x000fd60003f45270 */
[----:B------:R-:W-:Y:S05]  /*5e20*/  @!P0 BRA `(.L_x_224) ;  /* 0x0000000000708947 */ /* 0x000fea0003800000 */
[----:B------:R-:W0:Y:S01]  /*5e30*/  LDC.64 R4, c[0x0][0x398] ;  /* 0x0000e600ff047b82 */ /* 0x000e220000000a00 */
[----:B------:R-:W-:Y:S01]  /*5e40*/  LOP3.LUT R2, R0, 0x7ffffff8, RZ, 0xc0, !PT ;  /* 0x7ffffff800027812 */ /* 0x000fe200078ec0ff */
[----:B------:R-:W-:-:S04]  /*5e50*/  UMOV UR4, 0x400 ;  /* 0x0000040000047882 */ /* 0x000fc80000000000 */
[----:B------:R-:W-:Y:S02]  /*5e60*/  IMAD.MOV R3, RZ, RZ, -R2 ;  /* 0x000000ffff037224 */ /* 0x000fe400078e0a02 */
[----:B------:R-:W1:Y:S01]  /*5e70*/  S2UR UR5, SR_CgaCtaId ;  /* 0x00000000000579c3 */ /* 0x000e620000008800 */
[----:B0-----:R-:W-:-:S03]  /*5e80*/  IMAD.WIDE.U32 R4, R15, 0x4, R4 ;  /* 0x000000040f047825 */ /* 0x001fc600078e0004 */
[----:B------:R-:W-:Y:S01]  /*5e90*/  IADD3 R16, P0, PT, R4, 0x10, RZ ;  /* 0x0000001004107810 */ /* 0x000fe20007f1e0ff */
[----:B-1----:R-:W-:-:S03]  /*5ea0*/  ULEA UR4, UR5, UR4, 0x18 ;  /* 0x0000000405047291 */ /* 0x002fc6000f8ec0ff */
[----:B------:R-:W-:Y:S01]  /*5eb0*/  IADD3.X R17, PT, PT, RZ, R5, RZ, P0, !PT ;  /* 0x00000005ff117210 */ /* 0x000fe200007fe4ff */
[----:B------:R-:W-:-:S12]  /*5ec0*/  UIADD3 UR4, UPT, UPT, UR4, 0x10, URZ ;  /* 0x0000001004047890 */ /* 0x000fd8000fffe0ff */
.L_x_225:
[----:B0-----:R-:W0:Y:S01]  /*5ed0*/  LDS.128 R8, [UR4+-0x10] ;  /* 0xfffff004ff087984 */ /* 0x001e220008000c00 */
[----:B------:R-:W-:Y:S01]  /*5ee0*/  MOV R12, R16 ;  /* 0x00000010000c7202 */ /* 0x000fe20000000f00 */
[----:B------:R-:W-:Y:S01]  /*5ef0*/  IMAD.MOV.U32 R13, RZ, RZ, R17 ;  /* 0x000000ffff0d7224 */ /* 0x000fe200078e0011 */
[----:B------:R-:W-:Y:S01]  /*5f00*/  IADD3 R3, PT, PT, R3, 0x8, RZ ;  /* 0x0000000803037810 */ /* 0x000fe20007ffe0ff */
[----:B------:R-:W1:Y:S01]  /*5f10*/  LDS.128 R4, [UR4] ;  /* 0x00000004ff047984 */ /* 0x000e620008000c00 */
[----:B------:R-:W-:Y:S01]  /*5f20*/  IADD3 R16, P1, PT, R12, 0x20, RZ ;  /* 0x000000200c107810 */ /* 0x000fe20007f3e0ff */
[----:B------:R-:W-:Y:S01]  /*5f30*/  UIADD3 UR4, UPT, UPT, UR4, 0x20, URZ ;  /* 0x0000002004047890 */ /* 0x000fe2000fffe0ff */
[----:B------:R-:W-:Y:S02]  /*5f40*/  ISETP.NE.AND P0, PT, R3, RZ, PT ;  /* 0x000000ff0300720c */ /* 0x000fe40003f05270 */
[----:B------:R-:W-:Y:S01]  /*5f50*/  IADD3.X R17, PT, PT, RZ, R13, RZ, P1, !PT ;  /* 0x0000000dff117210 */ /* 0x000fe20000ffe4ff */
[----:B0-----:R0:W-:Y:S04]  /*5f60*/  STG.E desc[UR10][R12.64+-0x10], R8 ;  /* 0xfffff0080c007986 */ /* 0x0011e8000c10190a */
[----:B------:R0:W-:Y:S04]  /*5f70*/  STG.E desc[UR10][R12.64+-0xc], R9 ;  /* 0xfffff4090c007986 */ /* 0x0001e8000c10190a */
[----:B------:R0:W-:Y:S04]  /*5f80*/  STG.E desc[UR10][R12.64+-0x8], R10 ;  /* 0xfffff80a0c007986 */ /* 0x0001e8000c10190a */
[----:B------:R0:W-:Y:S04]  /*5f90*/  STG.E desc[UR10][R12.64+-0x4], R11 ;  /* 0xfffffc0b0c007986 */ /* 0x0001e8000c10190a */
[----:B-1----:R0:W-:Y:S04]  /*5fa0*/  STG.E desc[UR10][R12.64], R4 ;  /* 0x000000040c007986 */ /* 0x0021e8000c10190a */
[----:B------:R0:W-:Y:S04]  /*5fb0*/  STG.E desc[UR10][R12.64+0x4], R5 ;  /* 0x000004050c007986 */ /* 0x0001e8000c10190a */
[----:B------:R0:W-:Y:S04]  /*5fc0*/  STG.E desc[UR10][R12.64+0x8], R6 ;  /* 0x000008060c007986 */ /* 0x0001e8000c10190a */
[----:B------:R0:W-:Y:S01]  /*5fd0*/  STG.E desc[UR10][R12.64+0xc], R7 ;  /* 0x00000c070c007986 */ /* 0x0001e2000c10190a */
[----:B------:R-:W-:Y:S05]  /*5fe0*/  @P0 BRA `(.L_x_225) ;  /* 0xfffffffc00b80947 */ /* 0x000fea000383ffff */
.L_x_224:
[----:B------:R-:W-:Y:S05]  /*5ff0*/  @!P2 EXIT ;  /* 0x000000000000a94d */ /* 0x000fea0003800000 */
[----:B------:R-:W-:Y:S02]  /*6000*/  ISETP.GE.U32.AND P0, PT, R18, 0x4, PT ;  /* 0x000000041200780c */ /* 0x000fe40003f06070 */
[----:B0-----:R-:W-:-:S04]  /*6010*/  LOP3.LUT R12, R0, 0x3, RZ, 0xc0, !PT ;  /* 0x00000003000c7812 */ /* 0x001fc800078ec0ff */
[----:B------:R-:W-:-:S07]  /*6020*/  ISETP.NE.AND P1, PT, R12, RZ, PT ;  /* 0x000000ff0c00720c */ /* 0x000fce0003f25270 */
[----:B------:R-:W-:Y:S06]  /*6030*/  @!P0 BRA `(.L_x_226) ;  /* 0x0000000000488947 */ /* 0x000fec0003800000 */
[C---:B------:R-:W-:Y:S01]  /*6040*/  IMAD R3, R2.reuse, 0x4, R14 ;  /* 0x0000000402037824 */ /* 0x040fe200078e020e */
[----:B------:R-:W0:Y:S01]  /*6050*/  LDC.64 R4, c[0x0][0x398] ;  /* 0x0000e600ff047b82 */ /* 0x000e220000000a00 */
[CC--:B------:R-:W-:Y:S02]  /*6060*/  IADD3 R8, P0, PT, R15.reuse, R2.reuse, RZ ;  /* 0x000000020f087210 */ /* 0x0c0fe40007f1e0ff */
[----:B------:R-:W-:Y:S01]  /*6070*/  IADD3 R11, PT, PT, R15, R2, RZ ;  /* 0x000000020f0b7210 */ /* 0x000fe20007ffe0ff */
[----:B------:R-:W1:Y:S01]  /*6080*/  LDS R9, [R3] ;  /* 0x0000000003097984 */ /* 0x000e620000000800 */
[----:B------:R-:W-:Y:S01]  /*6090*/  IADD3.X R10, PT, PT, RZ, RZ, RZ, P0, !PT ;  /* 0x000000ffff0a7210 */ /* 0x000fe200007fe4ff */
[----:B------:R-:W-:Y:S02]  /*60a0*/  VIADD R2, R2, 0x4 ;  /* 0x0000000402027836 */ /* 0x000fe40000000000 */
[----:B------:R-:W2:Y:S01]  /*60b0*/  LDS R13, [R3+0x4] ;  /* 0x00000400030d7984 */ /* 0x000ea20000000800 */
[----:B------:R-:W3:Y:S03]  /*60c0*/  LDC.64 R6, c[0x0][0x398] ;  /* 0x0000e600ff067b82 */ /* 0x000ee60000000a00 */
[----:B------:R-:W4:Y:S04]  /*60d0*/  LDS R17, [R3+0x8] ;  /* 0x0000080003117984 */ /* 0x000f280000000800 */
[----:B------:R-:W5:Y:S01]  /*60e0*/  LDS R19, [R3+0xc] ;  /* 0x00000c0003137984 */ /* 0x000f620000000800 */
[----:B0-----:R-:W-:-:S04]  /*60f0*/  LEA R4, P0, R8, R4, 0x2 ;  /* 0x0000000408047211 */ /* 0x001fc800078010ff */
[----:B------:R-:W-:Y:S01]  /*6100*/  LEA.HI.X R5, R8, R5, R10, 0x2, P0 ;  /* 0x0000000508057211 */ /* 0x000fe200000f140a */
[----:B---3--:R-:W-:-:S05]  /*6110*/  IMAD.WIDE.U32 R6, R11, 0x4, R6 ;  /* 0x000000040b067825 */ /* 0x008fca00078e0006 */
[----:B-1----:R0:W-:Y:S04]  /*6120*/  STG.E desc[UR10][R6.64], R9 ;  /* 0x0000000906007986 */ /* 0x0021e8000c10190a */
[----:B--2---:R0:W-:Y:S04]  /*6130*/  STG.E desc[UR10][R4.64+0x4], R13 ;  /* 0x0000040d04007986 */ /* 0x0041e8000c10190a */
[----:B----4-:R0:W-:Y:S04]  /*6140*/  STG.E desc[UR10][R4.64+0x8], R17 ;  /* 0x0000081104007986 */ /* 0x0101e8000c10190a */
[----:B-----5:R0:W-:Y:S02]  /*6150*/  STG.E desc[UR10][R4.64+0xc], R19 ;  /* 0x00000c1304007986 */ /* 0x0201e4000c10190a */
.L_x_226:
[----:B------:R-:W-:Y:S05]  /*6160*/  @!P1 EXIT ;  /* 0x000000000000994d */ /* 0x000fea0003800000 */
[----:B------:R-:W-:Y:S02]  /*6170*/  ISETP.NE.AND P1, PT, R12, 0x1, PT ;  /* 0x000000010c00780c */ /* 0x000fe40003f25270 */
[----:B------:R-:W-:-:S04]  /*6180*/  LOP3.LUT R0, R0, 0x1, RZ, 0xc0, !PT ;  /* 0x0000000100007812 */ /* 0x000fc800078ec0ff */
[----:B------:R-:W-:-:S07]  /*6190*/  ISETP.NE.U32.AND P0, PT, R0, 0x1, PT ;  /* 0x000000010000780c */ /* 0x000fce0003f05070 */
[----:B------:R-:W-:Y:S06]  /*61a0*/  @!P1 BRA `(.L_x_227) ;  /* 0x0000000000389947 */ /* 0x000fec0003800000 */
[C---:B------:R-:W-:Y:S01]  /*61b0*/  LEA R0, R2.reuse, R14, 0x2 ;  /* 0x0000000e02007211 */ /* 0x040fe200078e10ff */
[----:B0-----:R-:W0:Y:S01]  /*61c0*/  LDC.64 R12, c[0x0][0x398] ;  /* 0x0000e600ff0c7b82 */ /* 0x001e220000000a00 */
[CC--:B------:R-:W-:Y:S02]  /*61d0*/  IADD3 R8, P1, PT, R15.reuse, R2.reuse, RZ ;  /* 0x000000020f087210 */ /* 0x0c0fe40007f3e0ff */
[----:B------:R-:W-:Y:S01]  /*61e0*/  IADD3 R7, PT, PT, R15, R2, RZ ;  /* 0x000000020f077210 */ /* 0x000fe20007ffe0ff */
[----:B------:R-:W1:Y:S01]  /*61f0*/  LDS R3, [R0] ;  /* 0x0000000000037984 */ /* 0x000e620000000800 */
[----:B------:R-:W-:Y:S01]  /*6200*/  IADD3 R2, PT, PT, R2, 0x2, RZ ;  /* 0x0000000202027810 */ /* 0x000fe20007ffe0ff */
[----:B------:R-:W-:Y:S02]  /*6210*/  IMAD.X R10, RZ, RZ, RZ, P1 ;  /* 0x000000ffff0a7224 */ /* 0x000fe400008e06ff */
[----:B------:R-:W2:Y:S01]  /*6220*/  LDS R9, [R0+0x4] ;  /* 0x0000040000097984 */ /* 0x000ea20000000800 */
[----:B------:R-:W3:Y:S01]  /*6230*/  LDC.64 R4, c[0x0][0x398] ;  /* 0x0000e600ff047b82 */ /* 0x000ee20000000a00 */
[----:B0-----:R-:W-:Y:S01]  /*6240*/  LEA R6, P1, R8, R12, 0x2 ;  /* 0x0000000c08067211 */ /* 0x001fe200078210ff */
[----:B---3--:R-:W-:-:S03]  /*6250*/  IMAD.WIDE.U32 R4, R7, 0x4, R4 ;  /* 0x0000000407047825 */ /* 0x008fc600078e0004 */
[----:B------:R-:W-:Y:S02]  /*6260*/  LEA.HI.X R7, R8, R13, R10, 0x2, P1 ;  /* 0x0000000d08077211 */ /* 0x000fe400008f140a */
[----:B-1----:R1:W-:Y:S04]  /*6270*/  STG.E desc[UR10][R4.64], R3 ;  /* 0x0000000304007986 */ /* 0x0023e8000c10190a */
[----:B--2---:R1:W-:Y:S03]  /*6280*/  STG.E desc[UR10][R6.64+0x4], R9 ;  /* 0x0000040906007986 */ /* 0x0043e6000c10190a */
.L_x_227:
[----:B------:R-:W-:Y:S05]  /*6290*/  @P0 EXIT ;  /* 0x000000000000094d */ /* 0x000fea0003800000 */
[----:B------:R-:W-:Y:S01]  /*62a0*/  LEA R14, R2, R14, 0x2 ;  /* 0x0000000e020e7211 */ /* 0x000fe200078e10ff */
[----:B01----:R-:W0:Y:S01]  /*62b0*/  LDC.64 R4, c[0x0][0x398] ;  /* 0x0000e600ff047b82 */ /* 0x003e220000000a00 */
[----:B------:R-:W-:-:S03]  /*62c0*/  IMAD.IADD R3, R15, 0x1, R2 ;  /* 0x000000010f037824 */ /* 0x000fc600078e0202 */
[----:B------:R-:W1:Y:S01]  /*62d0*/  LDS R7, [R14] ;  /* 0x000000000e077984 */ /* 0x000e620000000800 */
[----:B0-----:R-:W-:-:S05]  /*62e0*/  IMAD.WIDE.U32 R2, R3, 0x4, R4 ;  /* 0x0000000403027825 */ /* 0x001fca00078e0004 */
[----:B-1----:R-:W-:Y:S01]  /*62f0*/  STG.E desc[UR10][R2.64], R7 ;  /* 0x0000000702007986 */ /* 0x002fe2000c10190a */
[----:B------:R-:W-:Y:S05]  /*6300*/  EXIT ;  /* 0x000000000000794d */ /* 0x000fea0003800000 */
        .weak           $__internal_6_$__cuda_sm20_sqrt_rn_f32_slowpath
        .type           $__internal_6_$__cuda_sm20_sqrt_rn_f32_slowpath,@function
        .size           $__internal_6_$__cuda_sm20_sqrt_rn_f32_slowpath,($__internal_7_$__cuda_sm3x_div_rn_noftz_f32_slowpath - $__internal_6_$__cuda_sm20_sqrt_rn_f32_slowpath)
$__internal_6_$__cuda_sm20_sqrt_rn_f32_slowpath:
        /* <DEDUP_REMOVED lines=14> */
[----:B------:R-:W-:Y:S02]  /*63f0*/  @!P1 IMAD.MOV.U32 R2, RZ, RZ, R0 ;  /* 0x000000ffff029224 */ /* 0x000fe400078e0000 */
[----:B------:R-:W-:-:S04]  /*6400*/  @P1 FADD.FTZ R17, -R18, -RZ ;  /* 0x800000ff12111221 */ /* 0x000fc80000010100 */
[----:B------:R-:W-:-:S04]  /*6410*/  @P1 FFMA R17, R18, R17, R13 ;  /* 0x0000001112111223 */ /* 0x000fc8000000000d */
[----:B------:R-:W-:-:S04]  /*6420*/  @P1 FFMA R17, R17, R19, R18 ;  /* 0x0000001311111223 */ /* 0x000fc80000000012 */
[----:B------:R-:W-:-:S07]  /*6430*/  @P1 FMUL.FTZ R2, R17, 2.3283064365386962891e-10 ;  /* 0x2f80000011021820 */ /* 0x000fce0000410000 */
.L_x_228:
[----:B------:R-:W-:Y:S01]  /*6440*/  MOV R18, R20 ;  /* 0x0000001400127202 */ /* 0x000fe20000000f00 */
[----:B------:R-:W-:Y:S01]  /*6450*/  IMAD.MOV.U32 R19, RZ, RZ, 0x0 ;  /* 0x00000000ff137424 */ /* 0x000fe200078e00ff */
[----:B------:R-:W-:-:S03]  /*6460*/  MOV R13, R2 ;  /* 0x00000002000d7202 */ /* 0x000fc60000000f00 */
[----:B------:R-:W-:Y:S05]  /*6470*/  RET.REL.NODEC R18 `(_ZN9langlands9geometric15heckeEigensheafEPKfS2_PfS3_iii) ;  /* 0xffffff9812e07950 */ /* 0x000fea0003c3ffff */
        .weak           $__internal_7_$__cuda_sm3x_div_rn_noftz_f32_slowpath
        .type           $__internal_7_$__cuda_sm3x_div_rn_noftz_f32_slowpath,@function
        .size           $__internal_7_$__cuda_sm3x_div_rn_noftz_f32_slowpath,(.L_x_389 - $__internal_7_$__cuda_sm3x_div_rn_noftz_f32_slowpath)
$__internal_7_$__cuda_sm3x_div_rn_noftz_f32_slowpath:
[--C-:B------:R-:W-:Y:S01]  /*6480*/  SHF.R.U32.HI R2, RZ, 0x17, R13.reuse ;  /* 0x00000017ff027819 */ /* 0x100fe2000001160d */
[----:B------:R-:W-:Y:S01]  /*6490*/  BSSY.RECONVERGENT B0, `(.L_x_229) ;  /* 0x0000063000007945 */ /* 0x000fe20003800200 */
[----:B------:R-:W-:Y:S01]  /*64a0*/  SHF.R.U32.HI R21, RZ, 0x17, R0 ;  /* 0x00000017ff157819 */ /* 0x000fe20000011600 */
[----:B------:R-:W-:Y:S01]  /*64b0*/  IMAD.MOV.U32 R23, RZ, RZ, R13 ;  /* 0x000000ffff177224 */ /* 0x000fe200078e000d */
        /* <DEDUP_REMOVED lines=27> */
[----:B------:R-:W-:Y:S02]  /*6670*/  @!P0 IMAD.MOV.U32 R17, RZ, RZ, -0x40 ;  /* 0xffffffc0ff118424 */ /* 0x000fe400078e00ff */
[----:B------:R-:W-:Y:S01]  /*6680*/  @!P0 FFMA R0, R0, 1.84467440737095516160e+19, RZ ;  /* 0x5f80000000008823 */ /* 0x000fe200000000ff */
[----:B------:R-:W-:Y:S02]  /*6690*/  @!P2 FFMA R23, R13, 1.84467440737095516160e+19, RZ ;  /* 0x5f8000000d17a823 */ /* 0x000fe400000000ff */
[----:B------:R-:W-:-:S07]  /*66a0*/  @!P2 IADD3 R17, PT, PT, R17, 0x40, RZ ;  /* 0x000000401111a810 */ /* 0x000fce0007ffe0ff */
.L_x_230:
[----:B------:R-:W-:Y:S01]  /*66b0*/  LEA R26, R2, 0xc0800000, 0x17 ;  /* 0xc0800000021a7811 */ /* 0x000fe200078eb8ff */
[----:B------:R-:W-:Y:S01]  /*66c0*/  VIADD R21, R21, 0xffffff81 ;  /* 0xffffff8115157836 */ /* 0x000fe20000000000 */
[----:B------:R-:W-:Y:S02]  /*66d0*/  BSSY.RECONVERGENT B1, `(.L_x_235) ;  /* 0x0000035000017945 */ /* 0x000fe40003800200 */
[----:B------:R-:W-:Y:S01]  /*66e0*/  IADD3 R26, PT, PT, -R26, R23, RZ ;  /* 0x000000171a1a7210 */ /* 0x000fe20007ffe1ff */
[----:B------:R-:W-:-:S03]  /*66f0*/  IMAD R0, R21, -0x800000, R0 ;  /* 0xff80000015007824 */ /* 0x000fc600078e0200 */
        /* <DEDUP_REMOVED lines=13> */
[----:B------:R-:W-:-:S05]  /*67d0*/  IADD3 R2, PT, PT, R2, R17, RZ ;  /* 0x0000001102027210 */ /* 0x000fca0007ffe0ff */
        /* <DEDUP_REMOVED lines=10> */
[CCC-:B------:R-:W-:Y:S01]  /*6880*/  FFMA.RZ R17, R23.reuse, R19.reuse, R22.reuse ;  /* 0x0000001317117223 */ /* 0x1c0fe2000000c016 */
[CCC-:B------:R-:W-:Y:S01]  /*6890*/  FFMA.RP R20, R23.reuse, R19.reuse, R22.reuse ;  /* 0x0000001317147223 */ /* 0x1c0fe20000008016 */
[----:B------:R-:W-:Y:S01]  /*68a0*/  FFMA.RM R23, R23, R19, R22 ;  /* 0x0000001317177223 */ /* 0x000fe20000004016 */
[C---:B------:R-:W-:Y:S02]  /*68b0*/  IADD3 R19, PT, PT, R2.reuse, 0x20, RZ ;  /* 0x0000002002137810 */ /* 0x040fe40007ffe0ff */
[----:B------:R-:W-:Y:S02]  /*68c0*/  LOP3.LUT R17, R17, 0x7fffff, RZ, 0xc0, !PT ;  /* 0x007fffff11117812 */ /* 0x000fe400078ec0ff */
[C---:B------:R-:W-:Y:S02]  /*68d0*/  ISETP.NE.AND P3, PT, R2.reuse, RZ, PT ;  /* 0x000000ff0200720c */ /* 0x040fe40003f65270 */
[----:B------:R-:W-:Y:S02]  /*68e0*/  LOP3.LUT R22, R17, 0x800000, RZ, 0xfc, !PT ;  /* 0x0080000011167812 */ /* 0x000fe400078efcff */
[----:B------:R-:W-:-:S02]  /*68f0*/  ISETP.NE.AND P2, PT, R2, RZ, PT ;  /* 0x000000ff0200720c */ /* 0x000fc40003f45270 */
        /* <DEDUP_REMOVED lines=10> */
[----:B------:R-:W-:-:S05]  /*69a0*/  LOP3.LUT R2, R2, R19, RZ, 0xc0, !PT ;  /* 0x0000001302027212 */ /* 0x000fca00078ec0ff */
[----:B------:R-:W-:-:S05]  /*69b0*/  IMAD.IADD R17, R17, 0x1, R2 ;  /* 0x0000000111117824 */ /* 0x000fca00078e0202 */
[----:B------:R-:W-:Y:S01]  /*69c0*/  LOP3.LUT R0, R17, R0, RZ, 0xfc, !PT ;  /* 0x0000000011007212 */ /* 0x000fe200078efcff */
[----:B------:R-:W-:Y:S06]  /*69d0*/  BRA `(.L_x_238) ;  /* 0x0000000000107947 */ /* 0x000fec0003800000 */
.L_x_237:
[----:B------:R-:W-:-:S04]  /*69e0*/  LOP3.LUT R0, R0, 0x80000000, RZ, 0xc0, !PT ;  /* 0x8000000000007812 */ /* 0x000fc800078ec0ff */
[----:B------:R-:W-:Y:S01]  /*69f0*/  LOP3.LUT R0, R0, 0x7f800000, RZ, 0xfc, !PT ;  /* 0x7f80000000007812 */ /* 0x000fe200078efcff */
[----:B------:R-:W-:Y:S06]  /*6a00*/  BRA `(.L_x_238) ;  /* 0x0000000000047947 */ /* 0x000fec0003800000 */
.L_x_236:
[----:B------:R-:W-:-:S07]  /*6a10*/  LEA R0, R17, R0, 0x17 ;  /* 0x0000000011007211 */ /* 0x000fce00078eb8ff */
.L_x_238:
[----:B------:R-:W-:Y:S05]  /*6a20*/  BSYNC.RECONVERGENT B1 ;  /* 0x0000000000017941 */ /* 0x000fea0003800200 */
.L_x_235:
[----:B------:R-:W-:Y:S05]  /*6a30*/  BRA `(.L_x_239) ;  /* 0x0000000000207947 */ /* 0x000fea0003800000 */
.L_x_234:
[----:B------:R-:W-:-:S04]  /*6a40*/  LOP3.LUT R0, R23, 0x80000000, R0, 0x48, !PT ;  /* 0x8000000017007812 */ /* 0x000fc800078e4800 */
[----:B------:R-:W-:Y:S01]  /*6a50*/  LOP3.LUT R0, R0, 0x7f800000, RZ, 0xfc, !PT ;  /* 0x7f80000000007812 */ /* 0x000fe200078efcff */
[----:B------:R-:W-:Y:S06]  /*6a60*/  BRA `(.L_x_239) ;  /* 0x0000000000147947 */ /* 0x000fec0003800000 */
.L_x_233:
[----:B------:R-:W-:Y:S01]  /*6a70*/  LOP3.LUT R0, R23, 0x80000000, R0, 0x48, !PT ;  /* 0x8000000017007812 */ /* 0x000fe200078e4800 */
[----:B------:R-:W-:Y:S06]  /*6a80*/  BRA `(.L_x_239) ;  /* 0x00000000000c7947 */ /* 0x000fec0003800000 */
.L_x_232:
[----:B------:R-:W0:Y:S01]  /*6a90*/  MUFU.RSQ R0, -QNAN ;  /* 0xffc0000000007908 */ /* 0x000e220000001400 */
[----:B------:R-:W-:Y:S05]  /*6aa0*/  BRA `(.L_x_239) ;  /* 0x0000000000047947 */ /* 0x000fea0003800000 */
.L_x_231:
[----:B------:R-:W-:-:S07]  /*6ab0*/  FADD.FTZ R0, R0, R13 ;  /* 0x0000000d00007221 */ /* 0x000fce0000010000 */
.L_x_239:
[----:B------:R-:W-:Y:S05]  /*6ac0*/  BSYNC.RECONVERGENT B0 ;  /* 0x0000000000007941 */ /* 0x000fea0003800200 */
.L_x_229:
[----:B------:R-:W-:-:S04]  /*6ad0*/  HFMA2 R19, -RZ, RZ, 0, 0 ;  /* 0x00000000ff137431 */ /* 0x000fc800000001ff */
[----:B0-----:R-:W-:Y:S05]  /*6ae0*/  RET.REL.NODEC R18 `(_ZN9langlands9geometric15heckeEigensheafEPKfS2_PfS3_iii) ;  /* 0xffffff9412447950 */ /* 0x001fea0003c3ffff */
.L_x_240:
        /* <DEDUP_REMOVED lines=9> */
.L_x_389:


//--------------------- .text._ZN9langlands9geometric14flatConnectionEPKfS2_PfS3_ii --------------------------
	.section	.text._ZN9langlands9geometric14flatConnectionEPKfS2_PfS3_ii,"ax",@progbits
	.align	128
        .global         _ZN9langlands9geometric14flatConnectionEPKfS2_PfS3_ii
        .type           _ZN9langlands9geometric14flatConnectionEPKfS2_PfS3_ii,@function
        .size           _ZN9langlands9geometric14flatConnectionEPKfS2_PfS3_ii,(.L_x_398 - _ZN9langlands9geometric14flatConnectionEPKfS2_PfS3_ii)
        .other          _ZN9langlands9geometric14flatConnectionEPKfS2_PfS3_ii,@"STO_CUDA_ENTRY STV_DEFAULT"
_ZN9langlands9geometric14flatConnectionEPKfS2_PfS3_ii:
.text._ZN9langlands9geometric14flatConnectionEPKfS2_PfS3_ii:
[----:B------:R-:W-:Y:S01]  /*0000*/  LDC R1, c[0x0][0x37c] ;  /* 0x0000df00ff017b82 */ /* 0x000fe20000000800 */
[----:B------:R-:W0:Y:S01]  /*0010*/  S2R R0, SR_CTAID.X ;  /* 0x0000000000007919 */ /* 0x000e220000002500 */
[----:B------:R-:W0:Y:S02]  /*0020*/  LDCU UR4, c[0x0][0x3a4] ;  /* 0x00007480ff0477ac */ /* 0x000e240008000800 */
[----:B0-----:R-:W-:-:S13]  /*0030*/  ISETP.GE.AND P0, PT, R0, UR4, PT ;  /* 0x0000000400007c0c */ /* 0x001fda000bf06270 */
[----:B------:R-:W-:Y:S05]  /*0040*/  @P0 EXIT ;  /* 0x000000000000094d */ /* 0x000fea0003800000 */
[----:B------:R-:W0:Y:S01]  /*0050*/  S2R R3, SR_TID.X ;  /* 0x0000000000037919 */ /* 0x000e220000002100 */
[----:B------:R-:W1:Y:S01]  /*0060*/  LDCU UR14, c[0x0][0x3a0] ;  /* 0x00007400ff0e77ac */ /* 0x000e620008000800 */
[----:B------:R-:W-:Y:S01]  /*0070*/  BSSY.RECONVERGENT B0, `(.L_x_241) ;  /* 0x0000012000007945 */ /* 0x000fe20003800200 */
[----:B------:R-:W2:Y:S01]  /*0080*/  LDCU.64 UR12, c[0x0][0x358] ;  /* 0x00006b00ff0c77ac */ /* 0x000ea20008000a00 */
[----:B-1----:R-:W-:-:S06]  /*0090*/  UIMAD UR4, UR14, UR14, URZ ;  /* 0x0000000e0e0472a4 */ /* 0x002fcc000f8e02ff */
[----:B0-----:R-:W-:-:S13]  /*00a0*/  ISETP.GE.U32.AND P0, PT, R3, UR4, PT ;  /* 0x0000000403007c0c */ /* 0x001fda000bf06070 */
[----:B--2---:R-:W-:Y:S05]  /*00b0*/  @P0 BRA `(.L_x_242) ;  /* 0x0000000000340947 */ /* 0x004fea0003800000 */
[----:B------:R-:W0:Y:S01]  /*00c0*/  S2R R5, SR_CgaCtaId ;  /* 0x0000000000057919 */ /* 0x000e220000008800 */
[----:B------:R-:W1:Y:S01]  /*00d0*/  LDC R8, c[0x0][0x360] ;  /* 0x0000d800ff087b82 */ /* 0x000e620000000800 */
[----:B------:R-:W-:Y:S02]  /*00e0*/  MOV R2, 0x400 ;  /* 0x0000040000027802 */ /* 0x000fe40000000f00 */
[----:B------:R-:W-:-:S05]  /*00f0*/  MOV R9, R3 ;  /* 0x0000000300097202 */ /* 0x000fca0000000f00 */
[----:B------:R-:W2:Y:S01]  /*0100*/  LDC.64 R6, c[0x0][0x380] ;  /* 0x0000e000ff067b82 */ /* 0x000ea20000000a00 */
[----:B0-----:R-:W-:-:S07]  /*0110*/  LEA R2, R5, R2, 0x18 ;  /* 0x0000000205027211 */ /* 0x001fce00078ec0ff */
.L_x_243:
[----:B0-2---:R-:W-:-:S06]  /*0120*/  IMAD.WIDE R4, R9, 0x4, R6 ;  /* 0x0000000409047825 */ /* 0x005fcc00078e0206 */
[----:B------:R-:W2:Y:S01]  /*0130*/  LDG.E.CONSTANT R4, desc[UR12][R4.64] ;  /* 0x0000000c04047981 */ /* 0x000ea2000c1e9900 */
[----:B------:R-:W-:Y:S02]  /*0140*/  LEA R11, R9, R2, 0x2 ;  /* 0x00000002090b7211 */ /* 0x000fe400078e10ff */
[----:B-1----:R-:W-:-:S04]  /*0150*/  IADD3 R9, PT, PT, R8, R9, RZ ;  /* 0x0000000908097210 */ /* 0x002fc80007ffe0ff */
[----:B------:R-:W-:Y:S01]  /*0160*/  ISETP.GE.AND P0, PT, R9, UR4, PT ;  /* 0x0000000409007c0c */ /* 0x000fe2000bf06270 */
[----:B--2---:R0:W-:-:S12]  /*0170*/  STS [R11], R4 ;  /* 0x000000040b007388 */ /* 0x0041d80000000800 */
[----:B------:R-:W-:Y:S05]  /*0180*/  @!P0 BRA `(.L_x_243) ;  /* 0xfffffffc00e48947 */ /* 0x000fea000383ffff */
.L_x_242:
[----:B------:R-:W-:Y:S05]  /*0190*/  BSYNC.RECONVERGENT B0 ;  /* 0x0000000000007941 */ /* 0x000fea0003800200 */
.L_x_241:
[----:B------:R-:W-:Y:S01]  /*01a0*/  BAR.SYNC.DEFER_BLOCKING 0x0 ;  /* 0x0000000000007b1d */ /* 0x000fe20000010000 */
[----:B------:R-:W-:-:S05]  /*01b0*/  ISETP.GE.AND P0, PT, R3, UR14, PT ;  /* 0x0000000e03007c0c */ /* 0x000fca000bf06270 */
[----:B------:R-:W-:Y:S08]  /*01c0*/  BSSY.RECONVERGENT B0, `(.L_x_244) ;  /* 0x0000056000007945 */ /* 0x000ff00003800200 */
[----:B------:R-:W-:Y:S05]  /*01d0*/  @P0 BRA `(.L_x_245) ;  /* 0x0000000400500947 */ /* 0x000fea0003800000 */
[----:B------:R-:W1:Y:S01]  /*01e0*/  LDC.64 R6, c[0x0][0x388] ;  /* 0x0000e200ff067b82 */ /* 0x000e620000000a00 */
[----:B------:R-:W-:-:S07]  /*01f0*/  IMAD R2, R0, UR14, R3 ;  /* 0x0000000e00027c24 */ /* 0x000fce000f8e0203 */
[----:B------:R-:W2:Y:S01]  /*0200*/  S2UR UR5, SR_CgaCtaId ;  /* 0x00000000000579c3 */ /* 0x000ea20000008800 */
[----:B------:R-:W-:Y:S01]  /*0210*/  UMOV UR4, 0x400 ;  /* 0x0000040000047882 */ /* 0x000fe20000000000 */
[----:B------:R-:W-:Y:S01]  /*0220*/  IMAD R5, R3, UR14, RZ ;  /* 0x0000000e03057c24 */ /* 0x000fe2000f8e02ff */
[----:B------:R-:W-:Y:S02]  /*0230*/  ULOP3.LUT UR10, UR14, 0x7, URZ, 0xc0, !UPT ;  /* 0x000000070e0a7892 */ /* 0x000fe4000f8ec0ff */
[----:B------:R-:W-:Y:S02]  /*0240*/  UIADD3 UR9, UPT, UPT, UR14, -0x1, URZ ;  /* 0xffffffff0e097890 */ /* 0x000fe4000fffe0ff */
[----:B------:R-:W-:Y:S01]  /*0250*/  ULOP3.LUT UR6, UR14, 0xfffffff8, URZ, 0xc0, !UPT ;  /* 0xfffffff80e067892 */ /* 0x000fe2000f8ec0ff */
[----:B-1----:R-:W-:-:S05]  /*0260*/  IMAD.WIDE.U32 R6, R2, 0x4, R6 ;  /* 0x0000000402067825 */ /* 0x002fca00078e0006 */
[----:B0-----:R0:W5:Y:S01]  /*0270*/  LDG.E.CONSTANT R4, desc[UR12][R6.64] ;  /* 0x0000000c06047981 */ /* 0x001162000c1e9900 */
[----:B------:R-:W-:Y:S02]  /*0280*/  ULOP3.LUT UR11, UR14, 0x3, URZ, 0xc0, !UPT ;  /* 0x000000030e0b7892 */ /* 0x000fe4000f8ec0ff */
[----:B--2---:R-:W-:Y:S02]  /*0290*/  ULEA UR8, UR5, UR4, 0x18 ;  /* 0x0000000405087291 */ /* 0x004fe4000f8ec0ff */
[----:B------:R-:W-:Y:S02]  /*02a0*/  UIADD3 UR4, UPT, UPT, UR10, -0x1, URZ ;  /* 0xffffffff0a047890 */ /* 0x000fe4000fffe0ff */
[----:B------:R-:W-:Y:S02]  /*02b0*/  UIADD3 UR7, UPT, UPT, -UR6, URZ, URZ ;  /* 0x000000ff06077290 */ /* 0x000fe4000fffe1ff */
[----:B------:R-:W-:Y:S01]  /*02c0*/  UISETP.GE.U32.AND UP1, UPT, UR4, 0x3, UPT ;  /* 0x000000030400788c */ /* 0x000fe2000bf26070 */
[----:B0-----:R-:W-:Y:S01]  /*02d0*/  LEA R6, R5, UR8, 0x2 ;  /* 0x0000000805067c11 */ /* 0x001fe2000f8e10ff */
[----:B------:R-:W-:Y:S01]  /*02e0*/  UISETP.GE.U32.AND UP0, UPT, UR9, 0x7, UPT ;  /* 0x000000070900788c */ /* 0x000fe2000bf06070 */
[----:B------:R-:W-:-:S02]  /*02f0*/  UMOV UR4, URZ ;  /* 0x000000ff00047c82 */ /* 0x000fc40008000000 */
[----:B------:R-:W-:-:S08]  /*0300*/  IADD3 R6, PT, PT, R6, 0x10, RZ ;  /* 0x0000001006067810 */ /* 0x000fd00007ffe0ff */
.L_x_251:
[----:B------:R-:W-:Y:S01]  /*0310*/  HFMA2 R7, -RZ, RZ, 0, 0 ;  /* 0x00000000ff077431 */ /* 0x000fe200000001ff */
[----:B------:R-:W-:Y:S01]  /*0320*/  UIADD3 UR4, UPT, UPT, UR4, 0x1, URZ ;  /* 0x0000000104047890 */ /* 0x000fe2000fffe0ff */
[----:B------:R-:W-:-:S03]  /*0330*/  UMOV UR5, URZ ;  /* 0x000000ff00057c82 */ /* 0x000fc60008000000 */
[----:B------:R-:W-:Y:S01]  /*0340*/  UISETP.NE.AND UP2, UPT, UR4, 0x64, UPT ;  /* 0x000000640400788c */ /* 0x000fe2000bf45270 */
[----:B------:R-:W-:Y:S10]  /*0350*/  BRA.U !UP0, `(.L_x_246) ;  /* 0x0000000108607547 */ /* 0x000ff4000b800000 */
[----:B------:R-:W-:Y:S01]  /*0360*/  MOV R7, RZ ;  /* 0x000000ff00077202 */ /* 0x000fe20000000f00 */
[----:B------:R-:W-:Y:S01]  /*0370*/  IMAD.MOV.U32 R8, RZ, RZ, R6 ;  /* 0x000000ffff087224 */ /* 0x000fe200078e0006 */
[----:B------:R-:W-:-:S06]  /*0380*/  UMOV UR5, UR7 ;  /* 0x0000000700057c82 */ /* 0x000fcc0008000000 */
.L_x_247:
[----:B------:R-:W0:Y:S01]  /*0390*/  LDS R10, [R8+-0x10] ;  /* 0xfffff000080a7984 */ /* 0x000e220000000800 */
[----:B------:R-:W-:-:S03]  /*03a0*/  UIADD3 UR5, UPT, UPT, UR5, 0x8, URZ ;  /* 0x0000000805057890 */ /* 0x000fc6000fffe0ff */
[----:B------:R-:W1:Y:S01]  /*03b0*/  LDS R12, [R8+-0xc] ;  /* 0xfffff400080c7984 */ /* 0x000e620000000800 */
[----:B------:R-:W-:-:S03]  /*03c0*/  UISETP.NE.AND UP3, UPT, UR5, URZ, UPT ;  /* 0x000000ff0500728c */ /* 0x000fc6000bf65270 */
[----:B------:R-:W2:Y:S04]  /*03d0*/  LDS R14, [R8+-0x8] ;  /* 0xfffff800080e7984 */ /* 0x000ea80000000800 */
[----:B------:R-:W3:Y:S04]  /*03e0*/  LDS R16, [R8+-0x4] ;  /* 0xfffffc0008107984 */ /* 0x000ee80000000800 */
[----:B------:R-:W4:Y:S04]  /*03f0*/  LDS R18, [R8] ;  /* 0x0000000008127984 */ /* 0x000f280000000800 */
[----:B------:R-:W4:Y:S04]  /*0400*/  LDS R20, [R8+0x4] ;  /* 0x0000040008147984 */ /* 0x000f280000000800 */
[----:B------:R-:W4:Y:S04]  /*0410*/  LDS R22, [R8+0x8] ;  /* 0x0000080008167984 */ /* 0x000f280000000800 */
[----:B------:R0:W4:Y:S02]  /*0420*/  LDS R24, [R8+0xc] ;  /* 0x00000c0008187984 */ /* 0x0001240000000800 */
[----:B0-----:R-:W-:Y:S01]  /*0430*/  IADD3 R8, PT, PT, R8, 0x20, RZ ;  /* 0x0000002008087810 */ /* 0x001fe20007ffe0ff */
[----:B-----5:R-:W-:-:S04]  /*0440*/  FFMA R7, R10, R4, R7 ;  /* 0x000000040a077223 */ /* 0x020fc80000000007 */
[----:B-1----:R-:W-:-:S04]  /*0450*/  FFMA R7, R12, R4, R7 ;  /* 0x000000040c077223 */ /* 0x002fc80000000007 */
[----:B--2---:R-:W-:-:S04]  /*0460*/  FFMA R7, R14, R4, R7 ;  /* 0x000000040e077223 */ /* 0x004fc80000000007 */
[----:B---3--:R-:W-:-:S04]  /*0470*/  FFMA R7, R16, R4, R7 ;  /* 0x0000000410077223 */ /* 0x008fc80000000007 */
[----:B----4-:R-:W-:-:S04]  /*0480*/  FFMA R7, R18, R4, R7 ;  /* 0x0000000412077223 */ /* 0x010fc80000000007 */
[----:B------:R-:W-:-:S04]  /*0490*/  FFMA R7, R20, R4, R7 ;  /* 0x0000000414077223 */ /* 0x000fc80000000007 */
[----:B------:R-:W-:-:S04]  /*04a0*/  FFMA R7, R22, R4, R7 ;  /* 0x0000000416077223 */ /* 0x000fc80000000007 */
[----:B------:R-:W-:Y:S01]  /*04b0*/  FFMA R7, R24, R4, R7 ;  /* 0x0000000418077223 */ /* 0x000fe20000000007 */
[----:B------:R-:W-:Y:S06]  /*04c0*/  BRA.U UP3, `(.L_x_247) ;  /* 0xfffffffd03b07547 */ /* 0x000fec000b83ffff */
[----:B------:R-:W-:-:S05]  /*04d0*/  UMOV UR5, UR6 ;  /* 0x0000000600057c82 */ /* 0x000fca0008000000 */
.L_x_246:
[----:B------:R-:W-:-:S09]  /*04e0*/  UISETP.NE.AND UP3, UPT, UR10, URZ, UPT ;  /* 0x000000ff0a00728c */ /* 0x000fd2000bf65270 */
[----:B------:R-:W-:Y:S05]  /*04f0*/  BRA.U !UP3, `(.L_x_248) ;  /* 0x000000010b747547 */ /* 0x000fea000b800000 */
[----:B------:R-:W-:Y:S01]  /*0500*/  UISETP.NE.AND UP3, UPT, UR11, URZ, UPT ;  /* 0x000000ff0b00728c */ /* 0x000fe2000bf65270 */
[----:B------:R-:W-:Y:S10]  /*0510*/  BRA.U !UP1, `(.L_x_249) ;  /* 0x00000001092c7547 */ /* 0x000ff4000b800000 */
[----:B------:R-:W-:Y:S01]  /*0520*/  IADD3 R8, PT, PT, R5, UR5, RZ ;  /* 0x0000000505087c10 */ /* 0x000fe2000fffe0ff */
[----:B------:R-:W-:-:S03]  /*0530*/  UIADD3 UR5, UPT, UPT, UR5, 0x4, URZ ;  /* 0x0000000405057890 */ /* 0x000fc6000fffe0ff */
[----:B------:R-:W-:-:S05]  /*0540*/  LEA R8, R8, UR8, 0x2 ;  /* 0x0000000808087c11 */ /* 0x000fca000f8e10ff */
[----:B------:R-:W0:Y:S04]  /*0550*/  LDS R10, [R8] ;  /* 0x00000000080a7984 */ /* 0x000e280000000800 */
[----:B------:R-:W1:Y:S04]  /*0560*/  LDS R12, [R8+0x4] ;  /* 0x00000400080c7984 */ /* 0x000e680000000800 */
[----:B------:R-:W2:Y:S04]  /*0570*/  LDS R14, [R8+0x8] ;  /* 0x00000800080e7984 */ /* 0x000ea80000000800 */
[----:B------:R-:W3:Y:S01]  /*0580*/  LDS R16, [R8+0xc] ;  /* 0x00000c0008107984 */ /* 0x000ee20000000800 */
[----:B0----5:R-:W-:-:S04]  /*0590*/  FFMA R7, R10, R4, R7 ;  /* 0x000000040a077223 */ /* 0x021fc80000000007 */
[----:B-1----:R-:W-:-:S04]  /*05a0*/  FFMA R7, R12, R4, R7 ;  /* 0x000000040c077223 */ /* 0x002fc80000000007 */
[----:B--2---:R-:W-:-:S04]  /*05b0*/  FFMA R7, R14, R4, R7 ;  /* 0x000000040e077223 */ /* 0x004fc80000000007 */
[----:B---3--:R-:W-:-:S07]  /*05c0*/  FFMA R7, R16, R4, R7 ;  /* 0x0000000410077223 */ /* 0x008fce0000000007 */
.L_x_249:
[----:B------:R-:W-:Y:S05]  /*05d0*/  BRA.U !UP3, `(.L_x_248) ;  /* 0x000000010b3c7547 */ /* 0x000fea000b800000 */
[----:B------:R-:W0:Y:S01]  /*05e0*/  LDC R8, c[0x0][0x3a0] ;  /* 0x0000e800ff087b82 */ /* 0x000e220000000800 */
[----:B------:R-:W-:Y:S01]  /*05f0*/  UISETP.NE.AND UP3, UPT, UR11, 0x1, UPT ;  /* 0x000000010b00788c */ /* 0x000fe2000bf65270 */
[----:B0-----:R-:W-:-:S08]  /*0600*/  LOP3.LUT P0, RZ, R8, 0x1, RZ, 0xc0, !PT ;  /* 0x0000000108ff7812 */ /* 0x001fd0000780c0ff */
[----:B------:R-:W-:Y:S05]  /*0610*/  BRA.U !UP3, `(.L_x_250) ;  /* 0x000000010b1c7547 */ /* 0x000fea000b800000 */
[----:B------:R-:W-:Y:S01]  /*0620*/  IADD3 R8, PT, PT, R5, UR5, RZ ;  /* 0x0000000505087c10 */ /* 0x000fe2000fffe0ff */
[----:B------:R-:W-:-:S03]  /*0630*/  UIADD3 UR5, UPT, UPT, UR5, 0x2, URZ ;  /* 0x0000000205057890 */ /* 0x000fc6000fffe0ff */
[----:B------:R-:W-:-:S05]  /*0640*/  LEA R8, R8, UR8, 0x2 ;  /* 0x0000000808087c11 */ /* 0x000fca000f8e10ff */
[----:B------:R-:W0:Y:S04]  /*0650*/  LDS R10, [R8] ;  /* 0x00000000080a7984 */ /* 0x000e280000000800 */
[----:B------:R-:W1:Y:S01]  /*0660*/  LDS R12, [R8+0x4] ;  /* 0x00000400080c7984 */ /* 0x000e620000000800 */
[----:B0----5:R-:W-:-:S04]  /*0670*/  FFMA R7, R10, R4, R7 ;  /* 0x000000040a077223 */ /* 0x021fc80000000007 */
[----:B-1----:R-:W-:-:S07]  /*0680*/  FFMA R7, R12, R4, R7 ;  /* 0x000000040c077223 */ /* 0x002fce0000000007 */
.L_x_250:
[----:B------:R-:W-:-:S04]  /*0690*/  @P0 IADD3 R8, PT, PT, R5, UR5, RZ ;  /* 0x0000000505080c10 */ /* 0x000fc8000fffe0ff */
[----:B------:R-:W-:-:S06]  /*06a0*/  @P0 LEA R8, R8, UR8, 0x2 ;  /* 0x0000000808080c11 */ /* 0x000fcc000f8e10ff */
[----:B------:R-:W0:Y:S02]  /*06b0*/  @P0 LDS R8, [R8] ;  /* 0x0000000008080984 */ /* 0x000e240000000800 */
[----:B0----5:R-:W-:-:S07]  /*06c0*/  @P0 FFMA R7, R8, R4, R7 ;  /* 0x0000000408070223 */ /* 0x021fce0000000007 */
.L_x_248:
[----:B-----5:R-:W-:Y:S01]  /*06d0*/  FFMA R4, R7, -0.0099999997764825820923, R4 ;  /* 0xbc23d70a07047823 */ /* 0x020fe20000000004 */
[----:B------:R-:W-:Y:S06]  /*06e0*/  BRA.U UP2, `(.L_x_251) ;  /* 0xfffffffd02087547 */ /* 0x000fec000b83ffff */
[----:B------:R-:W0:Y:S02]  /*06f0*/  LDC.64 R6, c[0x0][0x390] ;  /* 0x0000e400ff067b82 */ /* 0x000e240000000a00 */
[----:B0-----:R-:W-:-:S05]  /*0700*/  IMAD.WIDE.U32 R6, R2, 0x4, R6 ;  /* 0x0000000402067825 */ /* 0x001fca00078e0006 */
[----:B------:R1:W-:Y:S02]  /*0710*/  STG.E desc[UR12][R6.64], R4 ;  /* 0x0000000406007986 */ /* 0x0003e4000c10190c */
.L_x_245:
[----:B------:R-:W-:Y:S05]  /*0720*/  BSYNC.RECONVERGENT B0 ;  /* 0x0000000000007941 */ /* 0x000fea0003800200 */
.L_x_244:
[----:B------:R-:W-:Y:S01]  /*0730*/  BAR.SYNC.DEFER_BLOCKING 0x0 ;  /* 0x0000000000007b1d */ /* 0x000fe20000010000 */
[----:B------:R-:W-:-:S13]  /*0740*/  ISETP.NE.AND P0, PT, R3, RZ, PT ;  /* 0x000000ff0300720c */ /* 0x000fda0003f05270 */
[----:B------:R-:W-:Y:S05]  /*0750*/  @P0 EXIT ;  /* 0x000000000000094d */ /* 0x000fea0003800000 */
[----:B------:R-:W2:Y:S01]  /*0760*/  LDCU UR5, c[0x0][0x3a0] ;  /* 0x00007400ff0577ac */ /* 0x000ea20008000800 */
[----:B------:R-:W-:Y:S01]  /*0770*/  HFMA2 R15, -RZ, RZ, 0, 0 ;  /* 0x00000000ff0f7431 */ /* 0x000fe200000001ff */
[----:B--2---:R-:W-:-:S09]  /*0780*/  UISETP.GE.AND UP0, UPT, UR5, 0x1, UPT ;  /* 0x000000010500788c */ /* 0x004fd2000bf06270 */
[----:B------:R-:W-:Y:S05]  /*0790*/  BRA.U !UP0, `(.L_x_252) ;  /* 0x0000000908cc7547 */ /* 0x000fea000b800000 */
[----:B------:R-:W-:Y:S02]  /*07a0*/  UISETP.GE.U32.AND UP0, UPT, UR5, 0x10, UPT ;  /* 0x000000100500788c */ /* 0x000fe4000bf06070 */
[----:B-1----:R-:W-:Y:S01]  /*07b0*/  IMAD R6, R0, UR5, RZ ;  /* 0x0000000500067c24 */ /* 0x002fe2000f8e02ff */
[----:B------:R-:W-:Y:S01]  /*07c0*/  ULOP3.LUT UR6, UR5, 0xf, URZ, 0xc0, !UPT ;  /* 0x0000000f05067892 */ /* 0x000fe2000f8ec0ff */
[----:B------:R-:W-:Y:S01]  /*07d0*/  IMAD.MOV.U32 R15, RZ, RZ, RZ ;  /* 0x000000ffff0f7224 */ /* 0x000fe200078e00ff */
[----:B------:R-:W-:Y:S02]  /*07e0*/  UMOV UR4, URZ ;  /* 0x000000ff00047c82 */ /* 0x000fe40008000000 */
[----:B------:R-:W-:Y:S02]  /*07f0*/  UISETP.NE.AND UP1, UPT, UR6, URZ, UPT ;  /* 0x000000ff0600728c */ /* 0x000fe4000bf25270 */
[----:B------:R-:W-:Y:S09]  /*0800*/  BRA.U !UP0, `(.L_x_253) ;  /* 0x0000000508147547 */ /* 0x000ff2000b800000 */
[----:B------:R-:W1:Y:S01]  /*0810*/  LDCU.64 UR8, c[0x0][0x388] ;  /* 0x00007100ff0877ac */ /* 0x000e620008000a00 */
[----:B------:R-:W-:Y:S01]  /*0820*/  HFMA2 R3, -RZ, RZ, 0, 0 ;  /* 0x00000000ff037431 */ /* 0x000fe200000001ff */
[----:B------:R-:W-:Y:S01]  /*0830*/  MOV R2, 0x20 ;  /* 0x0000002000027802 */ /* 0x000fe20000000f00 */
[----:B------:R-:W0:Y:S01]  /*0840*/  LDCU.64 UR10, c[0x0][0x390] ;  /* 0x00007200ff0a77ac */ /* 0x000e220008000a00 */
[----:B------:R-:W-:Y:S01]  /*0850*/  MOV R15, RZ ;  /* 0x000000ff000f7202 */ /* 0x000fe20000000f00 */
[----:B------:R-:W-:Y:S02]  /*0860*/  ULOP3.LUT UR4, UR5, 0x7ffffff0, URZ, 0xc0, !UPT ;  /* 0x7ffffff005047892 */ /* 0x000fe4000f8ec0ff */
[----:B------:R-:W-:Y:S02]  /*0870*/  IMAD.WIDE.U32 R2, R6, 0x4, R2 ;  /* 0x0000000406027825 */ /* 0x000fe400078e0002 */
[----:B------:R-:W-:Y:S01]  /*0880*/  UIADD3 UR7, UPT, UPT, -UR4, URZ, URZ ;  /* 0x000000ff04077290 */ /* 0x000fe2000fffe1ff */
[----:B-1----:R-:W-:-:S02]  /*0890*/  IADD3 R9, P0, PT, R2, UR8, RZ ;  /* 0x0000000802097c10 */ /* 0x002fc4000ff1e0ff */
[----:B0-----:R-:W-:Y:S02]  /*08a0*/  IADD3 R4, P1, PT, R2, UR10, RZ ;  /* 0x0000000a02047c10 */ /* 0x001fe4000ff3e0ff */
[C---:B------:R-:W-:Y:S02]  /*08b0*/  IADD3.X R10, PT, PT, R3.reuse, UR9, RZ, P0, !PT ;  /* 0x00000009030a7c10 */ /* 0x040fe400087fe4ff */
[----:B------:R-:W-:-:S09]  /*08c0*/  IADD3.X R5, PT, PT, R3, UR11, RZ, P1, !PT ;  /* 0x0000000b03057c10 */ /* 0x000fd20008ffe4ff */
.L_x_254:
[----:B------:R-:W-:Y:S01]  /*08d0*/  MOV R2, R9 ;  /* 0x0000000900027202 */ /* 0x000fe20000000f00 */
[----:B------:R-:W2:Y:S01]  /*08e0*/  LDG.E R16, desc[UR12][R4.64+-0x20] ;  /* 0xffffe00c04107981 */ /* 0x000ea2000c1e1900 */
[----:B------:R-:W-:-:S03]  /*08f0*/  MOV R3, R10 ;  /* 0x0000000a00037202 */ /* 0x000fc60000000f00 */
[----:B------:R-:W3:Y:S04]  /*0900*/  LDG.E R25, desc[UR12][R4.64+-0x1c] ;  /* 0xffffe40c04197981 */ /* 0x000ee8000c1e1900 */
[----:B------:R-:W2:Y:S04]  /*0910*/  LDG.E.CONSTANT R17, desc[UR12][R2.64+-0x20] ;  /* 0xffffe00c02117981 */ /* 0x000ea8000c1e9900 */
[----:B------:R-:W3:Y:S04]  /*0920*/  LDG.E.CONSTANT R26, desc[UR12][R2.64+-0x1c] ;  /* 0xffffe40c021a7981 */ /* 0x000ee8000c1e9900 */
[----:B------:R-:W4:Y:S04]  /*0930*/  LDG.E R19, desc[UR12][R4.64+-0x18] ;  /* 0xffffe80c04137981 */ /* 0x000f28000c1e1900 */
[----:B------:R-:W4:Y:S04]  /*0940*/  LDG.E.CONSTANT R20, desc[UR12][R2.64+-0x18] ;  /* 0xffffe80c02147981 */ /* 0x000f28000c1e9900 */
[----:B------:R-:W5:Y:S04]  /*0950*/  LDG.E R22, desc[UR12][R4.64+-0x14] ;  /* 0xffffec0c04167981 */ /* 0x000f68000c1e1900 */
[----:B------:R-:W5:Y:S04]  /*0960*/  LDG.E.CONSTANT R21, desc[UR12][R2.64+-0x14] ;  /* 0xffffec0c02157981 */ /* 0x000f68000c1e9900 */
        /* <DEDUP_REMOVED lines=10> */
[----:B------:R-:W5:Y:S01]  /*0a10*/  LDG.E.CONSTANT R18, desc[UR12][R2.64+0x4] ;  /* 0x0000040c02127981 */ /* 0x000f62000c1e9900 */
[----:B--2---:R-:W-:-:S03]  /*0a20*/  FFMA R16, R16, R17, R15 ;  /* 0x0000001110107223 */ /* 0x004fc6000000000f */
[----:B------:R-:W2:Y:S01]  /*0a30*/  LDG.E R17, desc[UR12][R4.64+0x4] ;  /* 0x0000040c04117981 */ /* 0x000ea2000c1e1900 */
[----:B---3--:R-:W-:-:S03]  /*0a40*/  FFMA R26, R25, R26, R16 ;  /* 0x0000001a191a7223 */ /* 0x008fc60000000010 */
[----:B------:R-:W3:Y:S04]  /*0a50*/  LDG.E R15, desc[UR12][R4.64+0x8] ;  /* 0x0000080c040f7981 */ /* 0x000ee8000c1e1900 */
[----:B------:R-:W3:Y:S01]  /*0a60*/  LDG.E.CONSTANT R16, desc[UR12][R2.64+0x8] ;  /* 0x0000080c02107981 */ /* 0x000ee2000c1e9900 */
[----:B----4-:R-:W-:-:S03]  /*0a70*/  FFMA R25, R19, R20, R26 ;  /* 0x0000001413197223 */ /* 0x010fc6000000001a */
[----:B------:R-:W4:Y:S04]  /*0a80*/  LDG.E R19, desc[UR12][R4.64+0xc] ;  /* 0x00000c0c04137981 */ /* 0x000f28000c1e1900 */
[----:B------:R-:W4:Y:S01]  /*0a90*/  LDG.E.CONSTANT R20, desc[UR12][R2.64+0xc] ;  /* 0x00000c0c02147981 */ /* 0x000f22000c1e9900 */
[----:B-----5:R-:W-:-:S03]  /*0aa0*/  FFMA R26, R22, R21, R25 ;  /* 0x00000015161a7223 */ /* 0x020fc60000000019 */
[----:B------:R-:W5:Y:S04]  /*0ab0*/  LDG.E R21, desc[UR12][R4.64+0x10] ;  /* 0x0000100c04157981 */ /* 0x000f68000c1e1900 */
[----:B------:R-:W5:Y:S01]  /*0ac0*/  LDG.E.CONSTANT R22, desc[UR12][R2.64+0x10] ;  /* 0x0000100c02167981 */ /* 0x000f62000c1e9900 */
[----:B------:R-:W-:-:S03]  /*0ad0*/  FFMA R26, R23, R24, R26 ;  /* 0x00000018171a7223 */ /* 0x000fc6000000001a */
[----:B------:R-:W5:Y:S04]  /*0ae0*/  LDG.E R23, desc[UR12][R4.64+0x14] ;  /* 0x0000140c04177981 */ /* 0x000f68000c1e1900 */
[----:B------:R-:W5:Y:S01]  /*0af0*/  LDG.E.CONSTANT R24, desc[UR12][R2.64+0x14] ;  /* 0x0000140c02187981 */ /* 0x000f62000c1e9900 */
[----:B------:R-:W-:-:S03]  /*0b00*/  FFMA R26, R13, R14, R26 ;  /* 0x0000000e0d1a7223 */ /* 0x000fc6000000001a */
[----:B------:R-:W5:Y:S04]  /*0b10*/  LDG.E R14, desc[UR12][R4.64+0x18] ;  /* 0x0000180c040e7981 */ /* 0x000f68000c1e1900 */
[----:B------:R-:W5:Y:S01]  /*0b20*/  LDG.E.CONSTANT R13, desc[UR12][R2.64+0x18] ;  /* 0x0000180c020d7981 */ /* 0x000f62000c1e9900 */
[----:B------:R-:W-:-:S03]  /*0b30*/  FFMA R25, R7, R8, R26 ;  /* 0x0000000807197223 */ /* 0x000fc6000000001a */
[----:B------:R0:W5:Y:S04]  /*0b40*/  LDG.E R7, desc[UR12][R4.64+0x1c] ;  /* 0x00001c0c04077981 */ /* 0x000168000c1e1900 */
[----:B------:R-:W5:Y:S01]  /*0b50*/  LDG.E.CONSTANT R8, desc[UR12][R2.64+0x1c] ;  /* 0x00001c0c02087981 */ /* 0x000f62000c1e9900 */
[----:B------:R-:W-:-:S04]  /*0b60*/  FFMA R10, R10, R9, R25 ;  /* 0x000000090a0a7223 */ /* 0x000fc80000000019 */
[----:B------:R-:W-:Y:S01]  /*0b70*/  FFMA R10, R11, R12, R10 ;  /* 0x0000000c0b0a7223 */ /* 0x000fe2000000000a */
[----:B------:R-:W-:-:S04]  /*0b80*/  UIADD3 UR7, UPT, UPT, UR7, 0x10, URZ ;  /* 0x0000001007077890 */ /* 0x000fc8000fffe0ff */
[----:B------:R-:W-:Y:S01]  /*0b90*/  UISETP.NE.AND UP0, UPT, UR7, URZ, UPT ;  /* 0x000000ff0700728c */ /* 0x000fe2000bf05270 */
[----:B------:R-:W-:Y:S02]  /*0ba0*/  IADD3 R9, P0, PT, R2, 0x40, RZ ;  /* 0x0000004002097810 */ /* 0x000fe40007f1e0ff */
[----:B0-----:R-:W-:-:S04]  /*0bb0*/  IADD3 R4, P1, PT, R4, 0x40, RZ ;  /* 0x0000004004047810 */ /* 0x001fc80007f3e0ff */
[----:B------:R-:W-:Y:S01]  /*0bc0*/  IADD3.X R5, PT, PT, RZ, R5, RZ, P1, !PT ;  /* 0x00000005ff057210 */ /* 0x000fe20000ffe4ff */
[----:B--2---:R-:W-:-:S04]  /*0bd0*/  FFMA R10, R17, R18, R10 ;  /* 0x00000012110a7223 */ /* 0x004fc8000000000a */
[----:B---3--:R-:W-:-:S04]  /*0be0*/  FFMA R10, R15, R16, R10 ;  /* 0x000000100f0a7223 */ /* 0x008fc8000000000a */
[----:B----4-:R-:W-:-:S04]  /*0bf0*/  FFMA R10, R19, R20, R10 ;  /* 0x00000014130a7223 */ /* 0x010fc8000000000a */
[----:B-----5:R-:W-:-:S04]  /*0c00*/  FFMA R10, R21, R22, R10 ;  /* 0x00000016150a7223 */ /* 0x020fc8000000000a */
[----:B------:R-:W-:Y:S01]  /*0c10*/  FFMA R23, R23, R24, R10 ;  /* 0x0000001817177223 */ /* 0x000fe2000000000a */
[----:B------:R-:W-:-:S03]  /*0c20*/  IMAD.X R10, RZ, RZ, R3, P0 ;  /* 0x000000ffff0a7224 */ /* 0x000fc600000e0603 */
[----:B------:R-:W-:-:S04]  /*0c30*/  FFMA R14, R14, R13, R23 ;  /* 0x0000000d0e0e7223 */ /* 0x000fc80000000017 */
[----:B------:R-:W-:Y:S01]  /*0c40*/  FFMA R15, R7, R8, R14 ;  /* 0x00000008070f7223 */ /* 0x000fe2000000000e */
[----:B------:R-:W-:Y:S06]  /*0c50*/  BRA.U UP0, `(.L_x_254) ;  /* 0xfffffffd001c7547 */ /* 0x000fec000b83ffff */
.L_x_253:
[----:B------:R-:W-:Y:S05]  /*0c60*/  BRA.U !UP1, `(.L_x_252) ;  /* 0x0000000509987547 */ /* 0x000fea000b800000 */
[----:B------:R-:W-:Y:S02]  /*0c70*/  UISETP.GE.U32.AND UP0, UPT, UR6, 0x8, UPT ;  /* 0x000000080600788c */ /* 0x000fe4000bf06070 */
[----:B------:R-:W-:-:S04]  /*0c80*/  ULOP3.LUT UR7, UR5, 0x7, URZ, 0xc0, !UPT ;  /* 0x0000000705077892 */ /* 0x000fc8000f8ec0ff */
[----:B------:R-:W-:-:S03]  /*0c90*/  UISETP.NE.AND UP1, UPT, UR7, URZ, UPT ;  /* 0x000000ff0700728c */ /* 0x000fc6000bf25270 */
[----:B------:R-:W-:Y:S08]  /*0ca0*/  BRA.U !UP0, `(.L_x_255) ;  /* 0x0000000108a07547 */ /* 0x000ff0000b800000 */
[----:B------:R-:W1:Y:S01]  /*0cb0*/  LDC.64 R8, c[0x0][0x390] ;  /* 0x0000e400ff087b82 */ /* 0x000e620000000a00 */
[----:B------:R-:W2:Y:S01]  /*0cc0*/  LDCU.64 UR8, c[0x0][0x390] ;  /* 0x00007200ff0877ac */ /* 0x000ea20008000a00 */
[C---:B------:R-:W-:Y:S02]  /*0cd0*/  IADD3 R7, P0, PT, R6.reuse, UR4, RZ ;  /* 0x0000000406077c10 */ /* 0x040fe4000ff1e0ff */
[----:B------:R-:W-:Y:S01]  /*0ce0*/  IADD3 R3, PT, PT, R6, UR4, RZ ;  /* 0x0000000406037c10 */ /* 0x000fe2000fffe0ff */
[----:B------:R-:W3:Y:S01]  /*0cf0*/  LDCU.64 UR10, c[0x0][0x388] ;  /* 0x00007100ff0a77ac */ /* 0x000ee20008000a00 */
[----:B0-----:R-:W-:Y:S02]  /*0d00*/  IADD3.X R4, PT, PT, RZ, RZ, RZ, P0, !PT ;  /* 0x000000ffff047210 */ /* 0x001fe400007fe4ff */
[----:B------:R-:W0:Y:S01]  /*0d10*/  LDC.64 R10, c[0x0][0x388] ;  /* 0x0000e200ff0a7b82 */ /* 0x000e220000000a00 */
[C---:B------:R-:W-:Y:S02]  /*0d20*/  SHF.L.U32 R2, R7.reuse, 0x2, RZ ;  /* 0x0000000207027819 */ /* 0x040fe400000006ff */
[----:B------:R-:W-:-:S02]  /*0d30*/  SHF.L.U64.HI R7, R7, 0x2, R4 ;  /* 0x0000000207077819 */ /* 0x000fc40000010204 */
[C---:B--2---:R-:W-:Y:S02]  /*0d40*/  IADD3 R4, P0, PT, R2.reuse, UR8, RZ ;  /* 0x0000000802047c10 */ /* 0x044fe4000ff1e0ff */
[----:B---3--:R-:W-:Y:S01]  /*0d50*/  IADD3 R2, P1, PT, R2, UR10, RZ ;  /* 0x0000000a02027c10 */ /* 0x008fe2000ff3e0ff */
[----:B-1----:R-:W-:Y:S01]  /*0d60*/  IMAD.WIDE.U32 R8, R3, 0x4, R8 ;  /* 0x0000000403087825 */ /* 0x002fe200078e0008 */
[----:B------:R-:W-:-:S05]  /*0d70*/  IADD3.X R5, PT, PT, R7, UR9, RZ, P0, !PT ;  /* 0x0000000907057c10 */ /* 0x000fca00087fe4ff */
[----:B------:R-:W2:Y:S01]  /*0d80*/  LDG.E R8, desc[UR12][R8.64] ;  /* 0x0000000c08087981 */ /* 0x000ea2000c1e1900 */
[----:B0-----:R-:W-:Y:S01]  /*0d90*/  IMAD.WIDE.U32 R10, R3, 0x4, R10 ;  /* 0x00000004030a7825 */ /* 0x001fe200078e000a */
[----:B------:R-:W-:Y:S02]  /*0da0*/  IADD3.X R3, PT, PT, R7, UR11, RZ, P1, !PT ;  /* 0x0000000b07037c10 */ /* 0x000fe40008ffe4ff */
[----:B------:R-:W3:Y:S04]  /*0db0*/  LDG.E R14, desc[UR12][R4.64+0x8] ;  /* 0x0000080c040e7981 */ /* 0x000ee8000c1e1900 */
[----:B------:R-:W2:Y:S04]  /*0dc0*/  LDG.E.CONSTANT R10, desc[UR12][R10.64] ;  /* 0x0000000c0a0a7981 */ /* 0x000ea8000c1e9900 */
[----:B------:R-:W4:Y:S04]  /*0dd0*/  LDG.E R7, desc[UR12][R4.64+0x4] ;  /* 0x0000040c04077981 */ /* 0x000f28000c1e1900 */
[----:B------:R-:W4:Y:S04]  /*0de0*/  LDG.E.CONSTANT R12, desc[UR12][R2.64+0x4] ;  /* 0x0000040c020c7981 */ /* 0x000f28000c1e9900 */
[----:B------:R-:W3:Y:S04]  /*0df0*/  LDG.E.CONSTANT R13, desc[UR12][R2.64+0x8] ;  /* 0x0000080c020d7981 */ /* 0x000ee8000c1e9900 */
        /* <DEDUP_REMOVED lines=9> */
[----:B------:R-:W5:Y:S01]  /*0e90*/  LDG.E.CONSTANT R21, desc[UR12][R2.64+0x1c] ;  /* 0x00001c0c02157981 */ /* 0x000f62000c1e9900 */
[----:B------:R-:W-:Y:S01]  /*0ea0*/  UIADD3 UR4, UPT, UPT, UR4, 0x8, URZ ;  /* 0x0000000804047890 */ /* 0x000fe2000fffe0ff */
[----:B--2---:R-:W-:-:S04]  /*0eb0*/  FFMA R8, R8, R10, R15 ;  /* 0x0000000a08087223 */ /* 0x004fc8000000000f */
[----:B----4-:R-:W-:-:S04]  /*0ec0*/  FFMA R7, R7, R12, R8 ;  /* 0x0000000c07077223 */ /* 0x010fc80000000008 */
[----:B---3--:R-:W-:-:S04]  /*0ed0*/  FFMA R7, R14, R13, R7 ;  /* 0x0000000d0e077223 */ /* 0x008fc80000000007 */
[----:B-----5:R-:W-:-:S04]  /*0ee0*/  FFMA R7, R16, R17, R7 ;  /* 0x0000001110077223 */ /* 0x020fc80000000007 */
[----:B------:R-:W-:-:S04]  /*0ef0*/  FFMA R7, R18, R19, R7 ;  /* 0x0000001312077223 */ /* 0x000fc80000000007 */
[----:B------:R-:W-:-:S04]  /*0f00*/  FFMA R7, R20, R9, R7 ;  /* 0x0000000914077223 */ /* 0x000fc80000000007 */
[----:B------:R-:W-:-:S04]  /*0f10*/  FFMA R7, R22, R11, R7 ;  /* 0x0000000b16077223 */ /* 0x000fc80000000007 */
[----:B------:R-:W-:-:S07]  /*0f20*/  FFMA R15, R24, R21, R7 ;  /* 0x00000015180f7223 */ /* 0x000fce0000000007 */
.L_x_255:
        /* <DEDUP_REMOVED lines=10> */
[----:B------:R-:W-:Y:S01]  /*0fd0*/  IADD3.X R5, PT, PT, RZ, RZ, RZ, P0, !PT ;  /* 0x000000ffff057210 */ /* 0x000fe200007fe4ff */
[C---:B0-----:R-:W-:Y:S01]  /*0fe0*/  IMAD.SHL.U32 R4, R2.reuse, 0x4, RZ ;  /* 0x0000000402047824 */ /* 0x041fe200078e00ff */
[----:B------:R-:W0:Y:S02]  /*0ff0*/  LDC.64 R10, c[0x0][0x388] ;  /* 0x0000e200ff0a7b82 */ /* 0x000e240000000a00 */
[----:B------:R-:W-:-:S02]  /*1000*/  SHF.L.U64.HI R5, R2, 0x2, R5 ;  /* 0x0000000202057819 */ /* 0x000fc40000010205 */
[C---:B--2---:R-:W-:Y:S02]  /*1010*/  IADD3 R2, P0, PT, R4.reuse, UR6, RZ ;  /* 0x0000000604027c10 */ /* 0x044fe4000ff1e0ff */
[----:B---3--:R-:W-:Y:S01]  /*1020*/  IADD3 R4, P1, PT, R4, UR8, RZ ;  /* 0x0000000804047c10 */ /* 0x008fe2000ff3e0ff */
[----:B-1----:R-:W-:-:S06]  /*1030*/  IMAD.WIDE.U32 R8, R3, 0x4, R8 ;  /* 0x0000000403087825 */ /* 0x002fcc00078e0008 */
[----:B------:R-:W2:Y:S01]  /*1040*/  LDG.E R8, desc[UR12][R8.64] ;  /* 0x0000000c08087981 */ /* 0x000ea2000c1e1900 */
[----:B0-----:R-:W-:Y:S01]  /*1050*/  IMAD.WIDE.U32 R10, R3, 0x4, R10 ;  /* 0x00000004030a7825 */ /* 0x001fe200078e000a */
[C---:B------:R-:W-:Y:S02]  /*1060*/  IADD3.X R3, PT, PT, R5.reuse, UR7, RZ, P0, !PT ;  /* 0x0000000705037c10 */ /* 0x040fe400087fe4ff */
[----:B------:R-:W-:-:S03]  /*1070*/  IADD3.X R5, PT, PT, R5, UR9, RZ, P1, !PT ;  /* 0x0000000905057c10 */ /* 0x000fc60008ffe4ff */
[----:B------:R-:W2:Y:S04]  /*1080*/  LDG.E.CONSTANT R10, desc[UR12][R10.64] ;  /* 0x0000000c0a0a7981 */ /* 0x000ea8000c1e9900 */
[----:B------:R-:W3:Y:S04]  /*1090*/  LDG.E R12, desc[UR12][R2.64+0x4] ;  /* 0x0000040c020c7981 */ /* 0x000ee8000c1e1900 */
[----:B------:R-:W3:Y:S04]  /*10a0*/  LDG.E.CONSTANT R7, desc[UR12][R4.64+0x4] ;  /* 0x0000040c04077981 */ /* 0x000ee8000c1e9900 */
[----:B------:R-:W4:Y:S04]  /*10b0*/  LDG.E R14, desc[UR12][R2.64+0x8] ;  /* 0x0000080c020e7981 */ /* 0x000f28000c1e1900 */
[----:B------:R-:W4:Y:S04]  /*10c0*/  LDG.E.CONSTANT R13, desc[UR12][R4.64+0x8] ;  /* 0x0000080c040d7981 */ /* 0x000f28000c1e9900 */
[----:B------:R-:W5:Y:S04]  /*10d0*/  LDG.E R16, desc[UR12][R2.64+0xc] ;  /* 0x00000c0c02107981 */ /* 0x000f68000c1e1900 */
[----:B------:R-:W5:Y:S01]  /*10e0*/  LDG.E.CONSTANT R17, desc[UR12][R4.64+0xc] ;  /* 0x00000c0c04117981 */ /* 0x000f62000c1e9900 */
[----:B------:R-:W-:Y:S01]  /*10f0*/  UIADD3 UR4, UPT, UPT, UR4, 0x4, URZ ;  /* 0x0000000404047890 */ /* 0x000fe2000fffe0ff */
[----:B--2---:R-:W-:-:S04]  /*1100*/  FFMA R15, R8, R10, R15 ;  /* 0x0000000a080f7223 */ /* 0x004fc8000000000f */
[----:B---3--:R-:W-:-:S04]  /*1110*/  FFMA R7, R12, R7, R15 ;  /* 0x000000070c077223 */ /* 0x008fc8000000000f */
[----:B----4-:R-:W-:-:S04]  /*1120*/  FFMA R7, R14, R13, R7 ;  /* 0x0000000d0e077223 */ /* 0x010fc80000000007 */
[----:B-----5:R-:W-:-:S07]  /*1130*/  FFMA R15, R16, R17, R7 ;  /* 0x00000011100f7223 */ /* 0x020fce0000000007 */
.L_x_256:
[----:B------:R-:W-:Y:S05]  /*1140*/  BRA.U !UP1, `(.L_x_252) ;  /* 0x0000000109607547 */ /* 0x000fea000b800000 */
[----:B------:R-:W1:Y:S01]  /*1150*/  LDC.64 R2, c[0x0][0x388] ;  /* 0x0000e200ff027b82 */ /* 0x000e620000000a00 */
[----:B------:R-:W-:Y:S01]  /*1160*/  IADD3 R7, PT, PT, R6, UR4, RZ ;  /* 0x0000000406077c10 */ /* 0x000fe2000fffe0ff */
[----:B------:R-:W-:-:S06]  /*1170*/  UIADD3 UR4, UPT, UPT, -UR5, URZ, URZ ;  /* 0x000000ff05047290 */ /* 0x000fcc000fffe1ff */
[----:B0-----:R-:W0:Y:S01]  /*1180*/  LDC.64 R4, c[0x0][0x390] ;  /* 0x0000e400ff047b82 */ /* 0x001e220000000a00 */
[----:B-1----:R-:W-:-:S03]  /*1190*/  IMAD.WIDE.U32 R2, R7, 0x4, R2 ;  /* 0x0000000407027825 */ /* 0x002fc600078e0002 */
[----:B------:R-:W-:Y:S02]  /*11a0*/  MOV R8, R2 ;  /* 0x0000000200087202 */ /* 0x000fe40000000f00 */
[----:B------:R-:W-:Y:S01]  /*11b0*/  MOV R9, R3 ;  /* 0x0000000300097202 */ /* 0x000fe20000000f00 */
[----:B0-----:R-:W-:-:S04]  /*11c0*/  IMAD.WIDE.U32 R4, R7, 0x4, R4 ;  /* 0x0000000407047825 */ /* 0x001fc800078e0004 */
[----:B------:R-:W-:Y:S01]  /*11d0*/  IMAD.MOV.U32 R7, RZ, RZ, R5 ;  /* 0x000000ffff077224 */ /* 0x000fe200078e0005 */
[----:B------:R-:W-:-:S07]  /*11e0*/  MOV R6, R4 ;  /* 0x0000000400067202 */ /* 0x000fce0000000f00 */
.L_x_257:
[----:B------:R-:W-:Y:S02]  /*11f0*/  MOV R2, R6 ;  /* 0x0000000600027202 */ /* 0x000fe40000000f00 */
[----:B------:R-:W-:Y:S02]  /*1200*/  MOV R4, R8 ;  /* 0x0000000800047202 */ /* 0x000fe40000000f00 */
[----:B------:R-:W-:Y:S02]  /*1210*/  MOV R3, R7 ;  /* 0x0000000700037202 */ /* 0x000fe40000000f00 */
[----:B------:R-:W-:-:S03]  /*1220*/  MOV R5, R9 ;  /* 0x0000000900057202 */ /* 0x000fc60000000f00 */
[----:B------:R-:W2:Y:S04]  /*1230*/  LDG.E R2, desc[UR12][R2.64] ;  /* 0x0000000c02027981 */ /* 0x000ea8000c1e1900 */
[----:B------:R-:W2:Y:S01]  /*1240*/  LDG.E.CONSTANT R4, desc[UR12][R4.64] ;  /* 0x0000000c04047981 */ /* 0x000ea2000c1e9900 */
[----:B------:R-:W-:Y:S01]  /*1250*/  UIADD3 UR4, UPT, UPT, UR4, 0x1, URZ ;  /* 0x0000000104047890 */ /* 0x000fe2000fffe0ff */
[----:B------:R-:W-:Y:S02]  /*1260*/  IADD3 R8, P0, PT, R8, 0x4, RZ ;  /* 0x0000000408087810 */ /* 0x000fe40007f1e0ff */
[----:B------:R-:W-:Y:S01]  /*1270*/  IADD3 R6, P1, PT, R6, 0x4, RZ ;  /* 0x0000000406067810 */ /* 0x000fe20007f3e0ff */
[----:B------:R-:W-:Y:S01]  /*1280*/  UISETP.NE.AND UP0, UPT, UR4, URZ, UPT ;  /* 0x000000ff0400728c */ /* 0x000fe2000bf05270 */
[----:B------:R-:W-:-:S02]  /*1290*/  IADD3.X R9, PT, PT, RZ, R9, RZ, P0, !PT ;  /* 0x00000009ff097210 */ /* 0x000fc400007fe4ff */
[----:B------:R-:W-:Y:S01]  /*12a0*/  IADD3.X R7, PT, PT, RZ, R7, RZ, P1, !PT ;  /* 0x00000007ff077210 */ /* 0x000fe20000ffe4ff */
[----:B--2---:R-:W-:-:S05]  /*12b0*/  FFMA R15, R2, R4, R15 ;  /* 0x00000004020f7223 */ /* 0x004fca000000000f */
[----:B------:R-:W-:Y:S05]  /*12c0*/  BRA.U UP0, `(.L_x_257) ;  /* 0xfffffffd00c87547 */ /* 0x000fea000b83ffff */
.L_x_252:
[----:B------:R-:W2:Y:S02]  /*12d0*/  LDC.64 R2, c[0x0][0x398] ;  /* 0x0000e600ff027b82 */ /* 0x000ea40000000a00 */
[----:B--2---:R-:W-:-:S05]  /*12e0*/  IMAD.WIDE.U32 R2, R0, 0x4, R2 ;  /* 0x0000000400027825 */ /* 0x004fca00078e0002 */
[----:B------:R-:W-:Y:S01]  /*12f0*/  STG.E desc[UR12][R2.64], R15 ;  /* 0x0000000f02007986 */ /* 0x000fe2000c10190c */
[----:B------:R-:W-:Y:S05]  /*1300*/  EXIT ;  /* 0x000000000000794d */ /* 0x000fea0003800000 */
.L_x_258:
        /* <DEDUP_REMOVED lines=15> */
.L_x_398:


//--------------------- .text._ZN9langlands9geometric16hitchinFibrationEPKNS0_7ComplexEPfS4_ii --------------------------
	.section	.text._ZN9langlands9geometric16hitchinFibrationEPKNS0_7ComplexEPfS4_ii,"ax",@progbits
	.align	128
        .global         _ZN9langlands9geometric16hitchinFibrationEPKNS0_7ComplexEPfS4_ii
        .type           _ZN9langlands9geometric16hitchinFibrationEPKNS0_7ComplexEPfS4_ii,@function
        .size           _ZN9langlands9geometric16hitchinFibrationEPKNS0_7ComplexEPfS4_ii,(.L_x_391 - _ZN9langlands9geometric16hitchinFibrationEPKNS0_7ComplexEPfS4_ii)
        .other          _ZN9langlands9geometric16hitchinFibrationEPKNS0_7ComplexEPfS4_ii,@"STO_CUDA_ENTRY STV_DEFAULT"
_ZN9langlands9geometric16hitchinFibrationEPKNS0_7ComplexEPfS4_ii:
.text._ZN9langlands9geometric16hitchinFibrationEPKNS0_7ComplexEPfS4_ii:
[----:B------:R-:W-:Y:S01]  /*0000*/  LDC R1, c[0x0][0x37c] ;  /* 0x0000df00ff017b82 */ /* 0x000fe20000000800 */
[----:B------:R-:W0:Y:S07]  /*0010*/  S2R R5, SR_TID.X ;  /* 0x0000000000057919 */ /* 0x000e2e0000002100 */
[----:B------:R-:W0:Y:S08]  /*0020*/  S2UR UR4, SR_CTAID.X ;  /* 0x00000000000479c3 */ /* 0x000e300000002500 */
[----:B------:R-:W0:Y:S08]  /*0030*/  LDC R4, c[0x0][0x360] ;  /* 0x0000d800ff047b82 */ /* 0x000e300000000800 */
[----:B------:R-:W1:Y:S01]  /*0040*/  LDC.64 R2, c[0x0][0x398] ;  /* 0x0000e600ff027b82 */ /* 0x000e620000000a00 */
[----:B0-----:R-:W-:-:S02]  /*0050*/  IMAD R4, R4, UR4, R5 ;  /* 0x0000000404047c24 */ /* 0x001fc4000f8e0205 */
[----:B-1----:R-:W-:-:S05]  /*0060*/  IMAD R5, R3, R2, RZ ;  /* 0x0000000203057224 */ /* 0x002fca00078e02ff */
[----:B------:R-:W-:-:S13]  /*0070*/  ISETP.GE.AND P0, PT, R4, R5, PT ;  /* 0x000000050400720c */ /* 0x000fda0003f06270 */
[----:B------:R-:W-:Y:S05]  /*0080*/  @P0 EXIT ;  /* 0x000000000000094d */ /* 0x000fea0003800000 */
[----:B------:R-:W-:Y:S01]  /*0090*/  ISETP.GE.AND P0, PT, R3, 0x1, PT ;  /* 0x000000010300780c */ /* 0x000fe20003f06270 */
[----:B------:R-:W0:-:S12]  /*00a0*/  LDCU.64 UR8, c[0x0][0x358] ;  /* 0x00006b00ff0877ac */ /* 0x000e180008000a00 */
[----:B------:R-:W-:Y:S05]  /*00b0*/  @!P0 BRA `(.L_x_259) ;  /* 0x0000002c00ac8947 */ /* 0x000fea0003800000 */
[C---:B------:R-:W-:Y:S01]  /*00c0*/  ISETP.GE.U32.AND P0, PT, R3.reuse, 0x8, PT ;  /* 0x000000080300780c */ /* 0x040fe20003f06070 */
[----:B------:R-:W1:Y:S01]  /*00d0*/  LDCU.64 UR6, c[0x0][0x380] ;  /* 0x00007000ff0677ac */ /* 0x000e620008000a00 */
[----:B------:R-:W-:Y:S01]  /*00e0*/  LOP3.LUT R18, R3, 0x7, RZ, 0xc0, !PT ;  /* 0x0000000703127812 */ /* 0x000fe200078ec0ff */
[----:B------:R-:W-:Y:S02]  /*00f0*/  HFMA2 R2, -RZ, RZ, 1.875, 0 ;  /* 0x3f800000ff027431 */ /* 0x000fe400000001ff */
[----:B------:R-:W-:Y:S02]  /*0100*/  IMAD R5, R4, R3, RZ ;  /* 0x0000000304057224 */ /* 0x000fe400078e02ff */
[----:B------:R-:W-:Y:S01]  /*0110*/  HFMA2 R0, -RZ, RZ, 0, 0 ;  /* 0x00000000ff007431 */ /* 0x000fe200000001ff */
[----:B------:R-:W-:Y:S02]  /*0120*/  ISETP.NE.AND P1, PT, R18, RZ, PT ;  /* 0x000000ff1200720c */ /* 0x000fe40003f25270 */
[----:B------:R-:W-:-:S03]  /*0130*/  MOV R8, RZ ;  /* 0x000000ff00087202 */ /* 0x000fc60000000f00 */
[----:B------:R-:W-:Y:S08]  /*0140*/  @!P0 BRA `(.L_x_260) ;  /* 0x0000000400088947 */ /* 0x000ff00003800000 */
[----:B------:R-:W-:Y:S01]  /*0150*/  LOP3.LUT R0, R3, 0x7ffffff8, RZ, 0xc0, !PT ;  /* 0x7ffffff803007812 */ /* 0x000fe200078ec0ff */
[----:B------:R-:W-:Y:S01]  /*0160*/  UMOV UR4, 0x20 ;  /* 0x0000002000047882 */ /* 0x000fe20000000000 */
[----:B------:R-:W-:Y:S01]  /*0170*/  UMOV UR5, 0x0 ;  /* 0x0000000000057882 */ /* 0x000fe20000000000 */
[----:B------:R-:W-:Y:S01]  /*0180*/  MOV R2, 0x3f800000 ;  /* 0x3f80000000027802 */ /* 0x000fe20000000f00 */
[----:B-1----:R-:W-:Y:S01]  /*0190*/  UIMAD.WIDE.U32 UR4, UR6, 0x1, UR4 ;  /* 0x00000001060478a5 */ /* 0x002fe2000f8e0004 */
[----:B------:R-:W-:Y:S02]  /*01a0*/  MOV R8, RZ ;  /* 0x000000ff00087202 */ /* 0x000fe40000000f00 */
[----:B------:R-:W-:Y:S01]  /*01b0*/  MOV R9, R5 ;  /* 0x0000000500097202 */ /* 0x000fe20000000f00 */
[----:B------:R-:W-:Y:S01]  /*01c0*/  UIADD3 UR10, UPT, UPT, UR5, UR7, URZ ;  /* 0x00000007050a7290 */ /* 0x000fe2000fffe0ff */
[----:B------:R-:W-:-:S11]  /*01d0*/  IADD3 R25, PT, PT, -R0, RZ, RZ ;  /* 0x000000ff00197210 */ /* 0x000fd60007ffe1ff */
.L_x_261:
[----:B------:R-:W-:Y:S02]  /*01e0*/  MOV R10, UR4 ;  /* 0x00000004000a7c02 */ /* 0x000fe40008000f00 */
[----:B------:R-:W-:Y:S02]  /*01f0*/  MOV R7, UR10 ;  /* 0x0000000a00077c02 */ /* 0x000fe40008000f00 */
[----:B------:R-:W-:Y:S02]  /*0200*/  MOV R6, R10 ;  /* 0x0000000a00067202 */ /* 0x000fe40000000f00 */
[----:B------:R-:W-:-:S03]  /*0210*/  MOV R11, UR5 ;  /* 0x00000005000b7c02 */ /* 0x000fc60008000f00 */
[----:B------:R-:W-:-:S05]  /*0220*/  IMAD.WIDE R6, R9, 0x8, R6 ;  /* 0x0000000809067825 */ /* 0x000fca00078e0206 */
[----:B0-----:R-:W2:Y:S04]  /*0230*/  LDG.E.CONSTANT R23, desc[UR8][R6.64+-0x20] ;  /* 0xffffe00806177981 */ /* 0x001ea8000c1e9900 */
        /* <DEDUP_REMOVED lines=13> */
[-C--:B--2---:R-:W-:Y:S01]  /*0310*/  FMUL R24, R23, R2.reuse ;  /* 0x0000000217187220 */ /* 0x084fe20000400000 */
[----:B---3--:R-:W-:-:S03]  /*0320*/  FMUL R26, R27, R2 ;  /* 0x000000021b1a7220 */ /* 0x008fc60000400000 */
[-C--:B------:R-:W-:Y:S01]  /*0330*/  FFMA R27, R27, R8.reuse, -R24 ;  /* 0x000000081b1b7223 */ /* 0x080fe20000000818 */
[----:B------:R-:W2:Y:S04]  /*0340*/  LDG.E.CONSTANT R2, desc[UR8][R6.64+0x1c] ;  /* 0x00001c0806027981 */ /* 0x000ea8000c1e9900 */
[----:B------:R0:W3:Y:S01]  /*0350*/  LDG.E.CONSTANT R24, desc[UR8][R6.64+0x18] ;  /* 0x0000180806187981 */ /* 0x0000e2000c1e9900 */
[----:B------:R-:W-:Y:S01]  /*0360*/  FFMA R26, -R23, R8, -R26 ;  /* 0x00000008171a7223 */ /* 0x000fe2000000091a */
[C---:B----4-:R-:W-:Y:S01]  /*0370*/  FMUL R23, R27.reuse, R22 ;  /* 0x000000161b177220 */ /* 0x050fe20000400000 */
[----:B-----5:R-:W-:-:S03]  /*0380*/  FMUL R27, R27, R21 ;  /* 0x000000151b1b7220 */ /* 0x020fc60000400000 */
[C---:B------:R-:W-:Y:S01]  /*0390*/  FFMA R23, R26.reuse, R21, -R23 ;  /* 0x000000151a177223 */ /* 0x040fe20000000817 */
[----:B------:R-:W-:-:S03]  /*03a0*/  FFMA R27, R26, -R22, -R27 ;  /* 0x800000161a1b7223 */ /* 0x000fc6000000081b */
[C---:B------:R-:W-:Y:S01]  /*03b0*/  FMUL R8, R23.reuse, R20 ;  /* 0x0000001417087220 */ /* 0x040fe20000400000 */
[----:B------:R-:W-:-:S03]  /*03c0*/  FMUL R23, R23, R19 ;  /* 0x0000001317177220 */ /* 0x000fc60000400000 */
[C---:B------:R-:W-:Y:S01]  /*03d0*/  FFMA R8, R27.reuse, R19, -R8 ;  /* 0x000000131b087223 */ /* 0x040fe20000000808 */
[----:B------:R-:W-:-:S03]  /*03e0*/  FFMA R23, R27, -R20, -R23 ;  /* 0x800000141b177223 */ /* 0x000fc60000000817 */
[C---:B------:R-:W-:Y:S01]  /*03f0*/  FMUL R20, R8.reuse, R17 ;  /* 0x0000001108147220 */ /* 0x040fe20000400000 */
[----:B------:R-:W-:-:S03]  /*0400*/  FMUL R8, R8, R16 ;  /* 0x0000001008087220 */ /* 0x000fc60000400000 */
[C---:B------:R-:W-:Y:S01]  /*0410*/  FFMA R20, R23.reuse, R16, -R20 ;  /* 0x0000001017147223 */ /* 0x040fe20000000814 */
[----:B------:R-:W-:-:S03]  /*0420*/  FFMA R8, R23, -R17, -R8 ;  /* 0x8000001117087223 */ /* 0x000fc60000000808 */
[C---:B0-----:R-:W-:Y:S01]  /*0430*/  FMUL R7, R20.reuse, R15 ;  /* 0x0000000f14077220 */ /* 0x041fe20000400000 */
[----:B------:R-:W-:-:S03]  /*0440*/  FMUL R20, R20, R14 ;  /* 0x0000000e14147220 */ /* 0x000fc60000400000 */
[C---:B------:R-:W-:Y:S01]  /*0450*/  FFMA R7, R8.reuse, R14, -R7 ;  /* 0x0000000e08077223 */ /* 0x040fe20000000807 */
[----:B------:R-:W-:Y:S01]  /*0460*/  FFMA R20, R8, -R15, -R20 ;  /* 0x8000000f08147223 */ /* 0x000fe20000000814 */
[----:B------:R-:W-:Y:S02]  /*0470*/  IADD3 R25, PT, PT, R25, 0x8, RZ ;  /* 0x0000000819197810 */ /* 0x000fe40007ffe0ff */
[CC--:B------:R-:W-:Y:S01]  /*0480*/  FMUL R15, R7.reuse, R13.reuse ;  /* 0x0000000d070f7220 */ /* 0x0c0fe20000400000 */
[-C--:B------:R-:W-:Y:S01]  /*0490*/  FMUL R6, R7, R12.reuse ;  /* 0x0000000c07067220 */ /* 0x080fe20000400000 */
[----:B------:R-:W-:Y:S02]  /*04a0*/  ISETP.NE.AND P0, PT, R25, RZ, PT ;  /* 0x000000ff1900720c */ /* 0x000fe40003f05270 */
[C---:B------:R-:W-:Y:S01]  /*04b0*/  FFMA R15, R20.reuse, R12, -R15 ;  /* 0x0000000c140f7223 */ /* 0x040fe2000000080f */
[----:B------:R-:W-:-:S03]  /*04c0*/  FFMA R6, R20, -R13, -R6 ;  /* 0x8000000d14067223 */ /* 0x000fc60000000806 */
[C---:B------:R-:W-:Y:S01]  /*04d0*/  FMUL R7, R15.reuse, R11 ;  /* 0x0000000b0f077220 */ /* 0x040fe20000400000 */
[----:B------:R-:W-:-:S03]  /*04e0*/  FMUL R8, R15, R10 ;  /* 0x0000000a0f087220 */ /* 0x000fc60000400000 */
[C---:B------:R-:W-:Y:S01]  /*04f0*/  FFMA R7, R6.reuse, R10, -R7 ;  /* 0x0000000a06077223 */ /* 0x040fe20000000807 */
[----:B------:R-:W-:Y:S01]  /*0500*/  FFMA R11, R6, -R11, -R8 ;  /* 0x8000000b060b7223 */ /* 0x000fe20000000808 */
[----:B------:R-:W-:Y:S02]  /*0510*/  IADD3 R9, PT, PT, R9, 0x8, RZ ;  /* 0x0000000809097810 */ /* 0x000fe40007ffe0ff */
[C---:B---3--:R-:W-:Y:S01]  /*0520*/  FMUL R6, R7.reuse, R24 ;  /* 0x0000001807067220 */ /* 0x048fe20000400000 */
[----:B--2---:R-:W-:-:S03]  /*0530*/  FMUL R7, R7, R2 ;  /* 0x0000000207077220 */ /* 0x004fc60000400000 */
[C---:B------:R-:W-:Y:S01]  /*0540*/  FFMA R2, R11.reuse, R2, -R6 ;  /* 0x000000020b027223 */ /* 0x040fe20000000806 */
[----:B------:R-:W-:Y:S01]  /*0550*/  FFMA R8, R11, -R24, -R7 ;  /* 0x800000180b087223 */ /* 0x000fe20000000807 */
[----:B------:R-:W-:Y:S06]  /*0560*/  @P0 BRA `(.L_x_261) ;  /* 0xfffffffc001c0947 */ /* 0x000fec000383ffff */
.L_x_260:
[----:B------:R-:W-:Y:S05]  /*0570*/  @!P1 BRA `(.L_x_262) ;  /* 0x0000000000f89947 */ /* 0x000fea0003800000 */
[----:B------:R-:W-:Y:S02]  /*0580*/  ISETP.GE.U32.AND P0, PT, R18, 0x4, PT ;  /* 0x000000041200780c */ /* 0x000fe40003f06070 */
[----:B------:R-:W-:-:S04]  /*0590*/  LOP3.LUT R17, R3, 0x3, RZ, 0xc0, !PT ;  /* 0x0000000303117812 */ /* 0x000fc800078ec0ff */
[----:B------:R-:W-:-:S07]  /*05a0*/  ISETP.NE.AND P1, PT, R17, RZ, PT ;  /* 0x000000ff1100720c */ /* 0x000fce0003f25270 */
[----:B------:R-:W-:Y:S06]  /*05b0*/  @!P0 BRA `(.L_x_263) ;  /* 0x0000000000708947 */ /* 0x000fec0003800000 */
[----:B------:R-:W2:Y:S01]  /*05c0*/  LDC.64 R6, c[0x0][0x380] ;  /* 0x0000e000ff067b82 */ /* 0x000ea20000000a00 */
[----:B------:R-:W-:-:S05]  /*05d0*/  IADD3 R9, PT, PT, R5, R0, RZ ;  /* 0x0000000005097210 */ /* 0x000fca0007ffe0ff */
[----:B--2---:R-:W-:-:S05]  /*05e0*/  IMAD.WIDE R6, R9, 0x8, R6 ;  /* 0x0000000809067825 */ /* 0x004fca00078e0206 */
[----:B0-----:R-:W2:Y:S04]  /*05f0*/  LDG.E.CONSTANT R11, desc[UR8][R6.64] ;  /* 0x00000008060b7981 */ /* 0x001ea8000c1e9900 */
[----:B------:R-:W3:Y:S04]  /*0600*/  LDG.E.CONSTANT R13, desc[UR8][R6.64+0x4] ;  /* 0x00000408060d7981 */ /* 0x000ee8000c1e9900 */
[----:B------:R-:W4:Y:S04]  /*0610*/  LDG.E.CONSTANT R12, desc[UR8][R6.64+0x8] ;  /* 0x00000808060c7981 */ /* 0x000f28000c1e9900 */
[----:B------:R-:W5:Y:S04]  /*0620*/  LDG.E.CONSTANT R14, desc[UR8][R6.64+0xc] ;  /* 0x00000c08060e7981 */ /* 0x000f68000c1e9900 */
[----:B------:R-:W5:Y:S04]  /*0630*/  LDG.E.CONSTANT R16, desc[UR8][R6.64+0x10] ;  /* 0x0000100806107981 */ /* 0x000f68000c1e9900 */
[----:B------:R-:W5:Y:S04]  /*0640*/  LDG.E.CONSTANT R20, desc[UR8][R6.64+0x14] ;  /* 0x0000140806147981 */ /* 0x000f68000c1e9900 */
[----:B------:R-:W5:Y:S04]  /*0650*/  LDG.E.CONSTANT R9, desc[UR8][R6.64+0x18] ;  /* 0x0000180806097981 */ /* 0x000f68000c1e9900 */
[----:B------:R0:W5:Y:S01]  /*0660*/  LDG.E.CONSTANT R10, desc[UR8][R6.64+0x1c] ;  /* 0x00001c08060a7981 */ /* 0x000162000c1e9900 */
[----:B------:R-:W-:Y:S01]  /*0670*/  IADD3 R0, PT, PT, R0, 0x4, RZ ;  /* 0x0000000400007810 */ /* 0x000fe20007ffe0ff */
[C---:B--2---:R-:W-:Y:S01]  /*0680*/  FMUL R15, R2.reuse, R11 ;  /* 0x0000000b020f7220 */ /* 0x044fe20000400000 */
[----:B---3--:R-:W-:-:S03]  /*0690*/  FMUL R2, R2, R13 ;  /* 0x0000000d02027220 */ /* 0x008fc60000400000 */
[C---:B------:R-:W-:Y:S01]  /*06a0*/  FFMA R15, R8.reuse, R13, -R15 ;  /* 0x0000000d080f7223 */ /* 0x040fe2000000080f */
[----:B------:R-:W-:-:S03]  /*06b0*/  FFMA R2, R8, -R11, -R2 ;  /* 0x8000000b08027223 */ /* 0x000fc60000000802 */
        /* <DEDUP_REMOVED lines=11> */
[----:B------:R-:W-:-:S07]  /*0770*/  FFMA R8, R11, -R9, -R8 ;  /* 0x800000090b087223 */ /* 0x000fce0000000808 */
.L_x_263:
[----:B------:R-:W-:Y:S05]  /*0780*/  @!P1 BRA `(.L_x_262) ;  /* 0x0000000000749947 */ /* 0x000fea0003800000 */
[----:B------:R-:W-:Y:S02]  /*0790*/  ISETP.NE.AND P0, PT, R17, 0x1, PT ;  /* 0x000000011100780c */ /* 0x000fe40003f05270 */
[----:B------:R-:W-:-:S04]  /*07a0*/  LOP3.LUT R6, R3, 0x1, RZ, 0xc0, !PT ;  /* 0x0000000103067812 */ /* 0x000fc800078ec0ff */
[----:B------:R-:W-:-:S07]  /*07b0*/  ISETP.NE.U32.AND P1, PT, R6, 0x1, PT ;  /* 0x000000010600780c */ /* 0x000fce0003f25070 */
[----:B------:R-:W2:Y:S01]  /*07c0*/  @P0 LDC.64 R10, c[0x0][0x380] ;  /* 0x0000e000ff0a0b82 */ /* 0x000ea20000000a00 */
[----:B------:R-:W-:-:S07]  /*07d0*/  @P0 IADD3 R9, PT, PT, R5, R0, RZ ;  /* 0x0000000005090210 */ /* 0x000fce0007ffe0ff */
[----:B------:R-:W3:Y:S01]  /*07e0*/  @!P1 LDC.64 R6, c[0x0][0x380] ;  /* 0x0000e000ff069b82 */ /* 0x000ee20000000a00 */
[----:B------:R-:W-:Y:S01]  /*07f0*/  @P0 IADD3 R0, PT, PT, R0, 0x2, RZ ;  /* 0x0000000200000810 */ /* 0x000fe20007ffe0ff */
[----:B--2---:R-:W-:-:S05]  /*0800*/  @P0 IMAD.WIDE R10, R9, 0x8, R10 ;  /* 0x00000008090a0825 */ /* 0x004fca00078e020a */
[----:B0-----:R-:W2:Y:S01]  /*0810*/  @P0 LDG.E.CONSTANT R15, desc[UR8][R10.64] ;  /* 0x000000080a0f0981 */ /* 0x001ea2000c1e9900 */
[----:B------:R-:W-:-:S03]  /*0820*/  @!P1 IADD3 R9, PT, PT, R5, R0, RZ ;  /* 0x0000000005099210 */ /* 0x000fc60007ffe0ff */
[----:B------:R-:W4:Y:S04]  /*0830*/  @P0 LDG.E.CONSTANT R17, desc[UR8][R10.64+0x4] ;  /* 0x000004080a110981 */ /* 0x000f28000c1e9900 */
[----:B------:R-:W5:Y:S01]  /*0840*/  @P0 LDG.E.CONSTANT R12, desc[UR8][R10.64+0x8] ;  /* 0x000008080a0c0981 */ /* 0x000f62000c1e9900 */
[----:B---3--:R-:W-:-:S03]  /*0850*/  @!P1 IMAD.WIDE R6, R9, 0x8, R6 ;  /* 0x0000000809069825 */ /* 0x008fc600078e0206 */
[----:B------:R-:W3:Y:S04]  /*0860*/  @P0 LDG.E.CONSTANT R14, desc[UR8][R10.64+0xc] ;  /* 0x00000c080a0e0981 */ /* 0x000ee8000c1e9900 */
[----:B------:R-:W3:Y:S04]  /*0870*/  @!P1 LDG.E.CONSTANT R9, desc[UR8][R6.64] ;  /* 0x0000000806099981 */ /* 0x000ee8000c1e9900 */
[----:B------:R-:W3:Y:S01]  /*0880*/  @!P1 LDG.E.CONSTANT R13, desc[UR8][R6.64+0x4] ;  /* 0x00000408060d9981 */ /* 0x000ee2000c1e9900 */
[C---:B--2---:R-:W-:Y:S01]  /*0890*/  @P0 FMUL R19, R2.reuse, R15 ;  /* 0x0000000f02130220 */ /* 0x044fe20000400000 */
[----:B----4-:R-:W-:-:S03]  /*08a0*/  @P0 FMUL R0, R2, R17 ;  /* 0x0000001102000220 */ /* 0x010fc60000400000 */
[C---:B------:R-:W-:Y:S01]  /*08b0*/  @P0 FFMA R19, R8.reuse, R17, -R19 ;  /* 0x0000001108130223 */ /* 0x040fe20000000813 */
[----:B------:R-:W-:-:S03]  /*08c0*/  @P0 FFMA R0, R8, -R15, -R0 ;  /* 0x8000000f08000223 */ /* 0x000fc60000000800 */
[C---:B-----5:R-:W-:Y:S01]  /*08d0*/  @P0 FMUL R15, R19.reuse, R12 ;  /* 0x0000000c130f0220 */ /* 0x060fe20000400000 */
[----:B---3--:R-:W-:-:S03]  /*08e0*/  @P0 FMUL R19, R19, R14 ;  /* 0x0000000e13130220 */ /* 0x008fc60000400000 */
[C---:B------:R-:W-:Y:S01]  /*08f0*/  @P0 FFMA R2, R0.reuse, R14, -R15 ;  /* 0x0000000e00020223 */ /* 0x040fe2000000080f */
[----:B------:R-:W-:-:S03]  /*0900*/  @P0 FFMA R8, R0, -R12, -R19 ;  /* 0x8000000c00080223 */ /* 0x000fc60000000813 */
[C---:B------:R-:W-:Y:S01]  /*0910*/  @!P1 FMUL R11, R2.reuse, R9 ;  /* 0x00000009020b9220 */ /* 0x040fe20000400000 */
[----:B------:R-:W-:-:S03]  /*0920*/  @!P1 FMUL R0, R2, R13 ;  /* 0x0000000d02009220 */ /* 0x000fc60000400000 */
[C---:B------:R-:W-:Y:S01]  /*0930*/  @!P1 FFMA R11, R8.reuse, R13, -R11 ;  /* 0x0000000d080b9223 */ /* 0x040fe2000000080b */
[----:B------:R-:W-:-:S04]  /*0940*/  @!P1 FFMA R8, R8, -R9, -R0 ;  /* 0x8000000908089223 */ /* 0x000fc80000000800 */
[----:B------:R-:W-:-:S07]  /*0950*/  @!P1 MOV R2, R11 ;  /* 0x0000000b00029202 */ /* 0x000fce0000000f00 */
.L_x_262:
[----:B------:R-:W2:Y:S01]  /*0960*/  LDC.64 R10, c[0x0][0x388] ;  /* 0x0000e200ff0a7b82 */ /* 0x000ea20000000a00 */
[----:B------:R-:W-:Y:S01]  /*0970*/  SHF.L.U32 R7, R4, 0x1, RZ ;  /* 0x0000000104077819 */ /* 0x000fe200000006ff */
[----:B------:R-:W-:Y:S01]  /*0980*/  HFMA2 R17, -RZ, RZ, 0, 0 ;  /* 0x00000000ff117431 */ /* 0x000fe200000001ff */
[----:B------:R-:W-:Y:S02]  /*0990*/  ISETP.GE.U32.AND P0, PT, R3, 0x10, PT ;  /* 0x000000100300780c */ /* 0x000fe40003f06070 */
[----:B------:R-:W-:Y:S01]  /*09a0*/  MOV R6, RZ ;  /* 0x000000ff00067202 */ /* 0x000fe20000000f00 */
[----:B--2---:R-:W-:Y:S01]  /*09b0*/  IMAD.WIDE R10, R7, 0x4, R10 ;  /* 0x00000004070a7825 */ /* 0x004fe200078e020a */
[----:B------:R-:W-:-:S04]  /*09c0*/  LOP3.LUT R7, R3, 0xf, RZ, 0xc0, !PT ;  /* 0x0000000f03077812 */ /* 0x000fc800078ec0ff */
[----:B0-----:R0:W-:Y:S04]  /*09d0*/  STG.E desc[UR8][R10.64], R2 ;  /* 0x000000020a007986 */ /* 0x0011e8000c101908 */
[----:B------:R0:W-:Y:S01]  /*09e0*/  STG.E desc[UR8][R10.64+0x4], R8 ;  /* 0x000004080a007986 */ /* 0x0001e2000c101908 */
[----:B------:R-:W-:Y:S05]  /*09f0*/  @!P0 BRA `(.L_x_264) ;  /* 0x0000001000f48947 */ /* 0x000fea0003800000 */
[----:B------:R-:W-:Y:S01]  /*0a00*/  LOP3.LUT R6, R3, 0x7ffffff0, RZ, 0xc0, !PT ;  /* 0x7ffffff003067812 */ /* 0x000fe200078ec0ff */
[----:B-1----:R-:W-:Y:S01]  /*0a10*/  UIADD3 UR4, UP0, UPT, UR6, 0x40, URZ ;  /* 0x0000004006047890 */ /* 0x002fe2000ff1e0ff */
[----:B------:R-:W-:Y:S02]  /*0a20*/  MOV R17, RZ ;  /* 0x000000ff00117202 */ /* 0x000fe40000000f00 */
[----:B0-----:R-:W-:Y:S01]  /*0a30*/  MOV R11, R5 ;  /* 0x00000005000b7202 */ /* 0x001fe20000000f00 */
[----:B------:R-:W-:Y:S01]  /*0a40*/  UIADD3.X UR5, UPT, UPT, URZ, UR7, URZ, UP0, !UPT ;  /* 0x00000007ff057290 */ /* 0x000fe200087fe4ff */
[----:B------:R-:W-:-:S11]  /*0a50*/  IADD3 R10, PT, PT, -R6, RZ, RZ ;  /* 0x000000ff060a7210 */ /* 0x000fd60007ffe1ff */
.L_x_313:
[----:B------:R-:W-:Y:S02]  /*0a60*/  MOV R2, UR4 ;  /* 0x0000000400027c02 */ /* 0x000fe40008000f00 */
[----:B------:R-:W-:-:S03]  /*0a70*/  MOV R3, UR5 ;  /* 0x0000000500037c02 */ /* 0x000fc60008000f00 */
[----:B------:R-:W-:-:S05]  /*0a80*/  IMAD.WIDE R2, R11, 0x8, R2 ;  /* 0x000000080b027825 */ /* 0x000fca00078e0202 */
[----:B------:R-:W2:Y:S04]  /*0a90*/  LDG.E.CONSTANT R8, desc[UR8][R2.64+-0x3c] ;  /* 0xffffc40802087981 */ /* 0x000ea8000c1e9900 */
[----:B------:R-:W3:Y:S01]  /*0aa0*/  LDG.E.CONSTANT R0, desc[UR8][R2.64+-0x40] ;  /* 0xffffc00802007981 */ /* 0x000ee2000c1e9900 */
[----:B------:R-:W-:Y:S01]  /*0ab0*/  IADD3 R10, PT, PT, R10, 0x10, RZ ;  /* 0x000000100a0a7810 */ /* 0x000fe20007ffe0ff */
[----:B------:R-:W-:Y:S03]  /*0ac0*/  BSSY.RECONVERGENT B0, `(.L_x_265) ;  /* 0x0000010000007945 */ /* 0x000fe60003800200 */
[----:B------:R-:W-:Y:S01]  /*0ad0*/  ISETP.NE.AND P0, PT, R10, RZ, PT ;  /* 0x000000ff0a00720c */ /* 0x000fe20003f05270 */
[----:B--2---:R-:W-:-:S04]  /*0ae0*/  FMUL R9, R8, R8 ;  /* 0x0000000808097220 */ /* 0x004fc80000400000 */
[----:B---3--:R-:W-:-:S04]  /*0af0*/  FFMA R12, R0, R0, R9 ;  /* 0x00000000000c7223 */ /* 0x008fc80000000009 */
[----:B------:R0:W1:Y:S01]  /*0b00*/  MUFU.RSQ R9, R12 ;  /* 0x0000000c00097308 */ /* 0x0000620000001400 */
[----:B------:R-:W-:-:S04]  /*0b10*/  IADD3 R0, PT, PT, R12, -0xd000000, RZ ;  /* 0xf30000000c007810 */ /* 0x000fc80007ffe0ff */
[----:B------:R-:W-:-:S13]  /*0b20*/  ISETP.GT.U32.AND P1, PT, R0, 0x727fffff, PT ;  /* 0x727fffff0000780c */ /* 0x000fda0003f24070 */
[----:B01----:R-:W-:Y:S05]  /*0b30*/  @!P1 BRA `(.L_x_266) ;  /* 0x0000000000109947 */ /* 0x003fea0003800000 */
[----:B------:R-:W-:Y:S02]  /*0b40*/  MOV R0, R12 ;  /* 0x0000000c00007202 */ /* 0x000fe40000000f00 */
[----:B------:R-:W-:-:S07]  /*0b50*/  MOV R8, 0xb70 ;  /* 0x00000b7000087802 */ /* 0x000fce0000000f00 */
[----:B------:R-:W-:Y:S05]  /*0b60*/  CALL.REL.NOINC `($__internal_8_$__cuda_sm20_sqrt_rn_f32_slowpath) ;  /* 0x00000024006c7944 */ /* 0x000fea0003c00000 */
[----:B------:R-:W-:Y:S05]  /*0b70*/  BRA `(.L_x_267) ;  /* 0x0000000000107947 */ /* 0x000fea0003800000 */
.L_x_266:
[----:B------:R-:W-:Y:S01]  /*0b80*/  FMUL.FTZ R13, R12, R9 ;  /* 0x000000090c0d7220 */ /* 0x000fe20000410000 */
[----:B------:R-:W-:-:S03]  /*0b90*/  FMUL.FTZ R8, R9, 0.5 ;  /* 0x3f00000009087820 */ /* 0x000fc60000410000 */
[----:B------:R-:W-:-:S04]  /*0ba0*/  FFMA R0, -R13, R13, R12 ;  /* 0x0000000d0d007223 */ /* 0x000fc8000000010c */
[----:B------:R-:W-:-:S07]  /*0bb0*/  FFMA R13, R0, R8, R13 ;  /* 0x00000008000d7223 */ /* 0x000fce000000000d */
.L_x_267:
[----:B------:R-:W-:Y:S05]  /*0bc0*/  BSYNC.RECONVERGENT B0 ;  /* 0x0000000000007941 */ /* 0x000fea0003800200 */
.L_x_265:
[----:B------:R-:W2:Y:S04]  /*0bd0*/  LDG.E.CONSTANT R8, desc[UR8][R2.64+-0x34] ;  /* 0xffffcc0802087981 */ /* 0x000ea8000c1e9900 */
[----:B------:R-:W3:Y:S01]  /*0be0*/  LDG.E.CONSTANT R0, desc[UR8][R2.64+-0x38] ;  /* 0xffffc80802007981 */ /* 0x000ee2000c1e9900 */
[----:B------:R-:W-:Y:S01]  /*0bf0*/  BSSY.RECONVERGENT B0, `(.L_x_268) ;  /* 0x0000010000007945 */ /* 0x000fe20003800200 */
[----:B------:R-:W-:Y:S01]  /*0c00*/  FADD R17, R13, R17 ;  /* 0x000000110d117221 */ /* 0x000fe20000000000 */
        /* <DEDUP_REMOVED lines=10> */
.L_x_269:
[----:B------:R-:W-:Y:S01]  /*0cb0*/  FMUL.FTZ R13, R12, R9 ;  /* 0x000000090c0d7220 */ /* 0x000fe20000410000 */
[----:B------:R-:W-:-:S03]  /*0cc0*/  FMUL.FTZ R8, R9, 0.5 ;  /* 0x3f00000009087820 */ /* 0x000fc60000410000 */
[----:B------:R-:W-:-:S04]  /*0cd0*/  FFMA R0, -R13, R13, R12 ;  /* 0x0000000d0d007223 */ /* 0x000fc8000000010c */
[----:B------:R-:W-:-:S07]  /*0ce0*/  FFMA R13, R0, R8, R13 ;  /* 0x00000008000d7223 */ /* 0x000fce000000000d */
.L_x_270:
[----:B------:R-:W-:Y:S05]  /*0cf0*/  BSYNC.RECONVERGENT B0 ;  /* 0x0000000000007941 */ /* 0x000fea0003800200 */
.L_x_268:
        /* <DEDUP_REMOVED lines=14> */
.L_x_272:
[----:B------:R-:W-:Y:S01]  /*0de0*/  FMUL.FTZ R13, R12, R9 ;  /* 0x000000090c0d7220 */ /* 0x000fe20000410000 */
[----:B------:R-:W-:-:S03]  /*0df0*/  FMUL.FTZ R8, R9, 0.5 ;  /* 0x3f00000009087820 */ /* 0x000fc60000410000 */
[----:B------:R-:W-:-:S04]  /*0e00*/  FFMA R0, -R13, R13, R12 ;  /* 0x0000000d0d007223 */ /* 0x000fc8000000010c */
[----:B------:R-:W-:-:S07]  /*0e10*/  FFMA R13, R0, R8, R13 ;  /* 0x00000008000d7223 */ /* 0x000fce000000000d */
.L_x_273:
[----:B------:R-:W-:Y:S05]  /*0e20*/  BSYNC.RECONVERGENT B0 ;  /* 0x0000000000007941 */ /* 0x000fea0003800200 */
.L_x_271:
        /* <DEDUP_REMOVED lines=14> */
.L_x_275:
[----:B------:R-:W-:Y:S01]  /*0f10*/  FMUL.FTZ R13, R12, R9 ;  /* 0x000000090c0d7220 */ /* 0x000fe20000410000 */
[----:B------:R-:W-:-:S03]  /*0f20*/  FMUL.FTZ R8, R9, 0.5 ;  /* 0x3f00000009087820 */ /* 0x000fc60000410000 */
[----:B------:R-:W-:-:S04]  /*0f30*/  FFMA R0, -R13, R13, R12 ;  /* 0x0000000d0d007223 */ /* 0x000fc8000000010c */
[----:B------:R-:W-:-:S07]  /*0f40*/  FFMA R13, R0, R8, R13 ;  /* 0x00000008000d7223 */ /* 0x000fce000000000d */
.L_x_276:
[----:B------:R-:W-:Y:S05]  /*0f50*/  BSYNC.RECONVERGENT B0 ;  /* 0x0000000000007941 */ /* 0x000fea0003800200 */
.L_x_274:
        /* <DEDUP_REMOVED lines=14> */
.L_x_278:
[----:B------:R-:W-:Y:S01]  /*1040*/  FMUL.FTZ R13, R12, R9 ;  /* 0x000000090c0d7220 */ /* 0x000fe20000410000 */
[----:B------:R-:W-:-:S03]  /*1050*/  FMUL.FTZ R8, R9, 0.5 ;  /* 0x3f00000009087820 */ /* 0x000fc60000410000 */
[----:B------:R-:W-:-:S04]  /*1060*/  FFMA R0, -R13, R13, R12 ;  /* 0x0000000d0d007223 */ /* 0x000fc8000000010c */
[----:B------:R-:W-:-:S07]  /*1070*/  FFMA R13, R0, R8, R13 ;  /* 0x00000008000d7223 */ /* 0x000fce000000000d */
.L_x_279:
[----:B------:R-:W-:Y:S05]  /*1080*/  BSYNC.RECONVERGENT B0 ;  /* 0x0000000000007941 */ /* 0x000fea0003800200 */
.L_x_277:
        /* <DEDUP_REMOVED lines=14> */
.L_x_281:
[----:B------:R-:W-:Y:S01]  /*1170*/  FMUL.FTZ R13, R12, R9 ;  /* 0x000000090c0d7220 */ /* 0x000fe20000410000 */
[----:B------:R-:W-:-:S03]  /*1180*/  FMUL.FTZ R8, R9, 0.5 ;  /* 0x3f00000009087820 */ /* 0x000fc60000410000 */
[----:B------:R-:W-:-:S04]  /*1190*/  FFMA R0, -R13, R13, R12 ;  /* 0x0000000d0d007223 */ /* 0x000fc8000000010c */
[----:B------:R-:W-:-:S07]  /*11a0*/  FFMA R13, R0, R8, R13 ;  /* 0x00000008000d7223 */ /* 0x000fce000000000d */
.L_x_282:
[----:B------:R-:W-:Y:S05]  /*11b0*/  BSYNC.RECONVERGENT B0 ;  /* 0x0000000000007941 */ /* 0x000fea0003800200 */
.L_x_280:
        /* <DEDUP_REMOVED lines=14> */
.L_x_284:
[----:B------:R-:W-:Y:S01]  /*12a0*/  FMUL.FTZ R13, R12, R9 ;  /* 0x000000090c0d7220 */ /* 0x000fe20000410000 */
[----:B------:R-:W-:-:S03]  /*12b0*/  FMUL.FTZ R8, R9, 0.5 ;  /* 0x3f00000009087820 */ /* 0x000fc60000410000 */
[----:B------:R-:W-:-:S04]  /*12c0*/  FFMA R0, -R13, R13, R12 ;  /* 0x0000000d0d007223 */ /* 0x000fc8000000010c */
[----:B------:R-:W-:-:S07]  /*12d0*/  FFMA R13, R0, R8, R13 ;  /* 0x00000008000d7223 */ /* 0x000fce000000000d */
.L_x_285:
[----:B------:R-:W-:Y:S05]  /*12e0*/  BSYNC.RECONVERGENT B0 ;  /* 0x0000000000007941 */ /* 0x000fea0003800200 */
.L_x_283:
        /* <DEDUP_REMOVED lines=14> */
.L_x_287:
[----:B------:R-:W-:Y:S01]  /*13d0*/  FMUL.FTZ R13, R12, R9 ;  /* 0x000000090c0d7220 */ /* 0x000fe20000410000 */
[----:B------:R-:W-:-:S03]  /*13e0*/  FMUL.FTZ R8, R9, 0.5 ;  /* 0x3f00000009087820 */ /* 0x000fc60000410000 */
[----:B------:R-:W-:-:S04]  /*13f0*/  FFMA R0, -R13, R13, R12 ;  /* 0x0000000d0d007223 */ /* 0x000fc8000000010c */
[----:B------:R-:W-:-:S07]  /*1400*/  FFMA R13, R0, R8, R13 ;  /* 0x00000008000d7223 */ /* 0x000fce000000000d */
.L_x_288:
[----:B------:R-:W-:Y:S05]  /*1410*/  BSYNC.RECONVERGENT B0 ;  /* 0x0000000000007941 */ /* 0x000fea0003800200 */
.L_x_286:
        /* <DEDUP_REMOVED lines=14> */
.L_x_290:
[----:B------:R-:W-:Y:S01]  /*1500*/  FMUL.FTZ R13, R12, R9 ;  /* 0x000000090c0d7220 */ /* 0x000fe20000410000 */
[----:B------:R-:W-:-:S03]  /*1510*/  FMUL.FTZ R8, R9, 0.5 ;  /* 0x3f00000009087820 */ /* 0x000fc60000410000 */
[----:B------:R-:W-:-:S04]  /*1520*/  FFMA R0, -R13, R13, R12 ;  /* 0x0000000d0d007223 */ /* 0x000fc8000000010c */
[----:B------:R-:W-:-:S07]  /*1530*/  FFMA R13, R0, R8, R13 ;  /* 0x00000008000d7223 */ /* 0x000fce000000000d */
.L_x_291:
[----:B------:R-:W-:Y:S05]  /*1540*/  BSYNC.RECONVERGENT B0 ;  /* 0x0000000000007941 */ /* 0x000fea0003800200 */
.L_x_289:
        /* <DEDUP_REMOVED lines=14> */
.L_x_293:
[----:B------:R-:W-:Y:S01]  /*1630*/  FMUL.FTZ R13, R12, R9 ;  /* 0x000000090c0d7220 */ /* 0x000fe20000410000 */
[----:B------:R-:W-:-:S03]  /*1640*/  FMUL.FTZ R8, R9, 0.5 ;  /* 0x3f00000009087820 */ /* 0x000fc60000410000 */
[----:B------:R-:W-:-:S04]  /*1650*/  FFMA R0, -R13, R13, R12 ;  /* 0x0000000d0d007223 */ /* 0x000fc8000000010c */
[----:B------:R-:W-:-:S07]  /*1660*/  FFMA R13, R0, R8, R13 ;  /* 0x00000008000d7223 */ /* 0x000fce000000000d */
.L_x_294:
[----:B------:R-:W-:Y:S05]  /*1670*/  BSYNC.RECONVERGENT B0 ;  /* 0x0000000000007941 */ /* 0x000fea0003800200 */
.L_x_292:
        /* <DEDUP_REMOVED lines=14> */
.L_x_296:
[----:B------:R-:W-:Y:S01]  /*1760*/  FMUL.FTZ R13, R12, R9 ;  /* 0x000000090c0d7220 */ /* 0x000fe20000410000 */
[----:B------:R-:W-:-:S03]  /*1770*/  FMUL.FTZ R8, R9, 0.5 ;  /* 0x3f00000009087820 */ /* 0x000fc60000410000 */
[----:B------:R-:W-:-:S04]  /*1780*/  FFMA R0, -R13, R13, R12 ;  /* 0x0000000d0d007223 */ /* 0x000fc8000000010c */
[----:B------:R-:W-:-:S07]  /*1790*/  FFMA R13, R0, R8, R13 ;  /* 0x00000008000d7223 */ /* 0x000fce000000000d */
.L_x_297:
[----:B------:R-:W-:Y:S05]  /*17a0*/  BSYNC.RECONVERGENT B0 ;  /* 0x0000000000007941 */ /* 0x000fea0003800200 */
.L_x_295:
        /* <DEDUP_REMOVED lines=14> */
.L_x_299:
[----:B------:R-:W-:Y:S01]  /*1890*/  FMUL.FTZ R13, R12, R9 ;  /* 0x000000090c0d7220 */ /* 0x000fe20000410000 */
[----:B------:R-:W-:-:S03]  /*18a0*/  FMUL.FTZ R8, R9, 0.5 ;  /* 0x3f00000009087820 */ /* 0x000fc60000410000 */
[----:B------:R-:W-:-:S04]  /*18b0*/  FFMA R0, -R13, R13, R12 ;  /* 0x0000000d0d007223 */ /* 0x000fc8000000010c */
[----:B------:R-:W-:-:S07]  /*18c0*/  FFMA R13, R0, R8, R13 ;  /* 0x00000008000d7223 */ /* 0x000fce000000000d */
.L_x_300:
[----:B------:R-:W-:Y:S05]  /*18d0*/  BSYNC.RECONVERGENT B0 ;  /* 0x0000000000007941 */ /* 0x000fea0003800200 */
.L_x_298:
        /* <DEDUP_REMOVED lines=14> */
.L_x_302:
[----:B------:R-:W-:Y:S01]  /*19c0*/  FMUL.FTZ R13, R12, R9 ;  /* 0x000000090c0d7220 */ /* 0x000fe20000410000 */
[----:B------:R-:W-:-:S03]  /*19d0*/  FMUL.FTZ R8, R9, 0.5 ;  /* 0x3f00000009087820 */ /* 0x000fc60000410000 */
[----:B------:R-:W-:-:S04]  /*19e0*/  FFMA R0, -R13, R13, R12 ;  /* 0x0000000d0d007223 */ /* 0x000fc8000000010c */
[----:B------:R-:W-:-:S07]  /*19f0*/  FFMA R13, R0, R8, R13 ;  /* 0x00000008000d7223 */ /* 0x000fce000000000d */
.L_x_303:
[----:B------:R-:W-:Y:S05]  /*1a00*/  BSYNC.RECONVERGENT B0 ;  /* 0x0000000000007941 */ /* 0x000fea0003800200 */
.L_x_301:
        /* <DEDUP_REMOVED lines=14> */
.L_x_305:
[----:B------:R-:W-:Y:S01]  /*1af0*/  FMUL.FTZ R13, R12, R9 ;  /* 0x000000090c0d7220 */ /* 0x000fe20000410000 */
[----:B------:R-:W-:-:S03]  /*1b00*/  FMUL.FTZ R8, R9, 0.5 ;  /* 0x3f00000009087820 */ /* 0x000fc60000410000 */
[----:B------:R-:W-:-:S04]  /*1b10*/  FFMA R0, -R13, R13, R12 ;  /* 0x0000000d0d007223 */ /* 0x000fc8000000010c */
[----:B------:R-:W-:-:S07]  /*1b20*/  FFMA R13, R0, R8, R13 ;  /* 0x00000008000d7223 */ /* 0x000fce000000000d */
.L_x_306:
[----:B------:R-:W-:Y:S05]  /*1b30*/  BSYNC.RECONVERGENT B0 ;  /* 0x0000000000007941 */ /* 0x000fea0003800200 */
.L_x_304:
        /* <DEDUP_REMOVED lines=14> */
.L_x_308:
[----:B------:R-:W-:Y:S01]  /*1c20*/  FMUL.FTZ R13, R12, R9 ;  /* 0x000000090c0d7220 */ /* 0x000fe20000410000 */
[----:B------:R-:W-:-:S03]  /*1c30*/  FMUL.FTZ R8, R9, 0.5 ;  /* 0x3f00000009087820 */ /* 0x000fc60000410000 */
[----:B------:R-:W-:-:S04]  /*1c40*/  FFMA R0, -R13, R13, R12 ;  /* 0x0000000d0d007223 */ /* 0x000fc8000000010c */
[----:B------:R-:W-:-:S07]  /*1c50*/  FFMA R13, R0, R8, R13 ;  /* 0x00000008000d7223 */ /* 0x000fce000000000d */
.L_x_309:
[----:B------:R-:W-:Y:S05]  /*1c60*/  BSYNC.RECONVERGENT B0 ;  /* 0x0000000000007941 */ /* 0x000fea0003800200 */
.L_x_307:
        /* <DEDUP_REMOVED lines=14> */
.L_x_311:
[----:B------:R-:W-:Y:S01]  /*1d50*/  FMUL.FTZ R13, R8, R9 ;  /* 0x00000009080d7220 */ /* 0x000fe20000410000 */
[----:B------:R-:W-:-:S03]  /*1d60*/  FMUL.FTZ R2, R9, 0.5 ;  /* 0x3f00000009027820 */ /* 0x000fc60000410000 */
[----:B------:R-:W-:-:S04]  /*1d70*/  FFMA R0, -R13, R13, R8 ;  /* 0x0000000d0d007223 */ /* 0x000fc80000000108 */
[----:B------:R-:W-:-:S07]  /*1d80*/  FFMA R13, R0, R2, R13 ;  /* 0x00000002000d7223 */ /* 0x000fce000000000d */
.L_x_312:
[----:B------:R-:W-:Y:S05]  /*1d90*/  BSYNC.RECONVERGENT B0 ;  /* 0x0000000000007941 */ /* 0x000fea0003800200 */
.L_x_310:
[----:B------:R-:W-:Y:S01]  /*1da0*/  FADD R17, R20, R13 ;  /* 0x0000000d14117221 */ /* 0x000fe20000000000 */
[----:B------:R-:W-:Y:S01]  /*1db0*/  IADD3 R11, PT, PT, R11, 0x10, RZ ;  /* 0x000000100b0b7810 */ /* 0x000fe20007ffe0ff */
[----:B------:R-:W-:Y:S06]  /*1dc0*/  @P0 BRA `(.L_x_313) ;  /* 0xffffffec00240947 */ /* 0x000fec000383ffff */
.L_x_264:
[----:B------:R-:W-:-:S13]  /*1dd0*/  ISETP.NE.AND P0, PT, R7, RZ, PT ;  /* 0x000000ff0700720c */ /* 0x000fda0003f05270 */
[----:B------:R-:W-:Y:S05]  /*1de0*/  @!P0 BRA `(.L_x_314) ;  /* 0x00000010007c8947 */ /* 0x000fea0003800000 */
[----:B------:R-:W-:-:S13]  /*1df0*/  ISETP.GE.U32.AND P0, PT, R7, 0x8, PT ;  /* 0x000000080700780c */ /* 0x000fda0003f06070 */
[----:B------:R-:W-:Y:S05]  /*1e00*/  @!P0 BRA `(.L_x_315) ;  /* 0x0000000800708947 */ /* 0x000fea0003800000 */
[----:B0-----:R-:W0:Y:S01]  /*1e10*/  LDC.64 R2, c[0x0][0x380] ;  /* 0x0000e000ff027b82 */ /* 0x001e220000000a00 */
[----:B------:R-:W-:-:S05]  /*1e20*/  IADD3 R7, PT, PT, R5, R6, RZ ;  /* 0x0000000605077210 */ /* 0x000fca0007ffe0ff */
[----:B0-----:R-:W-:-:S05]  /*1e30*/  IMAD.WIDE R2, R7, 0x8, R2 ;  /* 0x0000000807027825 */ /* 0x001fca00078e0202 */
[----:B------:R-:W2:Y:S04]  /*1e40*/  LDG.E.CONSTANT R7, desc[UR8][R2.64+0x4] ;  /* 0x0000040802077981 */ /* 0x000ea8000c1e9900 */
[----:B------:R-:W3:Y:S01]  /*1e50*/  LDG.E.CONSTANT R0, desc[UR8][R2.64] ;  /* 0x0000000802007981 */ /* 0x000ee2000c1e9900 */
[----:B------:R-:W-:Y:S01]  /*1e60*/  BSSY.RECONVERGENT B0, `(.L_x_316) ;  /* 0x000000f000007945 */ /* 0x000fe20003800200 */
[----:B--2---:R-:W-:-:S04]  /*1e70*/  FMUL R7, R7, R7 ;  /* 0x0000000707077220 */ /* 0x004fc80000400000 */
[----:B---3--:R-:W-:-:S04]  /*1e80*/  FFMA R8, R0, R0, R7 ;  /* 0x0000000000087223 */ /* 0x008fc80000000007 */
[----:B------:R0:W2:Y:S01]  /*1e90*/  MUFU.RSQ R7, R8 ;  /* 0x0000000800077308 */ /* 0x0000a20000001400 */
[----:B------:R-:W-:-:S04]  /*1ea0*/  IADD3 R0, PT, PT, R8, -0xd000000, RZ ;  /* 0xf300000008007810 */ /* 0x000fc80007ffe0ff */
[----:B------:R-:W-:-:S13]  /*1eb0*/  ISETP.GT.U32.AND P0, PT, R0, 0x727fffff, PT ;  /* 0x727fffff0000780c */ /* 0x000fda0003f04070 */
[----:B0-2---:R-:W-:Y:S05]  /*1ec0*/  @!P0 BRA `(.L_x_317) ;  /* 0x0000000000108947 */ /* 0x005fea0003800000 */
[----:B------:R-:W-:Y:S02]  /*1ed0*/  MOV R0, R8 ;  /* 0x0000000800007202 */ /* 0x000fe40000000f00 */
[----:B------:R-:W-:-:S07]  /*1ee0*/  MOV R8, 0x1f00 ;  /* 0x00001f0000087802 */ /* 0x000fce0000000f00 */
[----:B-1----:R-:W-:Y:S05]  /*1ef0*/  CALL.REL.NOINC `($__internal_8_$__cuda_sm20_sqrt_rn_f32_slowpath) ;  /* 0x0000001000887944 */ /* 0x002fea0003c00000 */
[----:B------:R-:W-:Y:S05]  /*1f00*/  BRA `(.L_x_318) ;  /* 0x0000000000107947 */ /* 0x000fea0003800000 */
.L_x_317:
[----:B------:R-:W-:Y:S01]  /*1f10*/  FMUL.FTZ R13, R8, R7 ;  /* 0x00000007080d7220 */ /* 0x000fe20000410000 */
[----:B------:R-:W-:-:S03]  /*1f20*/  FMUL.FTZ R7, R7, 0.5 ;  /* 0x3f00000007077820 */ /* 0x000fc60000410000 */
[----:B------:R-:W-:-:S04]  /*1f30*/  FFMA R0, -R13, R13, R8 ;  /* 0x0000000d0d007223 */ /* 0x000fc80000000108 */
[----:B------:R-:W-:-:S07]  /*1f40*/  FFMA R13, R0, R7, R13 ;  /* 0x00000007000d7223 */ /* 0x000fce000000000d */
.L_x_318:
[----:B-1----:R-:W-:Y:S05]  /*1f50*/  BSYNC.RECONVERGENT B0 ;  /* 0x0000000000007941 */ /* 0x002fea0003800200 */
.L_x_316:
        /* <DEDUP_REMOVED lines=14> */
.L_x_320:
[----:B------:R-:W-:Y:S01]  /*2040*/  FMUL.FTZ R13, R8, R7 ;  /* 0x00000007080d7220 */ /* 0x000fe20000410000 */
[----:B------:R-:W-:-:S03]  /*2050*/  FMUL.FTZ R7, R7, 0.5 ;  /* 0x3f00000007077820 */ /* 0x000fc60000410000 */
[----:B------:R-:W-:-:S04]  /*2060*/  FFMA R0, -R13, R13, R8 ;  /* 0x0000000d0d007223 */ /* 0x000fc80000000108 */
[----:B------:R-:W-:-:S07]  /*2070*/  FFMA R13, R0, R7, R13 ;  /* 0x00000007000d7223 */ /* 0x000fce000000000d */
.L_x_321:
[----:B------:R-:W-:Y:S05]  /*2080*/  BSYNC.RECONVERGENT B0 ;  /* 0x0000000000007941 */ /* 0x000fea0003800200 */
.L_x_319:
        /* <DEDUP_REMOVED lines=14> */
.L_x_323:
[----:B------:R-:W-:Y:S01]  /*2170*/  FMUL.FTZ R13, R8, R7 ;  /* 0x00000007080d7220 */ /* 0x000fe20000410000 */
[----:B------:R-:W-:-:S03]  /*2180*/  FMUL.FTZ R7, R7, 0.5 ;  /* 0x3f00000007077820 */ /* 0x000fc60000410000 */
[----:B------:R-:W-:-:S04]  /*2190*/  FFMA R0, -R13, R13, R8 ;  /* 0x0000000d0d007223 */ /* 0x000fc80000000108 */
[----:B------:R-:W-:-:S07]  /*21a0*/  FFMA R13, R0, R7, R13 ;  /* 0x00000007000d7223 */ /* 0x000fce000000000d */
.L_x_324:
[----:B------:R-:W-:Y:S05]  /*21b0*/  BSYNC.RECONVERGENT B0 ;  /* 0x0000000000007941 */ /* 0x000fea0003800200 */
.L_x_322:
        /* <DEDUP_REMOVED lines=14> */
.L_x_326:
[----:B------:R-:W-:Y:S01]  /*22a0*/  FMUL.FTZ R13, R8, R7 ;  /* 0x00000007080d7220 */ /* 0x000fe20000410000 */
[----:B------:R-:W-:-:S03]  /*22b0*/  FMUL.FTZ R7, R7, 0.5 ;  /* 0x3f00000007077820 */ /* 0x000fc60000410000 */
[----:B------:R-:W-:-:S04]  /*22c0*/  FFMA R0, -R13, R13, R8 ;  /* 0x0000000d0d007223 */ /* 0x000fc80000000108 */
[----:B------:R-:W-:-:S07]  /*22d0*/  FFMA R13, R0, R7, R13 ;  /* 0x00000007000d7223 */ /* 0x000fce000000000d */
.L_x_327:
[----:B------:R-:W-:Y:S05]  /*22e0*/  BSYNC.RECONVERGENT B0 ;  /* 0x0000000000007941 */ /* 0x000fea0003800200 */
.L_x_325:
        /* <DEDUP_REMOVED lines=14> */
.L_x_329:
[----:B------:R-:W-:Y:S01]  /*23d0*/  FMUL.FTZ R13, R8, R7 ;  /* 0x00000007080d7220 */ /* 0x000fe20000410000 */
[----:B------:R-:W-:-:S03]  /*23e0*/  FMUL.FTZ R7, R7, 0.5 ;  /* 0x3f00000007077820 */ /* 0x000fc60000410000 */
[----:B------:R-:W-:-:S04]  /*23f0*/  FFMA R0, -R13, R13, R8 ;  /* 0x0000000d0d007223 */ /* 0x000fc80000000108 */
[----:B------:R-:W-:-:S07]  /*2400*/  FFMA R13, R0, R7, R13 ;  /* 0x00000007000d7223 */ /* 0x000fce000000000d */
.L_x_330:
[----:B------:R-:W-:Y:S05]  /*2410*/  BSYNC.RECONVERGENT B0 ;  /* 0x0000000000007941 */ /* 0x000fea0003800200 */
.L_x_328:
        /* <DEDUP_REMOVED lines=14> */
.L_x_332:
[----:B------:R-:W-:Y:S01]  /*2500*/  FMUL.FTZ R13, R8, R7 ;  /* 0x00000007080d7220 */ /* 0x000fe20000410000 */
[----:B------:R-:W-:-:S03]  /*2510*/  FMUL.FTZ R7, R7, 0.5 ;  /* 0x3f00000007077820 */ /* 0x000fc60000410000 */
[----:B------:R-:W-:-:S04]  /*2520*/  FFMA R0, -R13, R13, R8 ;  /* 0x0000000d0d007223 */ /* 0x000fc80000000108 */
[----:B------:R-:W-:-:S07]  /*2530*/  FFMA R13, R0, R7, R13 ;  /* 0x00000007000d7223 */ /* 0x000fce000000000d */
.L_x_333:
[----:B------:R-:W-:Y:S05]  /*2540*/  BSYNC.RECONVERGENT B0 ;  /* 0x0000000000007941 */ /* 0x000fea0003800200 */
.L_x_331:
        /* <DEDUP_REMOVED lines=14> */
.L_x_335:
[----:B------:R-:W-:Y:S01]  /*2630*/  FMUL.FTZ R13, R8, R7 ;  /* 0x00000007080d7220 */ /* 0x000fe20000410000 */
[----:B------:R-:W-:-:S03]  /*2640*/  FMUL.FTZ R7, R7, 0.5 ;  /* 0x3f00000007077820 */ /* 0x000fc60000410000 */
[----:B------:R-:W-:-:S04]  /*2650*/  FFMA R0, -R13, R13, R8 ;  /* 0x0000000d0d007223 */ /* 0x000fc80000000108 */
[----:B------:R-:W-:-:S07]  /*2660*/  FFMA R13, R0, R7, R13 ;  /* 0x00000007000d7223 */ /* 0x000fce000000000d */
.L_x_336:
[----:B------:R-:W-:Y:S05]  /*2670*/  BSYNC.RECONVERGENT B0 ;  /* 0x0000000000007941 */ /* 0x000fea0003800200 */
.L_x_334:
        /* <DEDUP_REMOVED lines=14> */
.L_x_338:
[----:B------:R-:W-:Y:S01]  /*2760*/  FMUL.FTZ R13, R8, R7 ;  /* 0x00000007080d7220 */ /* 0x000fe20000410000 */
[----:B------:R-:W-:-:S03]  /*2770*/  FMUL.FTZ R2, R7, 0.5 ;  /* 0x3f00000007027820 */ /* 0x000fc60000410000 */
[----:B------:R-:W-:-:S04]  /*2780*/  FFMA R0, -R13, R13, R8 ;  /* 0x0000000d0d007223 */ /* 0x000fc80000000108 */
[----:B------:R-:W-:-:S07]  /*2790*/  FFMA R13, R0, R2, R13 ;  /* 0x00000002000d7223 */ /* 0x000fce000000000d */
.L_x_339:
[----:B------:R-:W-:Y:S05]  /*27a0*/  BSYNC.RECONVERGENT B0 ;  /* 0x0000000000007941 */ /* 0x000fea0003800200 */
.L_x_337:
[----:B------:R-:W-:Y:S01]  /*27b0*/  FADD R17, R10, R13 ;  /* 0x0000000d0a117221 */ /* 0x000fe20000000000 */
[----:B------:R-:W-:-:S07]  /*27c0*/  IADD3 R6, PT, PT, R6, 0x8, RZ ;  /* 0x0000000806067810 */ /* 0x000fce0007ffe0ff */
.L_x_315:
[----:B------:R-:W-:-:S13]  /*27d0*/  ISETP.NE.AND P0, PT, R18, RZ, PT ;  /* 0x000000ff1200720c */ /* 0x000fda0003f05270 */
[----:B------:R-:W-:Y:S05]  /*27e0*/  @!P0 BRA `(.L_x_314) ;  /* 0x0000000400fc8947 */ /* 0x000fea0003800000 */
[----:B------:R-:W2:Y:S01]  /*27f0*/  LDCU UR4, c[0x0][0x39c] ;  /* 0x00007380ff0477ac */ /* 0x000ea20008000800 */
[----:B------:R-:W-:Y:S01]  /*2800*/  ISETP.GE.U32.AND P0, PT, R18, 0x4, PT ;  /* 0x000000041200780c */ /* 0x000fe20003f06070 */
[----:B--2---:R-:W-:-:S12]  /*2810*/  ULOP3.LUT UR4, UR4, 0x3, URZ, 0xc0, !UPT ;  /* 0x0000000304047892 */ /* 0x004fd8000f8ec0ff */
        /* <DEDUP_REMOVED lines=17> */
.L_x_342:
[----:B------:R-:W-:Y:S01]  /*2930*/  FMUL.FTZ R13, R8, R7 ;  /* 0x00000007080d7220 */ /* 0x000fe20000410000 */
[----:B------:R-:W-:-:S03]  /*2940*/  FMUL.FTZ R7, R7, 0.5 ;  /* 0x3f00000007077820 */ /* 0x000fc60000410000 */
[----:B------:R-:W-:-:S04]  /*2950*/  FFMA R0, -R13, R13, R8 ;  /* 0x0000000d0d007223 */ /* 0x000fc80000000108 */
[----:B------:R-:W-:-:S07]  /*2960*/  FFMA R13, R0, R7, R13 ;  /* 0x00000007000d7223 */ /* 0x000fce000000000d */
.L_x_343:
[----:B-1----:R-:W-:Y:S05]  /*2970*/  BSYNC.RECONVERGENT B0 ;  /* 0x0000000000007941 */ /* 0x002fea0003800200 */
.L_x_341:
        /* <DEDUP_REMOVED lines=14> */
.L_x_345:
[----:B------:R-:W-:Y:S01]  /*2a60*/  FMUL.FTZ R13, R8, R7 ;  /* 0x00000007080d7220 */ /* 0x000fe20000410000 */
[----:B------:R-:W-:-:S03]  /*2a70*/  FMUL.FTZ R7, R7, 0.5 ;  /* 0x3f00000007077820 */ /* 0x000fc60000410000 */
[----:B------:R-:W-:-:S04]  /*2a80*/  FFMA R0, -R13, R13, R8 ;  /* 0x0000000d0d007223 */ /* 0x000fc80000000108 */
[----:B------:R-:W-:-:S07]  /*2a90*/  FFMA R13, R0, R7, R13 ;  /* 0x00000007000d7223 */ /* 0x000fce000000000d */
.L_x_346:
[----:B------:R-:W-:Y:S05]  /*2aa0*/  BSYNC.RECONVERGENT B0 ;  /* 0x0000000000007941 */ /* 0x000fea0003800200 */
.L_x_344:
        /* <DEDUP_REMOVED lines=14> */
.L_x_348:
[----:B------:R-:W-:Y:S01]  /*2b90*/  FMUL.FTZ R13, R8, R7 ;  /* 0x00000007080d7220 */ /* 0x000fe20000410000 */
[----:B------:R-:W-:-:S03]  /*2ba0*/  FMUL.FTZ R7, R7, 0.5 ;  /* 0x3f00000007077820 */ /* 0x000fc60000410000 */
[----:B------:R-:W-:-:S04]  /*2bb0*/  FFMA R0, -R13, R13, R8 ;  /* 0x0000000d0d007223 */ /* 0x000fc80000000108 */
[----:B------:R-:W-:-:S07]  /*2bc0*/  FFMA R13, R0, R7, R13 ;  /* 0x00000007000d7223 */ /* 0x000fce000000000d */
.L_x_349:
[----:B------:R-:W-:Y:S05]  /*2bd0*/  BSYNC.RECONVERGENT B0 ;  /* 0x0000000000007941 */ /* 0x000fea0003800200 */
.L_x_347:
        /* <DEDUP_REMOVED lines=14> */
.L_x_351:
[----:B------:R-:W-:Y:S01]  /*2cc0*/  FMUL.FTZ R13, R8, R7 ;  /* 0x00000007080d7220 */ /* 0x000fe20000410000 */
[----:B------:R-:W-:-:S03]  /*2cd0*/  FMUL.FTZ R2, R7, 0.5 ;  /* 0x3f00000007027820 */ /* 0x000fc60000410000 */
[----:B------:R-:W-:-:S04]  /*2ce0*/  FFMA R0, -R13, R13, R8 ;  /* 0x0000000d0d007223 */ /* 0x000fc80000000108 */
[----:B------:R-:W-:-:S07]  /*2cf0*/  FFMA R13, R0, R2, R13 ;  /* 0x00000002000d7223 */ /* 0x000fce000000000d */
.L_x_352:
[----:B------:R-:W-:Y:S05]  /*2d00*/  BSYNC.RECONVERGENT B0 ;  /* 0x0000000000007941 */ /* 0x000fea0003800200 */
.L_x_350:
[----:B------:R-:W-:Y:S01]  /*2d10*/  FADD R17, R10, R13 ;  /* 0x0000000d0a117221 */ /* 0x000fe20000000000 */
[----:B------:R-:W-:-:S07]  /*2d20*/  IADD3 R6, PT, PT, R6, 0x4, RZ ;  /* 0x0000000406067810 */ /* 0x000fce0007ffe0ff */
.L_x_340:
[----:B------:R-:W-:-:S09]  /*2d30*/  UISETP.NE.AND UP0, UPT, UR4, URZ, UPT ;  /* 0x000000ff0400728c */ /* 0x000fd2000bf05270 */
[----:B------:R-:W-:Y:S05]  /*2d40*/  BRA.U !UP0, `(.L_x_314) ;  /* 0x0000000108a47547 */ /* 0x000fea000b800000 */
[----:B-1----:R-:W1:Y:S01]  /*2d50*/  LDCU.64 UR6, c[0x0][0x380] ;  /* 0x00007000ff0677ac */ /* 0x002e620008000a00 */
[----:B------:R-:W-:Y:S01]  /*2d60*/  IADD3 R5, PT, PT, R5, R6, RZ ;  /* 0x0000000605057210 */ /* 0x000fe20007ffe0ff */
[----:B------:R-:W-:Y:S02]  /*2d70*/  UIADD3 UR4, UPT, UPT, -UR4, URZ, URZ ;  /* 0x000000ff04047290 */ /* 0x000fe4000fffe1ff */
[----:B-1----:R-:W-:-:S04]  /*2d80*/  UIADD3 UR5, UP0, UPT, UR6, 0x4, URZ ;  /* 0x0000000406057890 */ /* 0x002fc8000ff1e0ff */
[----:B------:R-:W-:-:S12]  /*2d90*/  UIADD3.X UR6, UPT, UPT, URZ, UR7, URZ, UP0, !UPT ;  /* 0x00000007ff067290 */ /* 0x000fd800087fe4ff */
.L_x_357:
[----:B0-----:R-:W-:Y:S02]  /*2da0*/  MOV R2, UR5 ;  /* 0x0000000500027c02 */ /* 0x001fe40008000f00 */
[----:B------:R-:W-:-:S03]  /*2db0*/  MOV R3, UR6 ;  /* 0x0000000600037c02 */ /* 0x000fc60008000f00 */
[----:B------:R-:W-:-:S05]  /*2dc0*/  IMAD.WIDE R2, R5, 0x8, R2 ;  /* 0x0000000805027825 */ /* 0x000fca00078e0202 */
[----:B------:R-:W2:Y:S04]  /*2dd0*/  LDG.E.CONSTANT R6, desc[UR8][R2.64] ;  /* 0x0000000802067981 */ /* 0x000ea8000c1e9900 */
[----:B------:R-:W3:Y:S01]  /*2de0*/  LDG.E.CONSTANT R0, desc[UR8][R2.64+-0x4] ;  /* 0xfffffc0802007981 */ /* 0x000ee2000c1e9900 */
[----:B------:R-:W-:Y:S01]  /*2df0*/  BSSY.RECONVERGENT B0, `(.L_x_353) ;  /* 0x0000011000007945 */ /* 0x000fe20003800200 */
[----:B--2---:R-:W-:-:S04]  /*2e00*/  FMUL R7, R6, R6 ;  /* 0x0000000606077220 */ /* 0x004fc80000400000 */
[----:B---3--:R-:W-:-:S04]  /*2e10*/  FFMA R6, R0, R0, R7 ;  /* 0x0000000000067223 */ /* 0x008fc80000000007 */
[----:B------:R0:W1:Y:S01]  /*2e20*/  MUFU.RSQ R7, R6 ;  /* 0x0000000600077308 */ /* 0x0000620000001400 */
[----:B------:R-:W-:-:S04]  /*2e30*/  IADD3 R0, PT, PT, R6, -0xd000000, RZ ;  /* 0xf300000006007810 */ /* 0x000fc80007ffe0ff */
[----:B------:R-:W-:-:S13]  /*2e40*/  ISETP.GT.U32.AND P0, PT, R0, 0x727fffff, PT ;  /* 0x727fffff0000780c */ /* 0x000fda0003f04070 */
[----:B01----:R-:W-:Y:S05]  /*2e50*/  @!P0 BRA `(.L_x_354) ;  /* 0x0000000000188947 */ /* 0x003fea0003800000 */
[----:B------:R-:W-:Y:S01]  /*2e60*/  BSSY.RECONVERGENT B1, `(.L_x_355) ;  /* 0x0000004000017945 */ /* 0x000fe20003800200 */
[----:B------:R-:W-:Y:S02]  /*2e70*/  MOV R0, R6 ;  /* 0x0000000600007202 */ /* 0x000fe40000000f00 */
[----:B------:R-:W-:-:S07]  /*2e80*/  MOV R8, 0x2ea0 ;  /* 0x00002ea000087802 */ /* 0x000fce0000000f00 */
[----:B------:R-:W-:Y:S05]  /*2e90*/  CALL.REL.NOINC `($__internal_8_$__cuda_sm20_sqrt_rn_f32_slowpath) ;  /* 0x0000000000a07944 */ /* 0x000fea0003c00000 */
[----:B------:R-:W-:Y:S05]  /*2ea0*/  BSYNC.RECONVERGENT B1 ;  /* 0x0000000000017941 */ /* 0x000fea0003800200 */
.L_x_355:
[----:B------:R-:W-:Y:S05]  /*2eb0*/  BRA `(.L_x_356) ;  /* 0x0000000000107947 */ /* 0x000fea0003800000 */
.L_x_354:
[----:B------:R-:W-:Y:S01]  /*2ec0*/  FMUL.FTZ R13, R6, R7 ;  /* 0x00000007060d7220 */ /* 0x000fe20000410000 */
[----:B------:R-:W-:-:S03]  /*2ed0*/  FMUL.FTZ R2, R7, 0.5 ;  /* 0x3f00000007027820 */ /* 0x000fc60000410000 */
[----:B------:R-:W-:-:S04]  /*2ee0*/  FFMA R0, -R13, R13, R6 ;  /* 0x0000000d0d007223 */ /* 0x000fc80000000106 */
[----:B------:R-:W-:-:S07]  /*2ef0*/  FFMA R13, R0, R2, R13 ;  /* 0x00000002000d7223 */ /* 0x000fce000000000d */
.L_x_356:
[----:B------:R-:W-:Y:S05]  /*2f00*/  BSYNC.RECONVERGENT B0 ;  /* 0x0000000000007941 */ /* 0x000fea0003800200 */
.L_x_353:
[----:B------:R-:W-:Y:S01]  /*2f10*/  UIADD3 UR4, UPT, UPT, UR4, 0x1, URZ ;  /* 0x0000000104047890 */ /* 0x000fe2000fffe0ff */
[----:B------:R-:W-:-:S03]  /*2f20*/  FADD R17, R13, R17 ;  /* 0x000000110d117221 */ /* 0x000fc60000000000 */
[----:B------:R-:W-:-:S09]  /*2f30*/  UISETP.NE.AND UP0, UPT, UR4, URZ, UPT ;  /* 0x000000ff0400728c */ /* 0x000fd2000bf05270 */
[----:B------:R-:W-:Y:S05]  /*2f40*/  BRA.U !UP0, `(.L_x_314) ;  /* 0x0000000108247547 */ /* 0x000fea000b800000 */
[----:B------:R-:W-:Y:S01]  /*2f50*/  IADD3 R5, PT, PT, R5, 0x1, RZ ;  /* 0x0000000105057810 */ /* 0x000fe20007ffe0ff */
[----:B------:R-:W-:Y:S06]  /*2f60*/  BRA `(.L_x_357) ;  /* 0xfffffffc008c7947 */ /* 0x000fec000383ffff */
.L_x_259:
[----:B------:R-:W1:Y:S01]  /*2f70*/  LDC.64 R2, c[0x0][0x388] ;  /* 0x0000e200ff027b82 */ /* 0x000e620000000a00 */
[----:B------:R-:W-:Y:S01]  /*2f80*/  SHF.L.U32 R5, R4, 0x1, RZ ;  /* 0x0000000104057819 */ /* 0x000fe200000006ff */
[----:B------:R-:W-:Y:S01]  /*2f90*/  HFMA2 R7, -RZ, RZ, 1.875, 0 ;  /* 0x3f800000ff077431 */ /* 0x000fe200000001ff */
[----:B------:R-:W-:-:S03]  /*2fa0*/  MOV R17, RZ ;  /* 0x000000ff00117202 */ /* 0x000fc60000000f00 */
[----:B-1----:R-:W-:-:S05]  /*2fb0*/  IMAD.WIDE R2, R5, 0x4, R2 ;  /* 0x0000000405027825 */ /* 0x002fca00078e0202 */
[----:B0-----:R2:W-:Y:S04]  /*2fc0*/  STG.E desc[UR8][R2.64], R7 ;  /* 0x0000000702007986 */ /* 0x0015e8000c101908 */
[----:B------:R2:W-:Y:S02]  /*2fd0*/  STG.E desc[UR8][R2.64+0x4], RZ ;  /* 0x000004ff02007986 */ /* 0x0005e4000c101908 */
.L_x_314:
[----:B------:R-:W3:Y:S01]  /*2fe0*/  LDCU UR4, c[0x0][0x39c] ;  /* 0x00007380ff0477ac */ /* 0x000ee20008000800 */
[----:B------:R-:W-:Y:S01]  /*2ff0*/  BSSY.RECONVERGENT B0, `(.L_x_358) ;  /* 0x000000e000007945 */ /* 0x000fe20003800200 */
[----:B---3--:R-:W-:-:S04]  /*3000*/  I2FP.F32.S32 R6, UR4 ;  /* 0x0000000400067c45 */ /* 0x008fc80008201400 */
[----:B--2---:R-:W2:Y:S08]  /*3010*/  MUFU.RCP R3, R6 ;  /* 0x0000000600037308 */ /* 0x004eb00000001000 */
[----:B------:R-:W3:Y:S01]  /*3020*/  FCHK P0, R17, R6 ;  /* 0x0000000611007302 */ /* 0x000ee20000000000 */
[----:B--2---:R-:W-:-:S04]  /*3030*/  FFMA R0, -R6, R3, 1 ;  /* 0x3f80000006007423 */ /* 0x004fc80000000103 */
[----:B------:R-:W-:-:S04]  /*3040*/  FFMA R0, R3, R0, R3 ;  /* 0x0000000003007223 */ /* 0x000fc80000000003 */
[----:B------:R-:W-:-:S04]  /*3050*/  FFMA R3, R0, R17, RZ ;  /* 0x0000001100037223 */ /* 0x000fc800000000ff */
[----:B0-----:R-:W-:-:S04]  /*3060*/  FFMA R2, -R6, R3, R17 ;  /* 0x0000000306027223 */ /* 0x001fc80000000111 */
[----:B------:R-:W-:Y:S01]  /*3070*/  FFMA R7, R0, R2, R3 ;  /* 0x0000000200077223 */ /* 0x000fe20000000003 */
[----:B---3--:R-:W-:Y:S06]  /*3080*/  @!P0 BRA `(.L_x_359) ;  /* 0x0000000000108947 */ /* 0x008fec0003800000 */
[----:B------:R-:W-:Y:S02]  /*3090*/  MOV R3, R17 ;  /* 0x0000001100037202 */ /* 0x000fe40000000f00 */
[----:B------:R-:W-:-:S07]  /*30a0*/  MOV R2, 0x30c0 ;  /* 0x000030c000027802 */ /* 0x000fce0000000f00 */
[----:B-1----:R-:W-:Y:S05]  /*30b0*/  CALL.REL.NOINC `($__internal_9_$__cuda_sm3x_div_rn_noftz_f32_slowpath) ;  /* 0x00000000006c7944 */ /* 0x002fea0003c00000 */
[----:B------:R-:W-:-:S07]  /*30c0*/  MOV R7, R0 ;  /* 0x0000000000077202 */ /* 0x000fce0000000f00 */
.L_x_359:
[----:B-1----:R-:W-:Y:S05]  /*30d0*/  BSYNC.RECONVERGENT B0 ;  /* 0x0000000000007941 */ /* 0x002fea0003800200 */
.L_x_358:
[----:B------:R-:W0:Y:S02]  /*30e0*/  LDC.64 R2, c[0x0][0x390] ;  /* 0x0000e400ff027b82 */ /* 0x000e240000000a00 */
[----:B0-----:R-:W-:-:S05]  /*30f0*/  IMAD.WIDE R4, R4, 0x4, R2 ;  /* 0x0000000404047825 */ /* 0x001fca00078e0202 */
[----:B------:R-:W-:Y:S01]  /*3100*/  STG.E desc[UR8][R4.64], R7 ;  /* 0x0000000704007986 */ /* 0x000fe2000c101908 */
[----:B------:R-:W-:Y:S05]  /*3110*/  EXIT ;  /* 0x000000000000794d */ /* 0x000fea0003800000 */
        .weak           $__internal_8_$__cuda_sm20_sqrt_rn_f32_slowpath
        .type           $__internal_8_$__cuda_sm20_sqrt_rn_f32_slowpath,@function
        .size           $__internal_8_$__cuda_sm20_sqrt_rn_f32_slowpath,($__internal_9_$__cuda_sm3x_div_rn_noftz_f32_slowpath - $__internal_8_$__cuda_sm20_sqrt_rn_f32_slowpath)
$__internal_8_$__cuda_sm20_sqrt_rn_f32_slowpath:
        /* <DEDUP_REMOVED lines=13> */
[----:B------:R-:W-:-:S03]  /*31f0*/  @P1 FMUL.FTZ R12, R15, 0.5 ;  /* 0x3f0000000f0c1820 */ /* 0x000fc60000410000 */
[----:B------:R-:W-:-:S04]  /*3200*/  @P1 FADD.FTZ R13, -R9, -RZ ;  /* 0x800000ff090d1221 */ /* 0x000fc80000010100 */
[----:B------:R-:W-:Y:S01]  /*3210*/  @P1 FFMA R16, R9, R13, R14 ;  /* 0x0000000d09101223 */ /* 0x000fe2000000000e */
[----:B------:R-:W-:-:S03]  /*3220*/  @!P1 MOV R13, R0 ;  /* 0x00000000000d9202 */ /* 0x000fc60000000f00 */
[----:B------:R-:W-:-:S04]  /*3230*/  @P1 FFMA R12, R16, R12, R9 ;  /* 0x0000000c100c1223 */ /* 0x000fc80000000009 */
[----:B------:R-:W-:-:S07]  /*3240*/  @P1 FMUL.FTZ R13, R12, 2.3283064365386962891e-10 ;  /* 0x2f8000000c0d1820 */ /* 0x000fce0000410000 */
.L_x_360:
[----:B------:R-:W-:-:S04]  /*3250*/  HFMA2 R9, -RZ, RZ, 0, 0 ;  /* 0x00000000ff097431 */ /* 0x000fc800000001ff */
[----:B------:R-:W-:Y:S05]  /*3260*/  RET.REL.NODEC R8 `(_ZN9langlands9geometric16hitchinFibrationEPKNS0_7ComplexEPfS4_ii) ;  /* 0xffffffcc08647950 */ /* 0x000fea0003c3ffff */
        .weak           $__internal_9_$__cuda_sm3x_div_rn_noftz_f32_slowpath
        .type           $__internal_9_$__cuda_sm3x_div_rn_noftz_f32_slowpath,@function
        .size           $__internal_9_$__cuda_sm3x_div_rn_noftz_f32_slowpath,(.L_x_391 - $__internal_9_$__cuda_sm3x_div_rn_noftz_f32_slowpath)
$__internal_9_$__cuda_sm3x_div_rn_noftz_f32_slowpath:
[----:B------:R-:W-:Y:S01]  /*3270*/  SHF.R.U32.HI R5, RZ, 0x17, R6 ;  /* 0x00000017ff057819 */ /* 0x000fe20000011606 */
[----:B------:R-:W-:Y:S01]  /*3280*/  BSSY.RECONVERGENT B1, `(.L_x_361) ;  /* 0x0000063000017945 */ /* 0x000fe20003800200 */
        /* <DEDUP_REMOVED lines=10> */
[----:B------:R-:W-:Y:S02]  /*3330*/  FSETP.GTU.FTZ.AND P1, PT, |R6|, +INF , PT ;  /* 0x7f8000000600780b */ /* 0x000fe40003f3c200 */
[----:B------:R-:W-:Y:S02]  /*3340*/  MOV R0, R6 ;  /* 0x0000000600007202 */ /* 0x000fe40000000f00 */
        /* <DEDUP_REMOVED lines=21> */
.L_x_362:
[----:B------:R-:W-:Y:S01]  /*34a0*/  LEA R9, R5, 0xc0800000, 0x17 ;  /* 0xc080000005097811 */ /* 0x000fe200078eb8ff */
[----:B------:R-:W-:Y:S03]  /*34b0*/  BSSY.RECONVERGENT B2, `(.L_x_367) ;  /* 0x0000036000027945 */ /* 0x000fe60003800200 */
[----:B------:R-:W-:Y:S02]  /*34c0*/  IADD3 R9, PT, PT, -R9, R6, RZ ;  /* 0x0000000609097210 */ /* 0x000fe40007ffe1ff */
[----:B------:R-:W-:Y:S02]  /*34d0*/  IADD3 R6, PT, PT, R10, -0x7f, RZ ;  /* 0xffffff810a067810 */ /* 0x000fe40007ffe0ff */
[----:B------:R-:W0:Y:S01]  /*34e0*/  MUFU.RCP R8, R9 ;  /* 0x0000000900087308 */ /* 0x000e220000001000 */
[----:B------:R-:W-:Y:S02]  /*34f0*/  FADD.FTZ R11, -R9, -RZ ;  /* 0x800000ff090b7221 */ /* 0x000fe40000010100 */
[C---:B------:R-:W-:Y:S01]  /*3500*/  IMAD R0, R6.reuse, -0x800000, R3 ;  /* 0xff80000006007824 */ /* 0x040fe200078e0203 */
[----:B------:R-:W-:-:S04]  /*3510*/  IADD3 R6, PT, PT, R6, 0x7f, -R5 ;  /* 0x0000007f06067810 */ /* 0x000fc80007ffe805 */
[----:B------:R-:W-:Y:S01]  /*3520*/  IADD3 R6, PT, PT, R6, R7, RZ ;  /* 0x0000000706067210 */ /* 0x000fe20007ffe0ff */
        /* <DEDUP_REMOVED lines=21> */
[CCC-:B------:R-:W-:Y:S01]  /*3680*/  FFMA.RM R6, R10.reuse, R8.reuse, R13.reuse ;  /* 0x000000080a067223 */ /* 0x1c0fe2000000400d */
[C---:B------:R-:W-:Y:S02]  /*3690*/  ISETP.NE.AND P2, PT, R7.reuse, RZ, PT ;  /* 0x000000ff0700720c */ /* 0x040fe40003f45270 */
[----:B------:R-:W-:Y:S02]  /*36a0*/  ISETP.NE.AND P1, PT, R7, RZ, PT ;  /* 0x000000ff0700720c */ /* 0x000fe40003f25270 */
[----:B------:R-:W-:Y:S01]  /*36b0*/  LOP3.LUT R5, R3, 0x7fffff, RZ, 0xc0, !PT ;  /* 0x007fffff03057812 */ /* 0x000fe200078ec0ff */
[----:B------:R-:W-:Y:S01]  /*36c0*/  FFMA.RP R3, R10, R8, R13 ;  /* 0x000000080a037223 */ /* 0x000fe2000000800d */
[----:B------:R-:W-:Y:S02]  /*36d0*/  IADD3 R8, PT, PT, R7, 0x20, RZ ;  /* 0x0000002007087810 */ /* 0x000fe40007ffe0ff */
        /* <DEDUP_REMOVED lines=15> */
.L_x_369:
[----:B------:R-:W-:-:S04]  /*37d0*/  LOP3.LUT R0, R0, 0x80000000, RZ, 0xc0, !PT ;  /* 0x8000000000007812 */ /* 0x000fc800078ec0ff */
[----:B------:R-:W-:Y:S01]  /*37e0*/  LOP3.LUT R0, R0, 0x7f800000, RZ, 0xfc, !PT ;  /* 0x7f80000000007812 */ /* 0x000fe200078efcff */
[----:B------:R-:W-:Y:S06]  /*37f0*/  BRA `(.L_x_370) ;  /* 0x0000000000047947 */ /* 0x000fec0003800000 */
.L_x_368:
[----:B------:R-:W-:-:S07]  /*3800*/  LEA R0, R6, R0, 0x17 ;  /* 0x0000000006007211 */ /* 0x000fce00078eb8ff */
.L_x_370:
[----:B------:R-:W-:Y:S05]  /*3810*/  BSYNC.RECONVERGENT B2 ;  /* 0x0000000000027941 */ /* 0x000fea0003800200 */
.L_x_367:
[----:B------:R-:W-:Y:S05]  /*3820*/  BRA `(.L_x_371) ;  /* 0x0000000000207947 */ /* 0x000fea0003800000 */
.L_x_366:
[----:B------:R-:W-:-:S04]  /*3830*/  LOP3.LUT R0, R6, 0x80000000, R3, 0x48, !PT ;  /* 0x8000000006007812 */ /* 0x000fc800078e4803 */
[----:B------:R-:W-:Y:S01]  /*3840*/  LOP3.LUT R0, R0, 0x7f800000, RZ, 0xfc, !PT ;  /* 0x7f80000000007812 */ /* 0x000fe200078efcff */
[----:B------:R-:W-:Y:S06]  /*3850*/  BRA `(.L_x_371) ;  /* 0x0000000000147947 */ /* 0x000fec0003800000 */
.L_x_365:
[----:B------:R-:W-:Y:S01]  /*3860*/  LOP3.LUT R0, R6, 0x80000000, R3, 0x48, !PT ;  /* 0x8000000006007812 */ /* 0x000fe200078e4803 */
[----:B------:R-:W-:Y:S06]  /*3870*/  BRA `(.L_x_371) ;  /* 0x00000000000c7947 */ /* 0x000fec0003800000 */
.L_x_364:
[----:B------:R-:W0:Y:S01]  /*3880*/  MUFU.RSQ R0, -QNAN ;  /* 0xffc0000000007908 */ /* 0x000e220000001400 */
[----:B------:R-:W-:Y:S05]  /*3890*/  BRA `(.L_x_371) ;  /* 0x0000000000047947 */ /* 0x000fea0003800000 */
.L_x_363:
[----:B------:R-:W-:-:S07]  /*38a0*/  FADD.FTZ R0, R3, R0 ;  /* 0x0000000003007221 */ /* 0x000fce0000010000 */
.L_x_371:
[----:B------:R-:W-:Y:S05]  /*38b0*/  BSYNC.RECONVERGENT B1 ;  /* 0x0000000000017941 */ /* 0x000fea0003800200 */
.L_x_361:
[----:B------:R-:W-:-:S04]  /*38c0*/  HFMA2 R3, -RZ, RZ, 0, 0 ;  /* 0x00000000ff037431 */ /* 0x000fc800000001ff */
[----:B0-----:R-:W-:Y:S05]  /*38d0*/  RET.REL.NODEC R2 `(_ZN9langlands9geometric16hitchinFibrationEPKNS0_7ComplexEPfS4_ii) ;  /* 0xffffffc402c87950 */ /* 0x001fea0003c3ffff */
.L_x_372:
        /* <DEDUP_REMOVED lines=10> */
.L_x_391:


//--------------------- .text._ZN9langlands9geometric14cechCohomologyEPKNS0_5SheafEPfPiii --------------------------
	.section	.text._ZN9langlands9geometric14cechCohomologyEPKNS0_5SheafEPfPiii,"ax",@progbits
	.align	128
        .global         _ZN9langlands9geometric14cechCohomologyEPKNS0_5SheafEPfPiii
        .type           _ZN9langlands9geometric14cechCohomologyEPKNS0_5SheafEPfPiii,@function
        .size           _ZN9langlands9geometric14cechCohomologyEPKNS0_5SheafEPfPiii,(.L_x_400 - _ZN9langlands9geometric14cechCohomologyEPKNS0_5SheafEPfPiii)
        .other          _ZN9langlands9geometric14cechCohomologyEPKNS0_5SheafEPfPiii,@"STO_CUDA_ENTRY STV_DEFAULT"
_ZN9langlands9geometric14cechCohomologyEPKNS0_5SheafEPfPiii:
.text._ZN9langlands9geometric14cechCohomologyEPKNS0_5SheafEPfPiii:
[----:B------:R-:W-:Y:S08]  /*0000*/  LDC R1, c[0x0][0x37c] ;  /* 0x0000df00ff017b82 */ /* 0x000ff00000000800 */
[----:B------:R-:W0:Y:S08]  /*0010*/  S2UR UR8, SR_CTAID.X ;  /* 0x00000000000879c3 */ /* 0x000e300000002500 */
[----:B------:R-:W0:Y:S02]  /*0020*/  LDC R6, c[0x0][0x39c] ;  /* 0x0000e700ff067b82 */ /* 0x000e240000000800 */
[----:B0-----:R-:W-:-:S13]  /*0030*/  ISETP.LE.AND P0, PT, R6, UR8, PT ;  /* 0x0000000806007c0c */ /* 0x001fda000bf03270 */
[----:B------:R-:W-:Y:S05]  /*0040*/  @P0 EXIT ;  /* 0x000000000000094d */ /* 0x000fea0003800000 */
[----:B------:R-:W0:Y:S01]  /*0050*/  LDC.64 R14, c[0x0][0x380] ;  /* 0x0000e000ff0e7b82 */ /* 0x000e220000000a00 */
[----:B------:R-:W0:Y:S01]  /*0060*/  LDCU.64 UR6, c[0x0][0x358] ;  /* 0x00006b00ff0677ac */ /* 0x000e220008000a00 */
[----:B------:R-:W1:Y:S06]  /*0070*/  S2R R2, SR_TID.X ;  /* 0x0000000000027919 */ /* 0x000e6c0000002100 */
[----:B------:R-:W-:Y:S06]  /*0080*/  BAR.SYNC.DEFER_BLOCKING 0x0 ;  /* 0x0000000000007b1d */ /* 0x000fec0000010000 */
[----:B0-----:R-:W1:Y:S01]  /*0090*/  LDG.E.CONSTANT R0, desc[UR6][R14.64+0x10] ;  /* 0x000010060e007981 */ /* 0x001e62000c1e9900 */
[----:B------:R-:W-:Y:S01]  /*00a0*/  BSSY.RECONVERGENT B0, `(.L_x_373) ;  /* 0x00000e3000007945 */ /* 0x000fe20003800200 */
[----:B-1----:R-:W-:-:S13]  /*00b0*/  ISETP.GE.AND P0, PT, R2, R0, PT ;  /* 0x000000000200720c */ /* 0x002fda0003f06270 */
[----:B------:R-:W-:Y:S05]  /*00c0*/  @P0 BRA `(.L_x_374) ;  /* 0x0000000c00800947 */ /* 0x000fea0003800000 */
[----:B------:R-:W5:Y:S01]  /*00d0*/  LDG.E.64.CONSTANT R14, desc[UR6][R14.64+0x8] ;  /* 0x000008060e0e7981 */ /* 0x000f62000c1e9b00 */
[C---:B------:R-:W-:Y:S01]  /*00e0*/  ISETP.GE.U32.AND P0, PT, R6.reuse, 0x8, PT ;  /* 0x000000080600780c */ /* 0x040fe20003f06070 */
[C---:B------:R-:W-:Y:S01]  /*00f0*/  IMAD R3, R6.reuse, UR8, RZ ;  /* 0x0000000806037c24 */ /* 0x040fe2000f8e02ff */
[----:B------:R-:W-:Y:S01]  /*0100*/  LOP3.LUT R4, R6, 0x7, RZ, 0xc0, !PT ;  /* 0x0000000706047812 */ /* 0x000fe200078ec0ff */
[----:B------:R-:W-:Y:S02]  /*0110*/  IMAD.MOV.U32 R5, RZ, RZ, RZ ;  /* 0x000000ffff057224 */ /* 0x000fe400078e00ff */
[----:B------:R-:W-:-:S08]  /*0120*/  IMAD.MOV.U32 R9, RZ, RZ, RZ ;  /* 0x000000ffff097224 */ /* 0x000fd000078e00ff */
[----:B------:R-:W-:Y:S05]  /*0130*/  @!P0 BRA `(.L_x_375) ;  /* 0x0000000400ac8947 */ /* 0x000fea0003800000 */
[----:B------:R-:W-:Y:S01]  /*0140*/  LOP3.LUT R6, R6, 0x7ffffff8, RZ, 0xc0, !PT ;  /* 0x7ffffff806067812 */ /* 0x000fe200078ec0ff */
[----:B------:R-:W-:Y:S02]  /*0150*/  HFMA2 R5, -RZ, RZ, 0, 0 ;  /* 0x00000000ff057431 */ /* 0x000fe400000001ff */
[C-C-:B------:R-:W-:Y:S01]  /*0160*/  IMAD R8, R0.reuse, 0x7, R2.reuse ;  /* 0x0000000700087824 */ /* 0x140fe200078e0202 */
[CC--:B------:R-:W-:Y:S01]  /*0170*/  LEA R11, R0.reuse, R2.reuse, 0x2 ;  /* 0x00000002000b7211 */ /* 0x0c0fe200078e10ff */
[C-C-:B------:R-:W-:Y:S01]  /*0180*/  IMAD R9, R0.reuse, 0x6, R2.reuse ;  /* 0x0000000600097824 */ /* 0x140fe200078e0202 */
[----:B------:R-:W-:Y:S01]  /*0190*/  MOV R18, R2 ;  /* 0x0000000200127202 */ /* 0x000fe20000000f00 */
[C-C-:B------:R-:W-:Y:S02]  /*01a0*/  IMAD R10, R0.reuse, 0x5, R2.reuse ;  /* 0x00000005000a7824 */ /* 0x140fe400078e0202 */
[C-C-:B------:R-:W-:Y:S02]  /*01b0*/  IMAD R12, R0.reuse, 0x3, R2.reuse ;  /* 0x00000003000c7824 */ /* 0x140fe400078e0202 */
[----:B------:R-:W-:-:S02]  /*01c0*/  IMAD R13, R0, 0x2, R2 ;  /* 0x00000002000d7824 */ /* 0x000fc400078e0202 */
[----:B------:R-:W-:Y:S02]  /*01d0*/  IMAD.IADD R20, R0, 0x1, R2 ;  /* 0x0000000100147824 */ /* 0x000fe400078e0202 */
[----:B------:R-:W-:Y:S02]  /*01e0*/  IMAD.MOV.U32 R21, RZ, RZ, 0x3 ;  /* 0x00000003ff157424 */ /* 0x000fe400078e00ff */
[----:B------:R-:W-:Y:S02]  /*01f0*/  IMAD.MOV.U32 R22, RZ, RZ, R3 ;  /* 0x000000ffff167224 */ /* 0x000fe400078e0003 */
[----:B------:R-:W-:-:S07]  /*0200*/  IMAD.MOV R23, RZ, RZ, -R6 ;  /* 0x000000ffff177224 */ /* 0x000fce00078e0a06 */
.L_x_376:
[----:B-----5:R-:W-:-:S05]  /*0210*/  IMAD.WIDE.U32 R28, R22, 0x4, R14 ;  /* 0x00000004161c7825 */ /* 0x020fca00078e000e */
[----:B------:R-:W2:Y:S04]  /*0220*/  LD.E R16, desc[UR6][R28.64] ;  /* 0x000000061c107980 */ /* 0x000ea8000c101900 */
[----:B------:R-:W3:Y:S04]  /*0230*/  LD.E R7, desc[UR6][R28.64+0x4] ;  /* 0x000004061c077980 */ /* 0x000ee8000c101900 */
[----:B------:R-:W4:Y:S04]  /*0240*/  LD.E R24, desc[UR6][R28.64+0x8] ;  /* 0x000008061c187980 */ /* 0x000f28000c101900 */
[----:B------:R-:W4:Y:S01]  /*0250*/  LD.E R19, desc[UR6][R28.64+0xc] ;  /* 0x00000c061c137980 */ /* 0x000f22000c101900 */
[----:B--2---:R-:W-:-:S02]  /*0260*/  ISETP.NE.AND P3, PT, R16, RZ, PT ;  /* 0x000000ff1000720c */ /* 0x004fc40003f65270 */
[----:B---3--:R-:W-:-:S11]  /*0270*/  ISETP.NE.AND P5, PT, R7, RZ, PT ;  /* 0x000000ff0700720c */ /* 0x008fd60003fa5270 */
[----:B------:R-:W0:Y:S08]  /*0280*/  @P3 LDC.64 R26, c[0x0][0x380] ;  /* 0x0000e000ff1a3b82 */ /* 0x000e300000000a00 */
[----:B------:R-:W1:Y:S01]  /*0290*/  @P5 LDC.64 R16, c[0x0][0x380] ;  /* 0x0000e000ff105b82 */ /* 0x000e620000000a00 */
[----:B0-----:R-:W2:Y:S04]  /*02a0*/  @P3 LDG.E.64.CONSTANT R26, desc[UR6][R26.64] ;  /* 0x000000061a1a3981 */ /* 0x001ea8000c1e9b00 */
[----:B-1----:R-:W3:Y:S01]  /*02b0*/  @P5 LDG.E.64.CONSTANT R16, desc[UR6][R16.64] ;  /* 0x0000000610105981 */ /* 0x002ee2000c1e9b00 */
[----:B----4-:R-:W-:Y:S01]  /*02c0*/  ISETP.NE.AND P0, PT, R24, RZ, PT ;  /* 0x000000ff1800720c */ /* 0x010fe20003f05270 */
[----:B--2---:R-:W-:-:S05]  /*02d0*/  @P3 IMAD.WIDE R26, R18, 0x4, R26 ;  /* 0x00000004121a3825 */ /* 0x004fca00078e021a */
[----:B------:R-:W2:Y:S01]  /*02e0*/  @P3 LD.E R7, desc[UR6][R26.64] ;  /* 0x000000061a073980 */ /* 0x000ea2000c101900 */
[----:B---3--:R-:W-:-:S05]  /*02f0*/  @P5 IMAD.WIDE R16, R20, 0x4, R16 ;  /* 0x0000000414105825 */ /* 0x008fca00078e0210 */
[----:B------:R0:W3:Y:S01]  /*0300*/  @P5 LD.E R25, desc[UR6][R16.64] ;  /* 0x0000000610195980 */ /* 0x0000e2000c101900 */
[C---:B------:R-:W-:Y:S01]  /*0310*/  @P3 VIADD R24, R21.reuse, 0xfffffffd ;  /* 0xfffffffd15183836 */ /* 0x040fe20000000000 */
[----:B0-----:R-:W-:-:S04]  /*0320*/  @P5 IADD3 R16, PT, PT, R21, -0x3, RZ ;  /* 0xfffffffd15105810 */ /* 0x001fc80007ffe0ff */
[----:B------:R-:W-:Y:S02]  /*0330*/  @P5 ISETP.LT.U32.AND P2, PT, R16, UR8, PT ;  /* 0x0000000810005c0c */ /* 0x000fe4000bf41070 */
[----:B------:R-:W0:Y:S01]  /*0340*/  @P0 LDC.64 R16, c[0x0][0x380] ;  /* 0x0000e000ff100b82 */ /* 0x000e220000000a00 */
[----:B------:R-:W-:Y:S01]  /*0350*/  @P3 ISETP.LE.U32.AND P4, PT, R24, UR8, PT ;  /* 0x0000000818003c0c */ /* 0x000fe2000bf83070 */
[----:B0-----:R-:W4:Y:S03]  /*0360*/  @P0 LDG.E.64.CONSTANT R16, desc[UR6][R16.64] ;  /* 0x0000000610100981 */ /* 0x001f26000c1e9b00 */
[----:B--2---:R-:W-:Y:S02]  /*0370*/  @P3 FSEL R24, R7, -R7, !P4 ;  /* 0x8000000707183208 */ /* 0x004fe40006000000 */
[----:B------:R-:W2:Y:S03]  /*0380*/  LD.E R7, desc[UR6][R28.64+0x10] ;  /* 0x000010061c077980 */ /* 0x000ea6000c101900 */
[----:B------:R-:W-:Y:S01]  /*0390*/  @P3 FADD R5, R5, R24 ;  /* 0x0000001805053221 */ /* 0x000fe20000000000 */
[----:B---3--:R-:W-:-:S05]  /*03a0*/  @P5 FSEL R24, -R25, R25, P2 ;  /* 0x0000001919185208 */ /* 0x008fca0001000100 */
[----:B------:R-:W-:Y:S01]  /*03b0*/  @P5 FADD R5, R5, R24 ;  /* 0x0000001805055221 */ /* 0x000fe20000000000 */
[----:B------:R-:W-:-:S13]  /*03c0*/  ISETP.NE.AND P1, PT, R19, RZ, PT ;  /* 0x000000ff1300720c */ /* 0x000fda0003f25270 */
[----:B------:R-:W0:Y:S01]  /*03d0*/  @P1 LDC.64 R24, c[0x0][0x380] ;  /* 0x0000e000ff181b82 */ /* 0x000e220000000a00 */
[----:B----4-:R-:W-:Y:S01]  /*03e0*/  @P0 IMAD.WIDE R26, R13, 0x4, R16 ;  /* 0x000000040d1a0825 */ /* 0x010fe200078e0210 */
[----:B0-----:R-:W3:Y:S01]  /*03f0*/  @P1 LDG.E.64.CONSTANT R24, desc[UR6][R24.64] ;  /* 0x0000000618181981 */ /* 0x001ee2000c1e9b00 */
[----:B--2---:R-:W-:-:S03]  /*0400*/  ISETP.NE.AND P5, PT, R7, RZ, PT ;  /* 0x000000ff0700720c */ /* 0x004fc60003fa5270 */
[----:B------:R-:W2:Y:S04]  /*0410*/  @P0 LD.E R7, desc[UR6][R26.64] ;  /* 0x000000061a070980 */ /* 0x000ea8000c101900 */
[----:B------:R-:W4:Y:S06]  /*0420*/  LD.E R26, desc[UR6][R28.64+0x14] ;  /* 0x000014061c1a7980 */ /* 0x000f2c000c101900 */
[----:B------:R-:W0:Y:S02]  /*0430*/  @P5 LDC.64 R16, c[0x0][0x380] ;  /* 0x0000e000ff105b82 */ /* 0x000e240000000a00 */
[----:B0-----:R-:W2:Y:S01]  /*0440*/  @P5 LDG.E.64.CONSTANT R16, desc[UR6][R16.64] ;  /* 0x0000000610105981 */ /* 0x001ea2000c1e9b00 */
[----:B---3--:R-:W-:-:S05]  /*0450*/  @P1 IMAD.WIDE R24, R12, 0x4, R24 ;  /* 0x000000040c181825 */ /* 0x008fca00078e0218 */
[----:B------:R0:W3:Y:S02]  /*0460*/  @P1 LD.E R19, desc[UR6][R24.64] ;  /* 0x0000000618131980 */ /* 0x0000e4000c101900 */
[----:B0-----:R-:W-:-:S05]  /*0470*/  @P0 VIADD R24, R21, 0xffffffff ;  /* 0xffffffff15180836 */ /* 0x001fca0000000000 */
[----:B------:R-:W-:Y:S02]  /*0480*/  @P0 ISETP.LE.U32.AND P6, PT, R24, UR8, PT ;  /* 0x0000000818000c0c */ /* 0x000fe4000bfc3070 */
[----:B------:R-:W3:Y:S01]  /*0490*/  LD.E R24, desc[UR6][R28.64+0x18] ;  /* 0x000018061c187980 */ /* 0x000ee2000c101900 */
[----:B----4-:R-:W-:Y:S01]  /*04a0*/  ISETP.NE.AND P4, PT, R26, RZ, PT ;  /* 0x000000ff1a00720c */ /* 0x010fe20003f85270 */
[----:B--2---:R-:W-:-:S05]  /*04b0*/  @P5 IMAD.WIDE R16, R11, 0x4, R16 ;  /* 0x000000040b105825 */ /* 0x004fca00078e0210 */
[----:B------:R0:W2:Y:S07]  /*04c0*/  @P5 LD.E R26, desc[UR6][R16.64] ;  /* 0x00000006101a5980 */ /* 0x0000ae000c101900 */
[----:B0-----:R-:W0:Y:S02]  /*04d0*/  @P4 LDC.64 R16, c[0x0][0x380] ;  /* 0x0000e000ff104b82 */ /* 0x001e240000000a00 */
[----:B0-----:R-:W4:Y:S01]  /*04e0*/  @P4 LDG.E.64.CONSTANT R16, desc[UR6][R16.64] ;  /* 0x0000000610104981 */ /* 0x001f22000c1e9b00 */
[----:B---3--:R-:W-:-:S03]  /*04f0*/  ISETP.NE.AND P3, PT, R24, RZ, PT ;  /* 0x000000ff1800720c */ /* 0x008fc60003f65270 */
[----:B------:R-:W3:Y:S01]  /*0500*/  LD.E R24, desc[UR6][R28.64+0x1c] ;  /* 0x00001c061c187980 */ /* 0x000ee2000c101900 */
[----:B----4-:R-:W-:-:S05]  /*0510*/  @P4 IMAD.WIDE R16, R10, 0x4, R16 ;  /* 0x000000040a104825 */ /* 0x010fca00078e0210 */
[----:B------:R0:W4:Y:S04]  /*0520*/  @P4 LD.E R25, desc[UR6][R16.64] ;  /* 0x0000000610194980 */ /* 0x000128000c101900 */
[----:B0-----:R-:W0:Y:S02]  /*0530*/  @P3 LDC.64 R16, c[0x0][0x380] ;  /* 0x0000e000ff103b82 */ /* 0x001e240000000a00 */
[----:B0-----:R-:W2:Y:S01]  /*0540*/  @P3 LDG.E.64.CONSTANT R16, desc[UR6][R16.64] ;  /* 0x0000000610103981 */ /* 0x001ea2000c1e9b00 */
[----:B---3--:R-:W-:Y:S01]  /*0550*/  ISETP.NE.AND P2, PT, R24, RZ, PT ;  /* 0x000000ff1800720c */ /* 0x008fe20003f45270 */
[----:B--2---:R-:W-:-:S05]  /*0560*/  @P3 IMAD.WIDE R16, R9, 0x4, R16 ;  /* 0x0000000409103825 */ /* 0x004fca00078e0210 */
[----:B------:R0:W2:Y:S07]  /*0570*/  @P3 LD.E R24, desc[UR6][R16.64] ;  /* 0x0000000610183980 */ /* 0x0000ae000c101900 */
[----:B0-----:R-:W0:Y:S02]  /*0580*/  @P2 LDC.64 R16, c[0x0][0x380] ;  /* 0x0000e000ff102b82 */ /* 0x001e240000000a00 */
[----:B0-----:R-:W3:Y:S01]  /*0590*/  @P2 LDG.E.64.CONSTANT R16, desc[UR6][R16.64] ;  /* 0x0000000610102981 */ /* 0x001ee2000c1e9b00 */
[----:B------:R-:W-:-:S05]  /*05a0*/  @P0 FSEL R7, R7, -R7, !P6 ;  /* 0x8000000707070208 */ /* 0x000fca0007000000 */
[----:B------:R-:W-:Y:S01]  /*05b0*/  @P0 FADD R5, R5, R7 ;  /* 0x0000000705050221 */ /* 0x000fe20000000000 */
[C---:B------:R-:W-:Y:S01]  /*05c0*/  @P1 ISETP.LE.U32.AND P0, PT, R21.reuse, UR8, PT ;  /* 0x0000000815001c0c */ /* 0x040fe2000bf03070 */
[----:B------:R-:W-:-:S03]  /*05d0*/  @P5 VIADD R7, R21, 0x1 ;  /* 0x0000000115075836 */ /* 0x000fc60000000000 */
[----:B------:R-:W-:Y:S01]  /*05e0*/  @P1 FSEL R28, R19, -R19, !P0 ;  /* 0x80000013131c1208 */ /* 0x000fe20004000000 */
[----:B------:R-:W-:Y:S01]  /*05f0*/  @P3 VIADD R19, R21, 0x3 ;  /* 0x0000000315133836 */ /* 0x000fe20000000000 */
[----:B------:R-:W-:Y:S01]  /*0600*/  @P5 ISETP.LE.U32.AND P0, PT, R7, UR8, PT ;  /* 0x0000000807005c0c */ /* 0x000fe2000bf03070 */
[----:B---3--:R-:W-:-:S05]  /*0610*/  @P2 IMAD.WIDE R16, R8, 0x4, R16 ;  /* 0x0000000408102825 */ /* 0x008fca00078e0210 */
[----:B------:R4:W3:Y:S01]  /*0620*/  @P2 LD.E R27, desc[UR6][R16.64] ;  /* 0x00000006101b2980 */ /* 0x0008e2000c101900 */
[----:B------:R-:W-:Y:S02]  /*0630*/  @P4 IADD3 R7, PT, PT, R21, 0x2, RZ ;  /* 0x0000000215074810 */ /* 0x000fe40007ffe0ff */
[----:B------:R-:W-:Y:S02]  /*0640*/  @P5 FSEL R26, R26, -R26, !P0 ;  /* 0x8000001a1a1a5208 */ /* 0x000fe40004000000 */
[----:B------:R-:W-:Y:S01]  /*0650*/  @P3 ISETP.LE.U32.AND P0, PT, R19, UR8, PT ;  /* 0x0000000813003c0c */ /* 0x000fe2000bf03070 */
[----:B------:R-:W-:Y:S01]  /*0660*/  @P1 FADD R5, R5, R28 ;  /* 0x0000001c05051221 */ /* 0x000fe20000000000 */
[----:B------:R-:W-:Y:S02]  /*0670*/  IADD3 R23, PT, PT, R23, 0x8, RZ ;  /* 0x0000000817177810 */ /* 0x000fe40007ffe0ff */
[----:B------:R-:W-:Y:S02]  /*0680*/  @P4 ISETP.LE.U32.AND P1, PT, R7, UR8, PT ;  /* 0x0000000807004c0c */ /* 0x000fe4000bf23070 */
[----:B--2---:R-:W-:Y:S01]  /*0690*/  @P3 FSEL R24, R24, -R24, !P0 ;  /* 0x8000001818183208 */ /* 0x004fe20004000000 */
[----:B------:R-:W-:Y:S01]  /*06a0*/  @P2 VIADD R7, R21, 0x4 ;  /* 0x0000000415072836 */ /* 0x000fe20000000000 */
[----:B------:R-:W-:Y:S01]  /*06b0*/  ISETP.NE.AND P0, PT, R23, RZ, PT ;  /* 0x000000ff1700720c */ /* 0x000fe20003f05270 */
[----:B------:R-:W-:Y:S01]  /*06c0*/  @P5 FADD R5, R5, R26 ;  /* 0x0000001a05055221 */ /* 0x000fe20000000000 */
[----:B----4-:R-:W-:-:S02]  /*06d0*/  @P4 FSEL R16, R25, -R25, !P1 ;  /* 0x8000001919104208 */ /* 0x010fc40004800000 */
[----:B------:R-:W-:-:S03]  /*06e0*/  @P2 ISETP.LE.U32.AND P1, PT, R7, UR8, PT ;  /* 0x0000000807002c0c */ /* 0x000fc6000bf23070 */
[----:B------:R-:W-:-:S04]  /*06f0*/  @P4 FADD R5, R5, R16 ;  /* 0x0000001005054221 */ /* 0x000fc80000000000 */
[----:B------:R-:W-:Y:S01]  /*0700*/  @P3 FADD R5, R5, R24 ;  /* 0x0000001805053221 */ /* 0x000fe20000000000 */
[----:B------:R-:W-:Y:S01]  /*0710*/  VIADD R22, R22, 0x8 ;  /* 0x0000000816167836 */ /* 0x000fe20000000000 */
[C---:B------:R-:W-:Y:S01]  /*0720*/  LEA R18, R0.reuse, R18, 0x3 ;  /* 0x0000001200127211 */ /* 0x040fe200078e18ff */
[----:B------:R-:W-:Y:S01]  /*0730*/  VIADD R21, R21, 0x8 ;  /* 0x0000000815157836 */ /* 0x000fe20000000000 */
[C---:B------:R-:W-:Y:S01]  /*0740*/  LEA R12, R0.reuse, R12, 0x3 ;  /* 0x0000000c000c7211 */ /* 0x040fe200078e18ff */
[C---:B------:R-:W-:Y:S01]  /*0750*/  IMAD R20, R0.reuse, 0x8, R20 ;  /* 0x0000000800147824 */ /* 0x040fe200078e0214 */
[C---:B------:R-:W-:Y:S01]  /*0760*/  LEA R9, R0.reuse, R9, 0x3 ;  /* 0x0000000900097211 */ /* 0x040fe200078e18ff */
[C---:B------:R-:W-:Y:S02]  /*0770*/  IMAD R13, R0.reuse, 0x8, R13 ;  /* 0x00000008000d7824 */ /* 0x040fe400078e020d */
[C---:B------:R-:W-:Y:S02]  /*0780*/  IMAD R11, R0.reuse, 0x8, R11 ;  /* 0x00000008000b7824 */ /* 0x040fe400078e020b */
[----:B------:R-:W-:-:S02]  /*0790*/  IMAD R10, R0, 0x8, R10 ;  /* 0x00000008000a7824 */ /* 0x000fc400078e020a */
[----:B------:R-:W-:Y:S01]  /*07a0*/  IMAD R8, R0, 0x8, R8 ;  /* 0x0000000800087824 */ /* 0x000fe200078e0208 */
[----:B---3--:R-:W-:-:S05]  /*07b0*/  @P2 FSEL R16, R27, -R27, !P1 ;  /* 0x8000001b1b102208 */ /* 0x008fca0004800000 */
[----:B------:R-:W-:Y:S01]  /*07c0*/  @P2 FADD R5, R5, R16 ;  /* 0x0000001005052221 */ /* 0x000fe20000000000 */
[----:B------:R-:W-:Y:S06]  /*07d0*/  @P0 BRA `(.L_x_376) ;  /* 0xfffffff8008c0947 */ /* 0x000fec000383ffff */
[----:B------:R-:W-:-:S07]  /*07e0*/  IMAD.MOV.U32 R9, RZ, RZ, R6 ;  /* 0x000000ffff097224 */ /* 0x000fce00078e0006 */
.L_x_375:
[----:B------:R-:W-:-:S13]  /*07f0*/  ISETP.NE.AND P0, PT, R4, RZ, PT ;  /* 0x000000ff0400720c */ /* 0x000fda0003f05270 */
[----:B------:R-:W-:Y:S05]  /*0800*/  @!P0 BRA `(.L_x_377) ;  /* 0x0000000400988947 */ /* 0x000fea0003800000 */
[----:B------:R-:W0:Y:S01]  /*0810*/  LDCU UR4, c[0x0][0x39c] ;  /* 0x00007380ff0477ac */ /* 0x000e220008000800 */
[----:B------:R-:W-:Y:S01]  /*0820*/  ISETP.GE.U32.AND P0, PT, R4, 0x4, PT ;  /* 0x000000040400780c */ /* 0x000fe20003f06070 */
[----:B0-----:R-:W-:-:S04]  /*0830*/  ULOP3.LUT UR5, UR4, 0x3, URZ, 0xc0, !UPT ;  /* 0x0000000304057892 */ /* 0x001fc8000f8ec0ff */
[----:B------:R-:W-:-:S08]  /*0840*/  UISETP.NE.AND UP0, UPT, UR5, URZ, UPT ;  /* 0x000000ff0500728c */ /* 0x000fd0000bf05270 */
[----:B------:R-:W-:Y:S05]  /*0850*/  @!P0 BRA `(.L_x_378) ;  /* 0x0000000000c88947 */ /* 0x000fea0003800000 */
[CC--:B------:R-:W-:Y:S02]  /*0860*/  IADD3 R11, P0, PT, R3.reuse, R9.reuse, RZ ;  /* 0x00000009030b7210 */ /* 0x0c0fe40007f1e0ff */
[----:B------:R-:W-:-:S03]  /*0870*/  IADD3 R7, PT, PT, R3, R9, RZ ;  /* 0x0000000903077210 */ /* 0x000fc60007ffe0ff */
[----:B------:R-:W-:Y:S01]  /*0880*/  IMAD.X R4, RZ, RZ, RZ, P0 ;  /* 0x000000ffff047224 */ /* 0x000fe200000e06ff */
[----:B-----5:R-:W-:Y:S01]  /*0890*/  LEA R12, P0, R11, R14, 0x2 ;  /* 0x0000000e0b0c7211 */ /* 0x020fe200078010ff */
[----:B------:R-:W-:-:S03]  /*08a0*/  IMAD.WIDE.U32 R6, R7, 0x4, R14 ;  /* 0x0000000407067825 */ /* 0x000fc600078e000e */
[----:B------:R-:W-:-:S03]  /*08b0*/  LEA.HI.X R13, R11, R15, R4, 0x2, P0 ;  /* 0x0000000f0b0d7211 */ /* 0x000fc600000f1404 */
[----:B------:R-:W2:Y:S04]  /*08c0*/  LD.E R6, desc[UR6][R6.64] ;  /* 0x0000000606067980 */ /* 0x000ea8000c101900 */
[----:B------:R-:W3:Y:S04]  /*08d0*/  LD.E R4, desc[UR6][R12.64+0x4] ;  /* 0x000004060c047980 */ /* 0x000ee8000c101900 */
[----:B------:R-:W4:Y:S04]  /*08e0*/  LD.E R8, desc[UR6][R12.64+0x8] ;  /* 0x000008060c087980 */ /* 0x000f28000c101900 */
[----:B------:R-:W4:Y:S01]  /*08f0*/  LD.E R10, desc[UR6][R12.64+0xc] ;  /* 0x00000c060c0a7980 */ /* 0x000f22000c101900 */
[----:B--2---:R-:W-:-:S02]  /*0900*/  ISETP.NE.AND P4, PT, R6, RZ, PT ;  /* 0x000000ff0600720c */ /* 0x004fc40003f85270 */
[----:B---3--:R-:W-:Y:S02]  /*0910*/  ISETP.NE.AND P2, PT, R4, RZ, PT ;  /* 0x000000ff0400720c */ /* 0x008fe40003f45270 */
[----:B----4-:R-:W-:Y:S02]  /*0920*/  ISETP.NE.AND P1, PT, R8, RZ, PT ;  /* 0x000000ff0800720c */ /* 0x010fe40003f25270 */
[----:B------:R-:W-:-:S07]  /*0930*/  ISETP.NE.AND P0, PT, R10, RZ, PT ;  /* 0x000000ff0a00720c */ /* 0x000fce0003f05270 */
[----:B------:R-:W0:Y:S08]  /*0940*/  @P4 LDC.64 R22, c[0x0][0x380] ;  /* 0x0000e000ff164b82 */ /* 0x000e300000000a00 */
[----:B------:R-:W1:Y:S08]  /*0950*/  @P2 LDC.64 R24, c[0x0][0x380] ;  /* 0x0000e000ff182b82 */ /* 0x000e700000000a00 */
[----:B------:R-:W2:Y:S08]  /*0960*/  @P1 LDC.64 R26, c[0x0][0x380] ;  /* 0x0000e000ff1a1b82 */ /* 0x000eb00000000a00 */
[----:B------:R-:W3:Y:S01]  /*0970*/  @P0 LDC.64 R6, c[0x0][0x380] ;  /* 0x0000e000ff060b82 */ /* 0x000ee20000000a00 */
[----:B0-----:R-:W4:Y:S04]  /*0980*/  @P4 LDG.E.64.CONSTANT R16, desc[UR6][R22.64] ;  /* 0x0000000616104981 */ /* 0x001f28000c1e9b00 */
[----:B-1----:R-:W4:Y:S04]  /*0990*/  @P2 LDG.E.64.CONSTANT R10, desc[UR6][R24.64] ;  /* 0x00000006180a2981 */ /* 0x002f28000c1e9b00 */
[----:B--2---:R-:W2:Y:S04]  /*09a0*/  @P1 LDG.E.64.CONSTANT R12, desc[UR6][R26.64] ;  /* 0x000000061a0c1981 */ /* 0x004ea8000c1e9b00 */
[----:B---3--:R-:W3:Y:S01]  /*09b0*/  @P0 LDG.E.64.CONSTANT R6, desc[UR6][R6.64] ;  /* 0x0000000606060981 */ /* 0x008ee2000c1e9b00 */
[CC--:B------:R-:W-:Y:S01]  /*09c0*/  @P2 IMAD R29, R0.reuse, R9.reuse, R0 ;  /* 0x00000009001d2224 */ /* 0x0c0fe200078e0200 */
[----:B------:R-:W-:Y:S01]  /*09d0*/  @P1 IADD3 R19, PT, PT, R9, 0x2, RZ ;  /* 0x0000000209131810 */ /* 0x000fe20007ffe0ff */
[----:B------:R-:W-:-:S02]  /*09e0*/  @P4 IMAD R21, R0, R9, R2 ;  /* 0x0000000900154224 */ /* 0x000fc400078e0202 */
[--C-:B------:R-:W-:Y:S02]  /*09f0*/  @P2 IMAD.IADD R29, R29, 0x1, R2.reuse ;  /* 0x000000011d1d2824 */ /* 0x100fe400078e0202 */
[----:B------:R-:W-:Y:S02]  /*0a00*/  @P1 IMAD R4, R0, R19, R2 ;  /* 0x0000001300041224 */ /* 0x000fe400078e0202 */
[----:B----4-:R-:W-:Y:S01]  /*0a10*/  @P4 IMAD.WIDE R16, R21, 0x4, R16 ;  /* 0x0000000415104825 */ /* 0x010fe200078e0210 */
[----:B------:R-:W-:-:S05]  /*0a20*/  @P0 IADD3 R21, PT, PT, R9, 0x3, RZ ;  /* 0x0000000309150810 */ /* 0x000fca0007ffe0ff */
[----:B------:R-:W4:Y:S01]  /*0a30*/  @P4 LD.E R16, desc[UR6][R16.64] ;  /* 0x0000000610104980 */ /* 0x000f22000c101900 */
[----:B------:R-:W-:-:S04]  /*0a40*/  @P2 IMAD.WIDE R10, R29, 0x4, R10 ;  /* 0x000000041d0a2825 */ /* 0x000fc800078e020a */
[----:B------:R-:W-:Y:S02]  /*0a50*/  @P0 IMAD R23, R0, R21, R2 ;  /* 0x0000001500170224 */ /* 0x000fe400078e0202 */
[----:B------:R-:W4:Y:S01]  /*0a60*/  @P2 LD.E R10, desc[UR6][R10.64] ;  /* 0x000000060a0a2980 */ /* 0x000f22000c101900 */
[----:B--2---:R-:W-:-:S06]  /*0a70*/  @P1 IMAD.WIDE R12, R4, 0x4, R12 ;  /* 0x00000004040c1825 */ /* 0x004fcc00078e020c */
[----:B------:R-:W2:Y:S01]  /*0a80*/  @P1 LD.E R12, desc[UR6][R12.64] ;  /* 0x000000060c0c1980 */ /* 0x000ea2000c101900 */
[----:B---3--:R-:W-:-:S06]  /*0a90*/  @P0 IMAD.WIDE R6, R23, 0x4, R6 ;  /* 0x0000000417060825 */ /* 0x008fcc00078e0206 */
[----:B------:R-:W3:Y:S01]  /*0aa0*/  @P0 LD.E R6, desc[UR6][R6.64] ;  /* 0x0000000606060980 */ /* 0x000ee2000c101900 */
[C---:B------:R-:W-:Y:S02]  /*0ab0*/  @P4 ISETP.LE.U32.AND P5, PT, R9.reuse, UR8, PT ;  /* 0x0000000809004c0c */ /* 0x040fe4000bfa3070 */
[C---:B------:R-:W-:Y:S01]  /*0ac0*/  @P2 ISETP.LT.U32.AND P3, PT, R9.reuse, UR8, PT ;  /* 0x0000000809002c0c */ /* 0x040fe2000bf61070 */
[----:B------:R-:W-:Y:S01]  /*0ad0*/  VIADD R9, R9, 0x4 ;  /* 0x0000000409097836 */ /* 0x000fe20000000000 */
[----:B----4-:R-:W-:Y:S02]  /*0ae0*/  @P4 FSEL R4, R16, -R16, !P5 ;  /* 0x8000001010044208 */ /* 0x010fe40006800000 */
[----:B------:R-:W-:-:S03]  /*0af0*/  @P1 ISETP.LE.U32.AND P5, PT, R19, UR8, PT ;  /* 0x0000000813001c0c */ /* 0x000fc6000bfa3070 */
[----:B------:R-:W-:Y:S01]  /*0b00*/  @P4 FADD R5, R5, R4 ;  /* 0x0000000405054221 */ /* 0x000fe20000000000 */
[----:B------:R-:W-:Y:S02]  /*0b10*/  @P2 FSEL R8, -R10, R10, P3 ;  /* 0x0000000a0a082208 */ /* 0x000fe40001800100 */
[----:B------:R-:W-:-:S03]  /*0b20*/  @P0 ISETP.LE.U32.AND P3, PT, R21, UR8, PT ;  /* 0x0000000815000c0c */ /* 0x000fc6000bf63070 */
[----:B------:R-:W-:Y:S01]  /*0b30*/  @P2 FADD R5, R5, R8 ;  /* 0x0000000805052221 */ /* 0x000fe20000000000 */
[----:B--2---:R-:W-:-:S05]  /*0b40*/  @P1 FSEL R4, R12, -R12, !P5 ;  /* 0x8000000c0c041208 */ /* 0x004fca0006800000 */
[----:B------:R-:W-:Y:S01]  /*0b50*/  @P1 FADD R5, R5, R4 ;  /* 0x0000000405051221 */ /* 0x000fe20000000000 */
[----:B---3--:R-:W-:-:S05]  /*0b60*/  @P0 FSEL R8, R6, -R6, !P3 ;  /* 0x8000000606080208 */ /* 0x008fca0005800000 */
[----:B------:R-:W-:-:S07]  /*0b70*/  @P0 FADD R5, R5, R8 ;  /* 0x0000000805050221 */ /* 0x000fce0000000000 */
.L_x_378:
[----:B------:R-:W-:Y:S05]  /*0b80*/  BRA.U !UP0, `(.L_x_377) ;  /* 0x0000000108b87547 */ /* 0x000fea000b800000 */
[----:B------:R-:W-:Y:S02]  /*0b90*/  UISETP.NE.AND UP0, UPT, UR5, 0x1, UPT ;  /* 0x000000010500788c */ /* 0x000fe4000bf05270 */
[----:B------:R-:W-:-:S04]  /*0ba0*/  ULOP3.LUT UR4, UR4, 0x1, URZ, 0xc0, !UPT ;  /* 0x0000000104047892 */ /* 0x000fc8000f8ec0ff */
[----:B------:R-:W-:-:S03]  /*0bb0*/  UISETP.NE.U32.AND UP1, UPT, UR4, 0x1, UPT ;  /* 0x000000010400788c */ /* 0x000fc6000bf25070 */
[----:B------:R-:W-:Y:S08]  /*0bc0*/  BRA.U !UP0, `(.L_x_379) ;  /* 0x0000000108707547 */ /* 0x000ff0000b800000 */
[CC--:B------:R-:W-:Y:S02]  /*0bd0*/  IADD3 R11, P0, PT, R3.reuse, R9.reuse, RZ ;  /* 0x00000009030b7210 */ /* 0x0c0fe40007f1e0ff */
[----:B------:R-:W-:-:S03]  /*0be0*/  IADD3 R7, PT, PT, R3, R9, RZ ;  /* 0x0000000903077210 */ /* 0x000fc60007ffe0ff */
[----:B------:R-:W-:Y:S01]  /*0bf0*/  IMAD.X R4, RZ, RZ, RZ, P0 ;  /* 0x000000ffff047224 */ /* 0x000fe200000e06ff */
[----:B-----5:R-:W-:Y:S01]  /*0c00*/  LEA R12, P0, R11, R14, 0x2 ;  /* 0x0000000e0b0c7211 */ /* 0x020fe200078010ff */
[----:B------:R-:W-:-:S03]  /*0c10*/  IMAD.WIDE.U32 R6, R7, 0x4, R14 ;  /* 0x0000000407067825 */ /* 0x000fc600078e000e */
[----:B------:R-:W-:-:S03]  /*0c20*/  LEA.HI.X R13, R11, R15, R4, 0x2, P0 ;  /* 0x0000000f0b0d7211 */ /* 0x000fc600000f1404 */
[----:B------:R-:W2:Y:S04]  /*0c30*/  LD.E R6, desc[UR6][R6.64] ;  /* 0x0000000606067980 */ /* 0x000ea8000c101900 */
[----:B------:R-:W3:Y:S01]  /*0c40*/  LD.E R12, desc[UR6][R12.64+0x4] ;  /* 0x000004060c0c7980 */ /* 0x000ee2000c101900 */
[----:B--2---:R-:W-:Y:S02]  /*0c50*/  ISETP.NE.AND P1, PT, R6, RZ, PT ;  /* 0x000000ff0600720c */ /* 0x004fe40003f25270 */
[----:B---3--:R-:W-:-:S11]  /*0c60*/  ISETP.NE.AND P0, PT, R12, RZ, PT ;  /* 0x000000ff0c00720c */ /* 0x008fd60003f05270 */
[----:B------:R-:W0:Y:S08]  /*0c70*/  @P1 LDC.64 R10, c[0x0][0x380] ;  /* 0x0000e000ff0a1b82 */ /* 0x000e300000000a00 */
[----:B------:R-:W1:Y:S01]  /*0c80*/  @P0 LDC.64 R16, c[0x0][0x380] ;  /* 0x0000e000ff100b82 */ /* 0x000e620000000a00 */
[----:B0-----:R-:W2:Y:S04]  /*0c90*/  @P1 LDG.E.64.CONSTANT R10, desc[UR6][R10.64] ;  /* 0x000000060a0a1981 */ /* 0x001ea8000c1e9b00 */
[----:B-1----:R-:W3:Y:S01]  /*0ca0*/  @P0 LDG.E.64.CONSTANT R16, desc[UR6][R16.64] ;  /* 0x0000000610100981 */ /* 0x002ee2000c1e9b00 */
[----:B------:R-:W-:-:S02]  /*0cb0*/  @P0 IMAD R21, R0, R9, R0 ;  /* 0x0000000900150224 */ /* 0x000fc400078e0200 */
[----:B------:R-:W-:-:S03]  /*0cc0*/  @P1 IMAD R19, R0, R9, R2 ;  /* 0x0000000900131224 */ /* 0x000fc600078e0202 */
[----:B------:R-:W-:Y:S01]  /*0cd0*/  @P0 IADD3 R21, PT, PT, R21, R2, RZ ;  /* 0x0000000215150210 */ /* 0x000fe20007ffe0ff */
[----:B--2---:R-:W-:-:S06]  /*0ce0*/  @P1 IMAD.WIDE R6, R19, 0x4, R10 ;  /* 0x0000000413061825 */ /* 0x004fcc00078e020a */
[----:B------:R-:W2:Y:S01]  /*0cf0*/  @P1 LD.E R6, desc[UR6][R6.64] ;  /* 0x0000000606061980 */ /* 0x000ea2000c101900 */
[----:B---3--:R-:W-:-:S06]  /*0d00*/  @P0 IMAD.WIDE R12, R21, 0x4, R16 ;  /* 0x00000004150c0825 */ /* 0x008fcc00078e0210 */
[----:B------:R-:W3:Y:S01]  /*0d10*/  @P0 LD.E R12, desc[UR6][R12.64] ;  /* 0x000000060c0c0980 */ /* 0x000ee2000c101900 */
[C---:B------:R-:W-:Y:S02]  /*0d20*/  @P1 ISETP.LE.U32.AND P2, PT, R9.reuse, UR8, PT ;  /* 0x0000000809001c0c */ /* 0x040fe4000bf43070 */
[C---:B------:R-:W-:Y:S01]  /*0d30*/  @P0 ISETP.LT.U32.AND P3, PT, R9.reuse, UR8, PT ;  /* 0x0000000809000c0c */ /* 0x040fe2000bf61070 */
[----:B------:R-:W-:Y:S01]  /*0d40*/  VIADD R9, R9, 0x2 ;  /* 0x0000000209097836 */ /* 0x000fe20000000000 */
[----:B--2---:R-:W-:-:S05]  /*0d50*/  @P1 FSEL R4, R6, -R6, !P2 ;  /* 0x8000000606041208 */ /* 0x004fca0005000000 */
[----:B------:R-:W-:Y:S01]  /*0d60*/  @P1 FADD R5, R5, R4 ;  /* 0x0000000405051221 */ /* 0x000fe20000000000 */
[----:B---3--:R-:W-:-:S05]  /*0d70*/  @P0 FSEL R8, -R12, R12, P3 ;  /* 0x0000000c0c080208 */ /* 0x008fca0001800100 */
[----:B------:R-:W-:-:S07]  /*0d80*/  @P0 FADD R5, R5, R8 ;  /* 0x0000000805050221 */ /* 0x000fce0000000000 */
.L_x_379:
[----:B------:R-:W-:Y:S05]  /*0d90*/  BRA.U UP1, `(.L_x_377) ;  /* 0x0000000101347547 */ /* 0x000fea000b800000 */
[----:B------:R-:W-:-:S05]  /*0da0*/  IADD3 R3, PT, PT, R3, R9, RZ ;  /* 0x0000000903037210 */ /* 0x000fca0007ffe0ff */
[----:B-----5:R-:W-:-:S06]  /*0db0*/  IMAD.WIDE.U32 R14, R3, 0x4, R14 ;  /* 0x00000004030e7825 */ /* 0x020fcc00078e000e */
[----:B------:R-:W2:Y:S02]  /*0dc0*/  LD.E R14, desc[UR6][R14.64] ;  /* 0x000000060e0e7980 */ /* 0x000ea4000c101900 */
[----:B--2---:R-:W-:-:S13]  /*0dd0*/  ISETP.NE.AND P0, PT, R14, RZ, PT ;  /* 0x000000ff0e00720c */ /* 0x004fda0003f05270 */
[----:B------:R-:W-:Y:S05]  /*0de0*/  @!P0 BRA `(.L_x_377) ;  /* 0x0000000000208947 */ /* 0x000fea0003800000 */
[----:B------:R-:W0:Y:S02]  /*0df0*/  LDC.64 R10, c[0x0][0x380] ;  /* 0x0000e000ff0a7b82 */ /* 0x000e240000000a00 */
[----:B0-----:R-:W2:Y:S01]  /*0e00*/  LDG.E.64.CONSTANT R6, desc[UR6][R10.64] ;  /* 0x000000060a067981 */ /* 0x001ea2000c1e9b00 */
[----:B------:R-:W-:-:S04]  /*0e10*/  IMAD R3, R0, R9, R2 ;  /* 0x0000000900037224 */ /* 0x000fc800078e0202 */
[----:B--2---:R-:W-:-:S06]  /*0e20*/  IMAD.WIDE R6, R3, 0x4, R6 ;  /* 0x0000000403067825 */ /* 0x004fcc00078e0206 */
[----:B------:R-:W2:Y:S01]  /*0e30*/  LD.E R6, desc[UR6][R6.64] ;  /* 0x0000000606067980 */ /* 0x000ea2000c101900 */
[----:B------:R-:W-:-:S04]  /*0e40*/  ISETP.LE.U32.AND P0, PT, R9, UR8, PT ;  /* 0x0000000809007c0c */ /* 0x000fc8000bf03070 */
[----:B--2---:R-:W-:-:S05]  /*0e50*/  FSEL R4, R6, -R6, !P0 ;  /* 0x8000000606047208 */ /* 0x004fca0004000000 */
[----:B------:R-:W-:-:S07]  /*0e60*/  FADD R5, R5, R4 ;  /* 0x0000000405057221 */ /* 0x000fce0000000000 */
.L_x_377:
[----:B------:R-:W0:Y:S01]  /*0e70*/  LDCU.64 UR4, c[0x0][0x398] ;  /* 0x00007300ff0477ac */ /* 0x000e220008000a00 */
[----:B------:R-:W1:Y:S01]  /*0e80*/  LDC.64 R6, c[0x0][0x388] ;  /* 0x0000e200ff067b82 */ /* 0x000e620000000a00 */
[----:B0-----:R-:W-:-:S06]  /*0e90*/  UIMAD UR4, UR5, UR4, UR8 ;  /* 0x00000004050472a4 */ /* 0x001fcc000f8e0208 */
[----:B------:R-:W-:-:S04]  /*0ea0*/  IMAD R3, R0, UR4, R2 ;  /* 0x0000000400037c24 */ /* 0x000fc8000f8e0202 */
[----:B-1----:R-:W-:-:S05]  /*0eb0*/  IMAD.WIDE R6, R3, 0x4, R6 ;  /* 0x0000000403067825 */ /* 0x002fca00078e0206 */
[----:B------:R0:W-:Y:S02]  /*0ec0*/  STG.E desc[UR6][R6.64], R5 ;  /* 0x0000000506007986 */ /* 0x0001e4000c101906 */
.L_x_374:
[----:B------:R-:W-:Y:S05]  /*0ed0*/  BSYNC.RECONVERGENT B0 ;  /* 0x0000000000007941 */ /* 0x000fea0003800200 */
.L_x_373:
[----:B------:R-:W-:-:S13]  /*0ee0*/  LOP3.LUT P0, RZ, R2, UR8, RZ, 0xfc, !PT ;  /* 0x0000000802ff7c12 */ /* 0x000fda000f80fcff */
[----:B------:R-:W-:Y:S05]  /*0ef0*/  @P0 EXIT ;  /* 0x000000000000094d */ /* 0x000fea0003800000 */
[----:B------:R-:W1:Y:S01]  /*0f00*/  S2R R0, SR_LANEID ;  /* 0x0000000000007919 */ /* 0x000e620000000000 */
[----:B0-----:R-:W0:Y:S01]  /*0f10*/  LDC R7, c[0x0][0x398] ;  /* 0x0000e600ff077b82 */ /* 0x001e220000000800 */
[----:B------:R-:W-:Y:S02]  /*0f20*/  VOTEU.ANY UR4, UPT, PT ;  /* 0x0000000000047886 */ /* 0x000fe400038e0100 */
[----:B------:R-:W-:Y:S02]  /*0f30*/  UFLO.U32 UR5, UR4 ;  /* 0x00000004000572bd */ /* 0x000fe400080e0000 */
[----:B------:R-:W2:Y:S03]  /*0f40*/  POPC R5, UR4 ;  /* 0x0000000400057d09 */ /* 0x000ea60008000000 */
[----:B------:R-:W0:Y:S01]  /*0f50*/  LDC.64 R2, c[0x0][0x390] ;  /* 0x0000e400ff027b82 */ /* 0x000e220000000a00 */
[----:B-1----:R-:W-:Y:S01]  /*0f60*/  ISETP.EQ.U32.AND P0, PT, R0, UR5, PT ;  /* 0x0000000500007c0c */ /* 0x002fe2000bf02070 */
[----:B0-----:R-:W-:-:S12]  /*0f70*/  IMAD.WIDE R2, R7, 0x4, R2 ;  /* 0x0000000407027825 */ /* 0x001fd800078e0202 */
[----:B--2---:R-:W-:Y:S01]  /*0f80*/  @P0 REDG.E.ADD.STRONG.GPU desc[UR6][R2.64], R5 ;  /* 0x000000050200098e */ /* 0x004fe2000c12e106 */
[----:B------:R-:W-:Y:S05]  /*0f90*/  EXIT ;  /* 0x000000000000794d */ /* 0x000fea0003800000 */
.L_x_380:
        /* <DEDUP_REMOVED lines=14> */
.L_x_400:


//--------------------- .text._ZN3cub18CUB_300001_SM_10006detail11EmptyKernelIvEEvv --------------------------
	.section	.text._ZN3cub18CUB_300001_SM_10006detail11EmptyKernelIvEEvv,"ax",@progbits
	.align	128
        .global         _ZN3cub18CUB_300001_SM_10006detail11EmptyKernelIvEEvv
        .type           _ZN3cub18CUB_300001_SM_10006detail11EmptyKernelIvEEvv,@function
        .size           _ZN3cub18CUB_300001_SM_10006detail11EmptyKernelIvEEvv,(.L_x_401 - _ZN3cub18CUB_300001_SM_10006detail11EmptyKernelIvEEvv)
        .other          _ZN3cub18CUB_300001_SM_10006detail11EmptyKernelIvEEvv,@"STO_CUDA_ENTRY STV_DEFAULT"
_ZN3cub18CUB_300001_SM_10006detail11EmptyKernelIvEEvv:
.text._ZN3cub18CUB_300001_SM_10006detail11EmptyKernelIvEEvv:
[----:B------:R-:W-:Y:S01]  /*0000*/  LDC R1, c[0x0][0x37c] ;  /* 0x0000df00ff017b82 */ /* 0x000fe20000000800 */
[----:B------:R-:W-:Y:S05]  /*0010*/  EXIT ;  /* 0x000000000000794d */ /* 0x000fea0003800000 */
.L_x_381:
        /* <DEDUP_REMOVED lines=14> */
.L_x_401:


//--------------------- .nv.global.init           --------------------------
	.section	.nv.global.init,"aw",@progbits
	.align	4
.nv.global.init:
	.type		__cudart_i2opi_f,@object
	.size		__cudart_i2opi_f,(.L_43 - __cudart_i2opi_f)
__cudart_i2opi_f:
        /*0000*/ 	.byte	0x41, 0x90, 0x43, 0x3c, 0x99, 0x95, 0x62, 0xdb, 0xc0, 0xdd, 0x34, 0xf5, 0xd1, 0x57, 0x27, 0xfc
        /*0010*/ 	.byte	0x29, 0x15, 0x44, 0x4e, 0x6e, 0x83, 0xf9, 0xa2
.L_43:


//--------------------- .nv.shared._ZN9langlands9geometric22spectralCorrespondenceEPKfPKNS0_7ComplexEPfPS3_ii --------------------------
	.section	.nv.shared._ZN9langlands9geometric22spectralCorrespondenceEPKfPKNS0_7ComplexEPfPS3_ii,"aw",@nobits
	.sectionflags	@""
	.align	16
.nv.shared._ZN9langlands9geometric22spectralCorrespondenceEPKfPKNS0_7ComplexEPfPS3_ii:
	.zero		2048


//--------------------- .nv.shared.reserved.0     --------------------------
	.section	.nv.shared.reserved.0,"aw",@nobits
	.weak		__nv_reservedSMEM_offset_0_alias
	.size		__nv_reservedSMEM_offset_0_alias, 0, 64
	.other		__nv_reservedSMEM_offset_0_alias,@"STO_CUDA_RESERVED_SHARED STV_DEFAULT"
__nv_reservedSMEM_offset_0_alias:
	.zero		0
	.zero		64


//--------------------- .nv.global                --------------------------
	.section	.nv.global,"aw",@nobits
.nv.global:
	.type		_ZN34_INTERNAL_6b61e5b6_4_k_cu_6fdc80396thrust24THRUST_300001_SM_1000_NS3seqE,@object
	.size		_ZN34_INTERNAL_6b61e5b6_4_k_cu_6fdc80396thrust24THRUST_300001_SM_1000_NS3seqE,(_ZN34_INTERNAL_6b61e5b6_4_k_cu_6fdc80394cuda3std3__48in_placeE - _ZN34_INTERNAL_6b61e5b6_4_k_cu_6fdc80396thrust24THRUST_300001_SM_1000_NS3seqE)
_ZN34_INTERNAL_6b61e5b6_4_k_cu_6fdc80396thrust24THRUST_300001_SM_1000_NS3seqE:
	.zero		1
	.type		_ZN34_INTERNAL_6b61e5b6_4_k_cu_6fdc80394cuda3std3__48in_placeE,@object
	.size		_ZN34_INTERNAL_6b61e5b6_4_k_cu_6fdc80394cuda3std3__48in_placeE,(_ZN34_INTERNAL_6b61e5b6_4_k_cu_6fdc80394cuda3std6ranges3__45__cpo4sizeE - _ZN34_INTERNAL_6b61e5b6_4_k_cu_6fdc80394cuda3std3__48in_placeE)
_ZN34_INTERNAL_6b61e5b6_4_k_cu_6fdc80394cuda3std3__48in_placeE:
	.zero		1
	.type		_ZN34_INTERNAL_6b61e5b6_4_k_cu_6fdc80394cuda3std6ranges3__45__cpo4sizeE,@object
	.size		_ZN34_INTERNAL_6b61e5b6_4_k_cu_6fdc80394cuda3std6ranges3__45__cpo4sizeE,(_ZN34_INTERNAL_6b61e5b6_4_k_cu_6fdc80396thrust24THRUST_300001_SM_1000_NS12placeholders2_3E - _ZN34_INTERNAL_6b61e5b6_4_k_cu_6fdc80394cuda3std6ranges3__45__cpo4sizeE)
_ZN34_INTERNAL_6b61e5b6_4_k_cu_6fdc80394cuda3std6ranges3__45__cpo4sizeE:
	.zero		1
	.type		_ZN34_INTERNAL_6b61e5b6_4_k_cu_6fdc80396thrust24THRUST_300001_SM_1000_NS12placeholders2_3E,@object
	.size		_ZN34_INTERNAL_6b61e5b6_4_k_cu_6fdc80396thrust24THRUST_300001_SM_1000_NS12placeholders2_3E,(_ZN34_INTERNAL_6b61e5b6_4_k_cu_6fdc80394cuda3std3__45__cpo6cbeginE - _ZN34_INTERNAL_6b61e5b6_4_k_cu_6fdc80396thrust24THRUST_300001_SM_1000_NS12placeholders2_3E)
_ZN34_INTERNAL_6b61e5b6_4_k_cu_6fdc80396thrust24THRUST_300001_SM_1000_NS12placeholders2_3E:
	.zero		1
	.type		_ZN34_INTERNAL_6b61e5b6_4_k_cu_6fdc80394cuda3std3__45__cpo6cbeginE,@object
	.size		_ZN34_INTERNAL_6b61e5b6_4_k_cu_6fdc80394cuda3std3__45__cpo6cbeginE,(_ZN34_INTERNAL_6b61e5b6_4_k_cu_6fdc80394cuda3std6ranges3__45__cpo6cbeginE - _ZN34_INTERNAL_6b61e5b6_4_k_cu_6fdc80394cuda3std3__45__cpo6cbeginE)
_ZN34_INTERNAL_6b61e5b6_4_k_cu_6fdc80394cuda3std3__45__cpo6cbeginE:
	.zero		1
	.type		_ZN34_INTERNAL_6b61e5b6_4_k_cu_6fdc80394cuda3std6ranges3__45__cpo6cbeginE,@object
	.size		_ZN34_INTERNAL_6b61e5b6_4_k_cu_6fdc80394cuda3std6ranges3__45__cpo6cbeginE,(_ZN34_INTERNAL_6b61e5b6_4_k_cu_6fdc80396thrust24THRUST_300001_SM_1000_NS12placeholders2_7E - _ZN34_INTERNAL_6b61e5b6_4_k_cu_6fdc80394cuda3std6ranges3__45__cpo6cbeginE)
_ZN34_INTERNAL_6b61e5b6_4_k_cu_6fdc80394cuda3std6ranges3__45__cpo6cbeginE:
	.zero		1
	.type		_ZN34_INTERNAL_6b61e5b6_4_k_cu_6fdc80396thrust24THRUST_300001_SM_1000_NS12placeholders2_7E,@object
	.size		_ZN34_INTERNAL_6b61e5b6_4_k_cu_6fdc80396thrust24THRUST_300001_SM_1000_NS12placeholders2_7E,(_ZN34_INTERNAL_6b61e5b6_4_k_cu_6fdc80394cuda3std3__45__cpo7crbeginE - _ZN34_INTERNAL_6b61e5b6_4_k_cu_6fdc80396thrust24THRUST_300001_SM_1000_NS12placeholders2_7E)
_ZN34_INTERNAL_6b61e5b6_4_k_cu_6fdc80396thrust24THRUST_300001_SM_1000_NS12placeholders2_7E:
	.zero		1
	.type		_ZN34_INTERNAL_6b61e5b6_4_k_cu_6fdc80394cuda3std3__45__cpo7crbeginE,@object
	.size		_ZN34_INTERNAL_6b61e5b6_4_k_cu_6fdc80394cuda3std3__45__cpo7crbeginE,(_ZN34_INTERNAL_6b61e5b6_4_k_cu_6fdc80394cuda3std6ranges3__45__cpo4nextE - _ZN34_INTERNAL_6b61e5b6_4_k_cu_6fdc80394cuda3std3__45__cpo7crbeginE)
_ZN34_INTERNAL_6b61e5b6_4_k_cu_6fdc80394cuda3std3__45__cpo7crbeginE:
	.zero		1
	.type		_ZN34_INTERNAL_6b61e5b6_4_k_cu_6fdc80394cuda3std6ranges3__45__cpo4nextE,@object
	.size		_ZN34_INTERNAL_6b61e5b6_4_k_cu_6fdc80394cuda3std6ranges3__45__cpo4nextE,(_ZN34_INTERNAL_6b61e5b6_4_k_cu_6fdc80394cuda3std6ranges3__45__cpo4swapE - _ZN34_INTERNAL_6b61e5b6_4_k_cu_6fdc80394cuda3std6ranges3__45__cpo4nextE)
_ZN34_INTERNAL_6b61e5b6_4_k_cu_6fdc80394cuda3std6ranges3__45__cpo4nextE:
	.zero		1
	.type		_ZN34_INTERNAL_6b61e5b6_4_k_cu_6fdc80394cuda3std6ranges3__45__cpo4swapE,@object
	.size		_ZN34_INTERNAL_6b61e5b6_4_k_cu_6fdc80394cuda3std6ranges3__45__cpo4swapE,(_ZN34_INTERNAL_6b61e5b6_4_k_cu_6fdc80396thrust24THRUST_300001_SM_1000_NS8cuda_cub10par_nosyncE - _ZN34_INTERNAL_6b61e5b6_4_k_cu_6fdc80394cuda3std6ranges3__45__cpo4swapE)
_ZN34_INTERNAL_6b61e5b6_4_k_cu_6fdc80394cuda3std6ranges3__45__cpo4swapE:
	.zero		1
	.type		_ZN34_INTERNAL_6b61e5b6_4_k_cu_6fdc80396thrust24THRUST_300001_SM_1000_NS8cuda_cub10par_nosyncE,@object
	.size		_ZN34_INTERNAL_6b61e5b6_4_k_cu_6fdc80396thrust24THRUST_300001_SM_1000_NS8cuda_cub10par_nosyncE,(_ZN34_INTERNAL_6b61e5b6_4_k_cu_6fdc80396thrust24THRUST_300001_SM_1000_NS12placeholders2_9E - _ZN34_INTERNAL_6b61e5b6_4_k_cu_6fdc80396thrust24THRUST_300001_SM_1000_NS8cuda_cub10par_nosyncE)
_ZN34_INTERNAL_6b61e5b6_4_k_cu_6fdc80396thrust24THRUST_300001_SM_1000_NS8cuda_cub10par_nosyncE:
	.zero		1
	.type		_ZN34_INTERNAL_6b61e5b6_4_k_cu_6fdc80396thrust24THRUST_300001_SM_1000_NS12placeholders2_9E,@object
	.size		_ZN34_INTERNAL_6b61e5b6_4_k_cu_6fdc80396thrust24THRUST_300001_SM_1000_NS12placeholders2_9E,(_ZN34_INTERNAL_6b61e5b6_4_k_cu_6fdc80394cuda3std3__436_GLOBAL__N__6b61e5b6_4_k_cu_6fdc80396ignoreE - _ZN34_INTERNAL_6b61e5b6_4_k_cu_6fdc80396thrust24THRUST_300001_SM_1000_NS12placeholders2_9E)
_ZN34_INTERNAL_6b61e5b6_4_k_cu_6fdc80396thrust24THRUST_300001_SM_1000_NS12placeholders2_9E:
	.zero		1
	.type		_ZN34_INTERNAL_6b61e5b6_4_k_cu_6fdc80394cuda3std3__436_GLOBAL__N__6b61e5b6_4_k_cu_6fdc80396ignoreE,@object
	.size		_ZN34_INTERNAL_6b61e5b6_4_k_cu_6fdc80394cuda3std3__436_GLOBAL__N__6b61e5b6_4_k_cu_6fdc80396ignoreE,(_ZN34_INTERNAL_6b61e5b6_4_k_cu_6fdc80394cuda3std6ranges3__45__cpo4dataE - _ZN34_INTERNAL_6b61e5b6_4_k_cu_6fdc80394cuda3std3__436_GLOBAL__N__6b61e5b6_4_k_cu_6fdc80396ignoreE)
_ZN34_INTERNAL_6b61e5b6_4_k_cu_6fdc80394cuda3std3__436_GLOBAL__N__6b61e5b6_4_k_cu_6fdc80396ignoreE:
	.zero		1
	.type		_ZN34_INTERNAL_6b61e5b6_4_k_cu_6fdc80394cuda3std6ranges3__45__cpo4dataE,@object
	.size		_ZN34_INTERNAL_6b61e5b6_4_k_cu_6fdc80394cuda3std6ranges3__45__cpo4dataE,(_ZN34_INTERNAL_6b61e5b6_4_k_cu_6fdc80396thrust24THRUST_300001_SM_1000_NS12placeholders2_1E - _ZN34_INTERNAL_6b61e5b6_4_k_cu_6fdc80394cuda3std6ranges3__45__cpo4dataE)
_ZN34_INTERNAL_6b61e5b6_4_k_cu_6fdc80394cuda3std6ranges3__45__cpo4dataE:
	.zero		1
	.type		_ZN34_INTERNAL_6b61e5b6_4_k_cu_6fdc80396thrust24THRUST_300001_SM_1000_NS12placeholders2_1E,@object
	.size		_ZN34_INTERNAL_6b61e5b6_4_k_cu_6fdc80396thrust24THRUST_300001_SM_1000_NS12placeholders2_1E,(_ZN34_INTERNAL_6b61e5b6_4_k_cu_6fdc80394cuda3std3__45__cpo5beginE - _ZN34_INTERNAL_6b61e5b6_4_k_cu_6fdc80396thrust24THRUST_300001_SM_1000_NS12placeholders2_1E)
_ZN34_INTERNAL_6b61e5b6_4_k_cu_6fdc80396thrust24THRUST_300001_SM_1000_NS12placeholders2_1E:
	.zero		1
	.type		_ZN34_INTERNAL_6b61e5b6_4_k_cu_6fdc80394cuda3std3__45__cpo5beginE,@object
	.size		_ZN34_INTERNAL_6b61e5b6_4_k_cu_6fdc80394cuda3std3__45__cpo5beginE,(_ZN34_INTERNAL_6b61e5b6_4_k_cu_6fdc80394cuda3std6ranges3__45__cpo5beginE - _ZN34_INTERNAL_6b61e5b6_4_k_cu_6fdc80394cuda3std3__45__cpo5beginE)
_ZN34_INTERNAL_6b61e5b6_4_k_cu_6fdc80394cuda3std3__45__cpo5beginE:
	.zero		1
	.type		_ZN34_INTERNAL_6b61e5b6_4_k_cu_6fdc80394cuda3std6ranges3__45__cpo5beginE,@object
	.size		_ZN34_INTERNAL_6b61e5b6_4_k_cu_6fdc80394cuda3std6ranges3__45__cpo5beginE,(_ZN34_INTERNAL_6b61e5b6_4_k_cu_6fdc80396thrust24THRUST_300001_SM_1000_NS12placeholders2_5E - _ZN34_INTERNAL_6b61e5b6_4_k_cu_6fdc80394cuda3std6ranges3__45__cpo5beginE)
_ZN34_INTERNAL_6b61e5b6_4_k_cu_6fdc80394cuda3std6ranges3__45__cpo5beginE:
	.zero		1
	.type		_ZN34_INTERNAL_6b61e5b6_4_k_cu_6fdc80396thrust24THRUST_300001_SM_1000_NS12placeholders2_5E,@object
	.size		_ZN34_INTERNAL_6b61e5b6_4_k_cu_6fdc80396thrust24THRUST_300001_SM_1000_NS12placeholders2_5E,(_ZN34_INTERNAL_6b61e5b6_4_k_cu_6fdc80394cuda3std3__45__cpo6rbeginE - _ZN34_INTERNAL_6b61e5b6_4_k_cu_6fdc80396thrust24THRUST_300001_SM_1000_NS12placeholders2_5E)
_ZN34_INTERNAL_6b61e5b6_4_k_cu_6fdc80396thrust24THRUST_300001_SM_1000_NS12placeholders2_5E:
	.zero		1
	.type		_ZN34_INTERNAL_6b61e5b6_4_k_cu_6fdc80394cuda3std3__45__cpo6rbeginE,@object
	.size		_ZN34_INTERNAL_6b61e5b6_4_k_cu_6fdc80394cuda3std3__45__cpo6rbeginE,(_ZN34_INTERNAL_6b61e5b6_4_k_cu_6fdc80394cuda3std6ranges3__45__cpo7advanceE - _ZN34_INTERNAL_6b61e5b6_4_k_cu_6fdc80394cuda3std3__45__cpo6rbeginE)
_ZN34_INTERNAL_6b61e5b6_4_k_cu_6fdc80394cuda3std3__45__cpo6rbeginE:
	.zero		1
	.type		_ZN34_INTERNAL_6b61e5b6_4_k_cu_6fdc80394cuda3std6ranges3__45__cpo7advanceE,@object
	.size		_ZN34_INTERNAL_6b61e5b6_4_k_cu_6fdc80394cuda3std6ranges3__45__cpo7advanceE,(_ZN34_INTERNAL_6b61e5b6_4_k_cu_6fdc80394cuda3std3__47nulloptE - _ZN34_INTERNAL_6b61e5b6_4_k_cu_6fdc80394cuda3std6ranges3__45__cpo7advanceE)
_ZN34_INTERNAL_6b61e5b6_4_k_cu_6fdc80394cuda3std6ranges3__45__cpo7advanceE:
	.zero		1
	.type		_ZN34_INTERNAL_6b61e5b6_4_k_cu_6fdc80394cuda3std3__47nulloptE,@object
	.size		_ZN34_INTERNAL_6b61e5b6_4_k_cu_6fdc80394cuda3std3__47nulloptE,(_ZN34_INTERNAL_6b61e5b6_4_k_cu_6fdc80394cuda3std6ranges3__45__cpo8distanceE - _ZN34_INTERNAL_6b61e5b6_4_k_cu_6fdc80394cuda3std3__47nulloptE)
_ZN34_INTERNAL_6b61e5b6_4_k_cu_6fdc80394cuda3std3__47nulloptE:
	.zero		1
	.type		_ZN34_INTERNAL_6b61e5b6_4_k_cu_6fdc80394cuda3std6ranges3__45__cpo8distanceE,@object
	.size		_ZN34_INTERNAL_6b61e5b6_4_k_cu_6fdc80394cuda3std6ranges3__45__cpo8distanceE,(_ZN34_INTERNAL_6b61e5b6_4_k_cu_6fdc80396thrust24THRUST_300001_SM_1000_NS12placeholders3_10E - _ZN34_INTERNAL_6b61e5b6_4_k_cu_6fdc80394cuda3std6ranges3__45__cpo8distanceE)
_ZN34_INTERNAL_6b61e5b6_4_k_cu_6fdc80394cuda3std6ranges3__45__cpo8distanceE:
	.zero		1
	.type		_ZN34_INTERNAL_6b61e5b6_4_k_cu_6fdc80396thrust24THRUST_300001_SM_1000_NS12placeholders3_10E,@object
	.size		_ZN34_INTERNAL_6b61e5b6_4_k_cu_6fdc80396thrust24THRUST_300001_SM_1000_NS12placeholders3_10E,(_ZN34_INTERNAL_6b61e5b6_4_k_cu_6fdc80394cuda3std3__419piecewise_constructE - _ZN34_INTERNAL_6b61e5b6_4_k_cu_6fdc80396thrust24THRUST_300001_SM_1000_NS12placeholders3_10E)
_ZN34_INTERNAL_6b61e5b6_4_k_cu_6fdc80396thrust24THRUST_300001_SM_1000_NS12placeholders3_10E:
	.zero		1
	.type		_ZN34_INTERNAL_6b61e5b6_4_k_cu_6fdc80394cuda3std3__419piecewise_constructE,@object
	.size		_ZN34_INTERNAL_6b61e5b6_4_k_cu_6fdc80394cuda3std3__419piecewise_constructE,(_ZN34_INTERNAL_6b61e5b6_4_k_cu_6fdc80394cuda3std6ranges3__45__cpo5cdataE - _ZN34_INTERNAL_6b61e5b6_4_k_cu_6fdc80394cuda3std3__419piecewise_constructE)
_ZN34_INTERNAL_6b61e5b6_4_k_cu_6fdc80394cuda3std3__419piecewise_constructE:
	.zero		1
	.type		_ZN34_INTERNAL_6b61e5b6_4_k_cu_6fdc80394cuda3std6ranges3__45__cpo5cdataE,@object
	.size		_ZN34_INTERNAL_6b61e5b6_4_k_cu_6fdc80394cuda3std6ranges3__45__cpo5cdataE,(_ZN34_INTERNAL_6b61e5b6_4_k_cu_6fdc80396thrust24THRUST_300001_SM_1000_NS12placeholders2_2E - _ZN34_INTERNAL_6b61e5b6_4_k_cu_6fdc80394cuda3std6ranges3__45__cpo5cdataE)
_ZN34_INTERNAL_6b61e5b6_4_k_cu_6fdc80394cuda3std6ranges3__45__cpo5cdataE:
	.zero		1
	.type		_ZN34_INTERNAL_6b61e5b6_4_k_cu_6fdc80396thrust24THRUST_300001_SM_1000_NS12placeholders2_2E,@object
	.size		_ZN34_INTERNAL_6b61e5b6_4_k_cu_6fdc80396thrust24THRUST_300001_SM_1000_NS12placeholders2_2E,(_ZN34_INTERNAL_6b61e5b6_4_k_cu_6fdc80394cuda3std3__45__cpo3endE - _ZN34_INTERNAL_6b61e5b6_4_k_cu_6fdc80396thrust24THRUST_300001_SM_1000_NS12placeholders2_2E)
_ZN34_INTERNAL_6b61e5b6_4_k_cu_6fdc80396thrust24THRUST_300001_SM_1000_NS12placeholders2_2E:
	.zero		1
	.type		_ZN34_INTERNAL_6b61e5b6_4_k_cu_6fdc80394cuda3std3__45__cpo3endE,@object
	.size		_ZN34_INTERNAL_6b61e5b6_4_k_cu_6fdc80394cuda3std3__45__cpo3endE,(_ZN34_INTERNAL_6b61e5b6_4_k_cu_6fdc80394cuda3std6ranges3__45__cpo3endE - _ZN34_INTERNAL_6b61e5b6_4_k_cu_6fdc80394cuda3std3__45__cpo3endE)
_ZN34_INTERNAL_6b61e5b6_4_k_cu_6fdc80394cuda3std3__45__cpo3endE:
	.zero		1
	.type		_ZN34_INTERNAL_6b61e5b6_4_k_cu_6fdc80394cuda3std6ranges3__45__cpo3endE,@object
	.size		_ZN34_INTERNAL_6b61e5b6_4_k_cu_6fdc80394cuda3std6ranges3__45__cpo3endE,(_ZN34_INTERNAL_6b61e5b6_4_k_cu_6fdc80396thrust24THRUST_300001_SM_1000_NS12placeholders2_6E - _ZN34_INTERNAL_6b61e5b6_4_k_cu_6fdc80394cuda3std6ranges3__45__cpo3endE)
_ZN34_INTERNAL_6b61e5b6_4_k_cu_6fdc80394cuda3std6ranges3__45__cpo3endE:
	.zero		1
	.type		_ZN34_INTERNAL_6b61e5b6_4_k_cu_6fdc80396thrust24THRUST_300001_SM_1000_NS12placeholders2_6E,@object
	.size		_ZN34_INTERNAL_6b61e5b6_4_k_cu_6fdc80396thrust24THRUST_300001_SM_1000_NS12placeholders2_6E,(_ZN34_INTERNAL_6b61e5b6_4_k_cu_6fdc80394cuda3std3__45__cpo4rendE - _ZN34_INTERNAL_6b61e5b6_4_k_cu_6fdc80396thrust24THRUST_300001_SM_1000_NS12placeholders2_6E)
_ZN34_INTERNAL_6b61e5b6_4_k_cu_6fdc80396thrust24THRUST_300001_SM_1000_NS12placeholders2_6E:
	.zero		1
	.type		_ZN34_INTERNAL_6b61e5b6_4_k_cu_6fdc80394cuda3std3__45__cpo4rendE,@object
	.size		_ZN34_INTERNAL_6b61e5b6_4_k_cu_6fdc80394cuda3std3__45__cpo4rendE,(_ZN34_INTERNAL_6b61e5b6_4_k_cu_6fdc80394cuda3std6ranges3__45__cpo9iter_swapE - _ZN34_INTERNAL_6b61e5b6_4_k_cu_6fdc80394cuda3std3__45__cpo4rendE)
_ZN34_INTERNAL_6b61e5b6_4_k_cu_6fdc80394cuda3std3__45__cpo4rendE:
	.zero		1
	.type		_ZN34_INTERNAL_6b61e5b6_4_k_cu_6fdc80394cuda3std6ranges3__45__cpo9iter_swapE,@object
	.size		_ZN34_INTERNAL_6b61e5b6_4_k_cu_6fdc80394cuda3std6ranges3__45__cpo9iter_swapE,(_ZN34_INTERNAL_6b61e5b6_4_k_cu_6fdc80394cuda3std3__48unexpectE - _ZN34_INTERNAL_6b61e5b6_4_k_cu_6fdc80394cuda3std6ranges3__45__cpo9iter_swapE)
_ZN34_INTERNAL_6b61e5b6_4_k_cu_6fdc80394cuda3std6ranges3__45__cpo9iter_swapE:
	.zero		1
	.type		_ZN34_INTERNAL_6b61e5b6_4_k_cu_6fdc80394cuda3std3__48unexpectE,@object
	.size		_ZN34_INTERNAL_6b61e5b6_4_k_cu_6fdc80394cuda3std3__48unexpectE,(_ZN34_INTERNAL_6b61e5b6_4_k_cu_6fdc80396thrust24THRUST_300001_SM_1000_NS8cuda_cub3parE - _ZN34_INTERNAL_6b61e5b6_4_k_cu_6fdc80394cuda3std3__48unexpectE)
_ZN34_INTERNAL_6b61e5b6_4_k_cu_6fdc80394cuda3std3__48unexpectE:
	.zero		1
	.type		_ZN34_INTERNAL_6b61e5b6_4_k_cu_6fdc80396thrust24THRUST_300001_SM_1000_NS8cuda_cub3parE,@object
	.size		_ZN34_INTERNAL_6b61e5b6_4_k_cu_6fdc80396thrust24THRUST_300001_SM_1000_NS8cuda_cub3parE,(_ZN34_INTERNAL_6b61e5b6_4_k_cu_6fdc80396thrust24THRUST_300001_SM_1000_NS12placeholders2_4E - _ZN34_INTERNAL_6b61e5b6_4_k_cu_6fdc80396thrust24THRUST_300001_SM_1000_NS8cuda_cub3parE)
_ZN34_INTERNAL_6b61e5b6_4_k_cu_6fdc80396thrust24THRUST_300001_SM_1000_NS8cuda_cub3parE:
	.zero		1
	.type		_ZN34_INTERNAL_6b61e5b6_4_k_cu_6fdc80396thrust24THRUST_300001_SM_1000_NS12placeholders2_4E,@object
	.size		_ZN34_INTERNAL_6b61e5b6_4_k_cu_6fdc80396thrust24THRUST_300001_SM_1000_NS12placeholders2_4E,(_ZN34_INTERNAL_6b61e5b6_4_k_cu_6fdc80394cuda3std3__45__cpo4cendE - _ZN34_INTERNAL_6b61e5b6_4_k_cu_6fdc80396thrust24THRUST_300001_SM_1000_NS12placeholders2_4E)
_ZN34_INTERNAL_6b61e5b6_4_k_cu_6fdc80396thrust24THRUST_300001_SM_1000_NS12placeholders2_4E:
	.zero		1
	.type		_ZN34_INTERNAL_6b61e5b6_4_k_cu_6fdc80394cuda3std3__45__cpo4cendE,@object
	.size		_ZN34_INTERNAL_6b61e5b6_4_k_cu_6fdc80394cuda3std3__45__cpo4cendE,(_ZN34_INTERNAL_6b61e5b6_4_k_cu_6fdc80394cuda3std6ranges3__45__cpo4cendE - _ZN34_INTERNAL_6b61e5b6_4_k_cu_6fdc80394cuda3std3__45__cpo4cendE)
_ZN34_INTERNAL_6b61e5b6_4_k_cu_6fdc80394cuda3std3__45__cpo4cendE:
	.zero		1
	.type		_ZN34_INTERNAL_6b61e5b6_4_k_cu_6fdc80394cuda3std6ranges3__45__cpo4cendE,@object
	.size		_ZN34_INTERNAL_6b61e5b6_4_k_cu_6fdc80394cuda3std6ranges3__45__cpo4cendE,(_ZN34_INTERNAL_6b61e5b6_4_k_cu_6fdc80394cuda3std3__420unreachable_sentinelE - _ZN34_INTERNAL_6b61e5b6_4_k_cu_6fdc80394cuda3std6ranges3__45__cpo4cendE)
_ZN34_INTERNAL_6b61e5b6_4_k_cu_6fdc80394cuda3std6ranges3__45__cpo4cendE:
	.zero		1
	.type		_ZN34_INTERNAL_6b61e5b6_4_k_cu_6fdc80394cuda3std3__420unreachable_sentinelE,@object
	.size		_ZN34_INTERNAL_6b61e5b6_4_k_cu_6fdc80394cuda3std3__420unreachable_sentinelE,(_ZN34_INTERNAL_6b61e5b6_4_k_cu_6fdc80394cuda3std6ranges3__45__cpo5ssizeE - _ZN34_INTERNAL_6b61e5b6_4_k_cu_6fdc80394cuda3std3__420unreachable_sentinelE)
_ZN34_INTERNAL_6b61e5b6_4_k_cu_6fdc80394cuda3std3__420unreachable_sentinelE:
	.zero		1
	.type		_ZN34_INTERNAL_6b61e5b6_4_k_cu_6fdc80394cuda3std6ranges3__45__cpo5ssizeE,@object
	.size		_ZN34_INTERNAL_6b61e5b6_4_k_cu_6fdc80394cuda3std6ranges3__45__cpo5ssizeE,(_ZN34_INTERNAL_6b61e5b6_4_k_cu_6fdc80396thrust24THRUST_300001_SM_1000_NS12placeholders2_8E - _ZN34_INTERNAL_6b61e5b6_4_k_cu_6fdc80394cuda3std6ranges3__45__cpo5ssizeE)
_ZN34_INTERNAL_6b61e5b6_4_k_cu_6fdc80394cuda3std6ranges3__45__cpo5ssizeE:
	.zero		1
	.type		_ZN34_INTERNAL_6b61e5b6_4_k_cu_6fdc80396thrust24THRUST_300001_SM_1000_NS12placeholders2_8E,@object
	.size		_ZN34_INTERNAL_6b61e5b6_4_k_cu_6fdc80396thrust24THRUST_300001_SM_1000_NS12placeholders2_8E,(_ZN34_INTERNAL_6b61e5b6_4_k_cu_6fdc80394cuda3std3__45__cpo5crendE - _ZN34_INTERNAL_6b61e5b6_4_k_cu_6fdc80396thrust24THRUST_300001_SM_1000_NS12placeholders2_8E)
_ZN34_INTERNAL_6b61e5b6_4_k_cu_6fdc80396thrust24THRUST_300001_SM_1000_NS12placeholders2_8E:
	.zero		1
	.type		_ZN34_INTERNAL_6b61e5b6_4_k_cu_6fdc80394cuda3std3__45__cpo5crendE,@object
	.size		_ZN34_INTERNAL_6b61e5b6_4_k_cu_6fdc80394cuda3std3__45__cpo5crendE,(_ZN34_INTERNAL_6b61e5b6_4_k_cu_6fdc80394cuda3std6ranges3__45__cpo4prevE - _ZN34_INTERNAL_6b61e5b6_4_k_cu_6fdc80394cuda3std3__45__cpo5crendE)
_ZN34_INTERNAL_6b61e5b6_4_k_cu_6fdc80394cuda3std3__45__cpo5crendE:
	.zero		1
	.type		_ZN34_INTERNAL_6b61e5b6_4_k_cu_6fdc80394cuda3std6ranges3__45__cpo4prevE,@object
	.size		_ZN34_INTERNAL_6b61e5b6_4_k_cu_6fdc80394cuda3std6ranges3__45__cpo4prevE,(_ZN34_INTERNAL_6b61e5b6_4_k_cu_6fdc80394cuda3std6ranges3__45__cpo9iter_moveE - _ZN34_INTERNAL_6b61e5b6_4_k_cu_6fdc80394cuda3std6ranges3__45__cpo4prevE)
_ZN34_INTERNAL_6b61e5b6_4_k_cu_6fdc80394cuda3std6ranges3__45__cpo4prevE:
	.zero		1
	.type		_ZN34_INTERNAL_6b61e5b6_4_k_cu_6fdc80394cuda3std6ranges3__45__cpo9iter_moveE,@object
	.size		_ZN34_INTERNAL_6b61e5b6_4_k_cu_6fdc80394cuda3std6ranges3__45__cpo9iter_moveE,(_ZN34_INTERNAL_6b61e5b6_4_k_cu_6fdc80396thrust24THRUST_300001_SM_1000_NS6system6detail10sequential3seqE - _ZN34_INTERNAL_6b61e5b6_4_k_cu_6fdc80394cuda3std6ranges3__45__cpo9iter_moveE)
_ZN34_INTERNAL_6b61e5b6_4_k_cu_6fdc80394cuda3std6ranges3__45__cpo9iter_moveE:
	.zero		1
	.type		_ZN34_INTERNAL_6b61e5b6_4_k_cu_6fdc80396thrust24THRUST_300001_SM_1000_NS6system6detail10sequential3seqE,@object
	.size		_ZN34_INTERNAL_6b61e5b6_4_k_cu_6fdc80396thrust24THRUST_300001_SM_1000_NS6system6detail10sequential3seqE,(.L_31 - _ZN34_INTERNAL_6b61e5b6_4_k_cu_6fdc80396thrust24THRUST_300001_SM_1000_NS6system6detail10sequential3seqE)
_ZN34_INTERNAL_6b61e5b6_4_k_cu_6fdc80396thrust24THRUST_300001_SM_1000_NS6system6detail10sequential3seqE:
	.zero		1
.L_31:


//--------------------- .nv.shared._ZN9langlands9geometric16quantumLanglandsEPKNS0_7ComplexEPKfPS1_Pfif --------------------------
	.section	.nv.shared._ZN9langlands9geometric16quantumLanglandsEPKNS0_7ComplexEPKfPS1_Pfif,"aw",@nobits
	.sectionflags	@""
	.align	16
	.zero		1024


//--------------------- .nv.shared._ZN9langlands9geometric14derivedFunctorEPKfPfS2_Piii --------------------------
	.section	.nv.shared._ZN9langlands9geometric14derivedFunctorEPKfPfS2_Piii,"aw",@nobits
	.sectionflags	@""
	.align	16
	.zero		1024


//--------------------- .nv.shared._ZN9langlands9geometric17ramifiedLanglandsEPKfPKNS0_7ComplexEPfPS3_ii --------------------------
	.section	.nv.shared._ZN9langlands9geometric17ramifiedLanglandsEPKfPKNS0_7ComplexEPfPS3_ii,"aw",@nobits
	.sectionflags	@""
	.align	16
	.zero		1024


//--------------------- .nv.shared._ZN9langlands9geometric13perverseSheafEPKfS2_PfPiii --------------------------
	.section	.nv.shared._ZN9langlands9geometric13perverseSheafEPKfS2_PfPiii,"aw",@nobits
	.sectionflags	@""
	.align	16
.nv.shared._ZN9langlands9geometric13perverseSheafEPKfS2_PfPiii:
	.zero		3072


//--------------------- .nv.shared._ZN9langlands9geometric15heckeEigensheafEPKfS2_PfS3_iii --------------------------
	.section	.nv.shared._ZN9langlands9geometric15heckeEigensheafEPKfS2_PfS3_iii,"aw",@nobits
	.sectionflags	@""
	.align	16
	.zero		1024


//--------------------- .nv.shared._ZN9langlands9geometric14flatConnectionEPKfS2_PfS3_ii --------------------------
	.section	.nv.shared._ZN9langlands9geometric14flatConnectionEPKfS2_PfS3_ii,"aw",@nobits
	.sectionflags	@""
	.align	16
.nv.shared._ZN9langlands9geometric14flatConnectionEPKfS2_PfS3_ii:
	.zero		17408


//--------------------- .nv.shared._ZN9langlands9geometric16hitchinFibrationEPKNS0_7ComplexEPfS4_ii --------------------------
	.section	.nv.shared._ZN9langlands9geometric16hitchinFibrationEPKNS0_7ComplexEPfS4_ii,"aw",@nobits
	.sectionflags	@""
	.align	16
	.zero		1024


//--------------------- .nv.shared._ZN9langlands9geometric14cechCohomologyEPKNS0_5SheafEPfPiii --------------------------
	.section	.nv.shared._ZN9langlands9geometric14cechCohomologyEPKNS0_5SheafEPfPiii,"aw",@nobits
	.sectionflags	@""
	.align	16
	.zero		1024


//--------------------- .nv.shared._ZN3cub18CUB_300001_SM_10006detail11EmptyKernelIvEEvv --------------------------
	.section	.nv.shared._ZN3cub18CUB_300001_SM_10006detail11EmptyKernelIvEEvv,"aw",@nobits
	.sectionflags	@""
	.align	16
	.zero		1024


//--------------------- .nv.constant0._ZN9langlands9geometric22spectralCorrespondenceEPKfPKNS0_7ComplexEPfPS3_ii --------------------------
	.section	.nv.constant0._ZN9langlands9geometric22spectralCorrespondenceEPKfPKNS0_7ComplexEPfPS3_ii,"a",@progbits
	.sectionflags	@""
	.align	4
.nv.constant0._ZN9langlands9geometric22spectralCorrespondenceEPKfPKNS0_7ComplexEPfPS3_ii:
	.zero		936


//--------------------- .nv.constant0._ZN9langlands9geometric16quantumLanglandsEPKNS0_7ComplexEPKfPS1_Pfif --------------------------
	.section	.nv.constant0._ZN9langlands9geometric16quantumLanglandsEPKNS0_7ComplexEPKfPS1_Pfif,"a",@progbits
	.sectionflags	@""
	.align	4
.nv.constant0._ZN9langlands9geometric16quantumLanglandsEPKNS0_7ComplexEPKfPS1_Pfif:
	.zero		936


//--------------------- .nv.constant0._ZN9langlands9geometric14derivedFunctorEPKfPfS2_Piii --------------------------
	.section	.nv.constant0._ZN9langlands9geometric14derivedFunctorEPKfPfS2_Piii,"a",@progbits
	.sectionflags	@""
	.align	4
.nv.constant0._ZN9langlands9geometric14derivedFunctorEPKfPfS2_Piii:
	.zero		936


//--------------------- .nv.constant0._ZN9langlands9geometric17ramifiedLanglandsEPKfPKNS0_7ComplexEPfPS3_ii --------------------------
	.section	.nv.constant0._ZN9langlands9geometric17ramifiedLanglandsEPKfPKNS0_7ComplexEPfPS3_ii,"a",@progbits
	.sectionflags	@""
	.align	4
.nv.constant0._ZN9langlands9geometric17ramifiedLanglandsEPKfPKNS0_7ComplexEPfPS3_ii:
	.zero		936


//--------------------- .nv.constant0._ZN9langlands9geometric13perverseSheafEPKfS2_PfPiii --------------------------
	.section	.nv.constant0._ZN9langlands9geometric13perverseSheafEPKfS2_PfPiii,"a",@progbits
	.sectionflags	@""
	.align	4
.nv.constant0._ZN9langlands9geometric13perverseSheafEPKfS2_PfPiii:
	.zero		936


//--------------------- .nv.constant0._ZN9langlands9geometric15heckeEigensheafEPKfS2_PfS3_iii --------------------------
	.section	.nv.constant0._ZN9langlands9geometric15heckeEigensheafEPKfS2_PfS3_iii,"a",@progbits
	.sectionflags	@""
	.align	4
.nv.constant0._ZN9langlands9geometric15heckeEigensheafEPKfS2_PfS3_iii:
	.zero		940


//--------------------- .nv.constant0._ZN9langlands9geometric14flatConnectionEPKfS2_PfS3_ii --------------------------
	.section	.nv.constant0._ZN9langlands9geometric14flatConnectionEPKfS2_PfS3_ii,"a",@progbits
	.sectionflags	@""
	.align	4
.nv.constant0._ZN9langlands9geometric14flatConnectionEPKfS2_PfS3_ii:
	.zero		936


//--------------------- .nv.constant0._ZN9langlands9geometric16hitchinFibrationEPKNS0_7ComplexEPfS4_ii --------------------------
	.section	.nv.constant0._ZN9langlands9geometric16hitchinFibrationEPKNS0_7ComplexEPfS4_ii,"a",@progbits
	.sectionflags	@""
	.align	4
.nv.constant0._ZN9langlands9geometric16hitchinFibrationEPKNS0_7ComplexEPfS4_ii:
	.zero		928


//--------------------- .nv.constant0._ZN9langlands9geometric14cechCohomologyEPKNS0_5SheafEPfPiii --------------------------
	.section	.nv.constant0._ZN9langlands9geometric14cechCohomologyEPKNS0_5SheafEPfPiii,"a",@progbits
	.sectionflags	@""
	.align	4
.nv.constant0._ZN9langlands9geometric14cechCohomologyEPKNS0_5SheafEPfPiii:
	.zero		928


//--------------------- .nv.constant0._ZN3cub18CUB_300001_SM_10006detail11EmptyKernelIvEEvv --------------------------
	.section	.nv.constant0._ZN3cub18CUB_300001_SM_10006detail11EmptyKernelIvEEvv,"a",@progbits
	.sectionflags	@""
	.align	4
.nv.constant0._ZN3cub18CUB_300001_SM_10006detail11EmptyKernelIvEEvv:
	.zero		896


//--------------------- SYMBOLS --------------------------

	.type		.nv.reservedSmem.offset0,@object
	.size		.nv.reservedSmem.offset0,0x4
	.type		.nv.reservedSmem.cap,@object
	.size		.nv.reservedSmem.cap,0x4
